	.target	sm_90a

	.elftype	@"ET_EXEC"


//--------------------- .note.nv.tkinfo           --------------------------
	.section	.note.nv.tkinfo,"",@"SHT_NOTE"
	.sectionflags	@"SHF_NOTE_NV_TKINFO"
	.tkinfo
        /*0018*/ 	.word	0x00000002
        /*0030*/ 	.string	""
        /*0030*/ 	.string	"ptxas"
        /*0030*/ 	.string	"Cuda compilation tools, release 13.0, V13.0.88"
        /*0030*/ 	.string	"Build cuda_13.0.r13.0/compiler.36424714_0"
        /*0030*/ 	.string	"-arch sm_90a -m 64 "



//--------------------- .note.nv.cuinfo           --------------------------
	.section	.note.nv.cuinfo,"",@"SHT_NOTE"
	.sectionflags	@"SHF_NOTE_NV_CUINFO"
        /*0018*/ 	.short	0x0002
        /*001a*/ 	.short	0x005a
        /*001c*/ 	.short	0x0082
	.zero		2


//--------------------- .nv.info                  --------------------------
	.section	.nv.info,"",@"SHT_CUDA_INFO"
	.align	4


	//----- nvinfo : EIATTR_REGCOUNT
	.align		4
        /*0000*/ 	.byte	0x04, 0x2f
        /*0002*/ 	.short	(.L_12 - .L_11)
	.align		4
.L_11:
        /*0004*/ 	.word	index@(_ZN5flash25flash_bwd_dot_do_o_kernelILb1E23Flash_bwd_kernel_traitsILi192ELi64ELi64ELi8ELi4ELi2ELi2ELb0ELb0EN7cutlass6half_tE19Flash_kernel_traitsILi192ELi64ELi64ELi8ES3_EEEEvNS_16Flash_bwd_paramsE)
        /*0008*/ 	.word	0x00000041


	//----- nvinfo : EIATTR_FRAME_SIZE
	.align		4
.L_12:
        /*000c*/ 	.byte	0x04, 0x11
        /*000e*/ 	.short	(.L_14 - .L_13)
	.align		4
.L_13:
        /*0010*/ 	.word	index@(_ZN5flash25flash_bwd_dot_do_o_kernelILb1E23Flash_bwd_kernel_traitsILi192ELi64ELi64ELi8ELi4ELi2ELi2ELb0ELb0EN7cutlass6half_tE19Flash_kernel_traitsILi192ELi64ELi64ELi8ES3_EEEEvNS_16Flash_bwd_paramsE)
        /*0014*/ 	.word	0x00000000


	//----- nvinfo : EIATTR_REGCOUNT
	.align		4
.L_14:
        /*0018*/ 	.byte	0x04, 0x2f
        /*001a*/ 	.short	(.L_16 - .L_15)
	.align		4
.L_15:
        /*001c*/ 	.word	index@(_ZN5flash25flash_bwd_dot_do_o_kernelILb0E23Flash_bwd_kernel_traitsILi192ELi64ELi64ELi8ELi4ELi2ELi2ELb0ELb0EN7cutlass6half_tE19Flash_kernel_traitsILi192ELi64ELi64ELi8ES3_EEEEvNS_16Flash_bwd_paramsE)
        /*0020*/ 	.word	0x00000040


	//----- nvinfo : EIATTR_FRAME_SIZE
	.align		4
.L_16:
        /*0024*/ 	.byte	0x04, 0x11
        /*0026*/ 	.short	(.L_18 - .L_17)
	.align		4
.L_17:
        /*0028*/ 	.word	index@(_ZN5flash25flash_bwd_dot_do_o_kernelILb0E23Flash_bwd_kernel_traitsILi192ELi64ELi64ELi8ELi4ELi2ELi2ELb0ELb0EN7cutlass6half_tE19Flash_kernel_traitsILi192ELi64ELi64ELi8ES3_EEEEvNS_16Flash_bwd_paramsE)
        /*002c*/ 	.word	0x00000000


	//----- nvinfo : EIATTR_REGCOUNT
	.align		4
.L_18:
        /*0030*/ 	.byte	0x04, 0x2f
        /*0032*/ 	.short	(.L_20 - .L_19)
	.align		4
.L_19:
        /*0034*/ 	.word	index@(_ZN5flash44flash_bwd_dq_dk_dv_loop_seqk_parallel_kernelI23Flash_bwd_kernel_traitsILi192ELi64ELi64ELi8ELi4ELi2ELi2ELb0ELb0EN7cutlass6half_tE19Flash_kernel_traitsILi192ELi64ELi64ELi8ES3_EELb0ELb1ELb0ELb1ELb0ELb0ELb1EEEvNS_16Flash_bwd_paramsE)
        /*0038*/ 	.word	0x000000ff


	//----- nvinfo : EIATTR_FRAME_SIZE
	.align		4
.L_20:
        /*003c*/ 	.byte	0x04, 0x11
        /*003e*/ 	.short	(.L_22 - .L_21)
	.align		4
.L_21:
        /*0040*/ 	.word	index@(_ZN5flash44flash_bwd_dq_dk_dv_loop_seqk_parallel_kernelI23Flash_bwd_kernel_traitsILi192ELi64ELi64ELi8ELi4ELi2ELi2ELb0ELb0EN7cutlass6half_tE19Flash_kernel_traitsILi192ELi64ELi64ELi8ES3_EELb0ELb1ELb0ELb1ELb0ELb0ELb1EEEvNS_16Flash_bwd_paramsE)
        /*0044*/ 	.word	0x00000008


	//----- nvinfo : EIATTR_REGCOUNT
	.align		4
.L_22:
        /*0048*/ 	.byte	0x04, 0x2f
        /*004a*/ 	.short	(.L_24 - .L_23)
	.align		4
.L_23:
        /*004c*/ 	.word	index@(_ZN5flash44flash_bwd_dq_dk_dv_loop_seqk_parallel_kernelI23Flash_bwd_kernel_traitsILi192ELi64ELi64ELi8ELi4ELi2ELi2ELb0ELb0EN7cutlass6half_tE19Flash_kernel_traitsILi192ELi64ELi64ELi8ES3_EELb1ELb1ELb0ELb1ELb0ELb0ELb0EEEvNS_16Flash_bwd_paramsE)
        /*0050*/ 	.word	0x000000fe


	//----- nvinfo : EIATTR_FRAME_SIZE
	.align		4
.L_24:
        /*0054*/ 	.byte	0x04, 0x11
        /*0056*/ 	.short	(.L_26 - .L_25)
	.align		4
.L_25:
        /*0058*/ 	.word	index@(_ZN5flash44flash_bwd_dq_dk_dv_loop_seqk_parallel_kernelI23Flash_bwd_kernel_traitsILi192ELi64ELi64ELi8ELi4ELi2ELi2ELb0ELb0EN7cutlass6half_tE19Flash_kernel_traitsILi192ELi64ELi64ELi8ES3_EELb1ELb1ELb0ELb1ELb0ELb0ELb0EEEvNS_16Flash_bwd_paramsE)
        /*005c*/ 	.word	0x00000000


	//----- nvinfo : EIATTR_REGCOUNT
	.align		4
.L_26:
        /*0060*/ 	.byte	0x04, 0x2f
        /*0062*/ 	.short	(.L_28 - .L_27)
	.align		4
.L_27:
        /*0064*/ 	.word	index@(_ZN5flash44flash_bwd_dq_dk_dv_loop_seqk_parallel_kernelI23Flash_bwd_kernel_traitsILi192ELi64ELi64ELi8ELi4ELi2ELi2ELb0ELb0EN7cutlass6half_tE19Flash_kernel_traitsILi192ELi64ELi64ELi8ES3_EELb0ELb1ELb0ELb0ELb0ELb1ELb1EEEvNS_16Flash_bwd_paramsE)
        /*0068*/ 	.word	0x000000fe


	//----- nvinfo : EIATTR_FRAME_SIZE
	.align		4
.L_28:
        /*006c*/ 	.byte	0x04, 0x11
        /*006e*/ 	.short	(.L_30 - .L_29)
	.align		4
.L_29:
        /*0070*/ 	.word	index@(_ZN5flash44flash_bwd_dq_dk_dv_loop_seqk_parallel_kernelI23Flash_bwd_kernel_traitsILi192ELi64ELi64ELi8ELi4ELi2ELi2ELb0ELb0EN7cutlass6half_tE19Flash_kernel_traitsILi192ELi64ELi64ELi8ES3_EELb0ELb1ELb0ELb0ELb0ELb1ELb1EEEvNS_16Flash_bwd_paramsE)
        /*0074*/ 	.word	0x00000000


	//----- nvinfo : EIATTR_REGCOUNT
	.align		4
.L_30:
        /*0078*/ 	.byte	0x04, 0x2f
        /*007a*/ 	.short	(.L_32 - .L_31)
	.align		4
.L_31:
        /*007c*/ 	.word	index@(_ZN5flash44flash_bwd_dq_dk_dv_loop_seqk_parallel_kernelI23Flash_bwd_kernel_traitsILi192ELi64ELi64ELi8ELi4ELi2ELi2ELb0ELb0EN7cutlass6half_tE19Flash_kernel_traitsILi192ELi64ELi64ELi8ES3_EELb1ELb1ELb0ELb0ELb0ELb1ELb0EEEvNS_16Flash_bwd_paramsE)
        /*0080*/ 	.word	0x000000ff


	//----- nvinfo : EIATTR_FRAME_SIZE
	.align		4
.L_32:
        /*0084*/ 	.byte	0x04, 0x11
        /*0086*/ 	.short	(.L_34 - .L_33)
	.align		4
.L_33:
        /*0088*/ 	.word	index@(_ZN5flash44flash_bwd_dq_dk_dv_loop_seqk_parallel_kernelI23Flash_bwd_kernel_traitsILi192ELi64ELi64ELi8ELi4ELi2ELi2ELb0ELb0EN7cutlass6half_tE19Flash_kernel_traitsILi192ELi64ELi64ELi8ES3_EELb1ELb1ELb0ELb0ELb0ELb1ELb0EEEvNS_16Flash_bwd_paramsE)
        /*008c*/ 	.word	0x00000000


	//----- nvinfo : EIATTR_REGCOUNT
	.align		4
.L_34:
        /*0090*/ 	.byte	0x04, 0x2f
        /*0092*/ 	.short	(.L_36 - .L_35)
	.align		4
.L_35:
        /*0094*/ 	.word	index@(_ZN5flash44flash_bwd_dq_dk_dv_loop_seqk_parallel_kernelI23Flash_bwd_kernel_traitsILi192ELi64ELi64ELi8ELi4ELi2ELi2ELb0ELb0EN7cutlass6half_tE19Flash_kernel_traitsILi192ELi64ELi64ELi8ES3_EELb0ELb1ELb0ELb0ELb0ELb0ELb1EEEvNS_16Flash_bwd_paramsE)
        /*0098*/ 	.word	0x000000ff


	//----- nvinfo : EIATTR_FRAME_SIZE
	.align		4
.L_36:
        /*009c*/ 	.byte	0x04, 0x11
        /*009e*/ 	.short	(.L_38 - .L_37)
	.align		4
.L_37:
        /*00a0*/ 	.word	index@(_ZN5flash44flash_bwd_dq_dk_dv_loop_seqk_parallel_kernelI23Flash_bwd_kernel_traitsILi192ELi64ELi64ELi8ELi4ELi2ELi2ELb0ELb0EN7cutlass6half_tE19Flash_kernel_traitsILi192ELi64ELi64ELi8ES3_EELb0ELb1ELb0ELb0ELb0ELb0ELb1EEEvNS_16Flash_bwd_paramsE)
        /*00a4*/ 	.word	0x00000000


	//----- nvinfo : EIATTR_REGCOUNT
	.align		4
.L_38:
        /*00a8*/ 	.byte	0x04, 0x2f
        /*00aa*/ 	.short	(.L_40 - .L_39)
	.align		4
.L_39:
        /*00ac*/ 	.word	index@(_ZN5flash44flash_bwd_dq_dk_dv_loop_seqk_parallel_kernelI23Flash_bwd_kernel_traitsILi192ELi64ELi64ELi8ELi4ELi2ELi2ELb0ELb0EN7cutlass6half_tE19Flash_kernel_traitsILi192ELi64ELi64ELi8ES3_EELb1ELb1ELb0ELb0ELb0ELb0ELb0EEEvNS_16Flash_bwd_paramsE)
        /*00b0*/ 	.word	0x000000ff


	//----- nvinfo : EIATTR_FRAME_SIZE
	.align		4
.L_40:
        /*00b4*/ 	.byte	0x04, 0x11
        /*00b6*/ 	.short	(.L_42 - .L_41)
	.align		4
.L_41:
        /*00b8*/ 	.word	index@(_ZN5flash44flash_bwd_dq_dk_dv_loop_seqk_parallel_kernelI23Flash_bwd_kernel_traitsILi192ELi64ELi64ELi8ELi4ELi2ELi2ELb0ELb0EN7cutlass6half_tE19Flash_kernel_traitsILi192ELi64ELi64ELi8ES3_EELb1ELb1ELb0ELb0ELb0ELb0ELb0EEEvNS_16Flash_bwd_paramsE)
        /*00bc*/ 	.word	0x00000008


	//----- nvinfo : EIATTR_REGCOUNT
	.align		4
.L_42:
        /*00c0*/ 	.byte	0x04, 0x2f
        /*00c2*/ 	.short	(.L_44 - .L_43)
	.align		4
.L_43:
        /*00c4*/ 	.word	index@(_ZN5flash27flash_bwd_convert_dq_kernelI23Flash_bwd_kernel_traitsILi192ELi64ELi64ELi8ELi4ELi2ELi2ELb0ELb0EN7cutlass6half_tE19Flash_kernel_traitsILi192ELi64ELi64ELi8ES3_EEEEvNS_16Flash_bwd_paramsEi)
        /*00c8*/ 	.word	0x00000060


	//----- nvinfo : EIATTR_FRAME_SIZE
	.align		4
.L_44:
        /*00cc*/ 	.byte	0x04, 0x11
        /*00ce*/ 	.short	(.L_46 - .L_45)
	.align		4
.L_45:
        /*00d0*/ 	.word	index@(_ZN5flash27flash_bwd_convert_dq_kernelI23Flash_bwd_kernel_traitsILi192ELi64ELi64ELi8ELi4ELi2ELi2ELb0ELb0EN7cutlass6half_tE19Flash_kernel_traitsILi192ELi64ELi64ELi8ES3_EEEEvNS_16Flash_bwd_paramsEi)
        /*00d4*/ 	.word	0x00000000


	//----- nvinfo : EIATTR_REGCOUNT
	.align		4
.L_46:
        /*00d8*/ 	.byte	0x04, 0x2f
        /*00da*/ 	.short	(.L_48 - .L_47)
	.align		4
.L_47:
        /*00dc*/ 	.word	index@(_ZN5flash25flash_bwd_dot_do_o_kernelILb1E23Flash_bwd_kernel_traitsILi192ELi64ELi64ELi8ELi4ELi2ELi2ELb1ELb1EN7cutlass6half_tE19Flash_kernel_traitsILi192ELi64ELi64ELi8ES3_EEEEvNS_16Flash_bwd_paramsE)
        /*00e0*/ 	.word	0x00000041


	//----- nvinfo : EIATTR_FRAME_SIZE
	.align		4
.L_48:
        /*00e4*/ 	.byte	0x04, 0x11
        /*00e6*/ 	.short	(.L_50 - .L_49)
	.align		4
.L_49:
        /*00e8*/ 	.word	index@(_ZN5flash25flash_bwd_dot_do_o_kernelILb1E23Flash_bwd_kernel_traitsILi192ELi64ELi64ELi8ELi4ELi2ELi2ELb1ELb1EN7cutlass6half_tE19Flash_kernel_traitsILi192ELi64ELi64ELi8ES3_EEEEvNS_16Flash_bwd_paramsE)
        /*00ec*/ 	.word	0x00000000


	//----- nvinfo : EIATTR_REGCOUNT
	.align		4
.L_50:
        /*00f0*/ 	.byte	0x04, 0x2f
        /*00f2*/ 	.short	(.L_52 - .L_51)
	.align		4
.L_51:
        /*00f4*/ 	.word	index@(_ZN5flash25flash_bwd_dot_do_o_kernelILb0E23Flash_bwd_kernel_traitsILi192ELi64ELi64ELi8ELi4ELi2ELi2ELb1ELb1EN7cutlass6half_tE19Flash_kernel_traitsILi192ELi64ELi64ELi8ES3_EEEEvNS_16Flash_bwd_paramsE)
        /*00f8*/ 	.word	0x00000040


	//----- nvinfo : EIATTR_FRAME_SIZE
	.align		4
.L_52:
        /*00fc*/ 	.byte	0x04, 0x11
        /*00fe*/ 	.short	(.L_54 - .L_53)
	.align		4
.L_53:
        /*0100*/ 	.word	index@(_ZN5flash25flash_bwd_dot_do_o_kernelILb0E23Flash_bwd_kernel_traitsILi192ELi64ELi64ELi8ELi4ELi2ELi2ELb1ELb1EN7cutlass6half_tE19Flash_kernel_traitsILi192ELi64ELi64ELi8ES3_EEEEvNS_16Flash_bwd_paramsE)
        /*0104*/ 	.word	0x00000000


	//----- nvinfo : EIATTR_REGCOUNT
	.align		4
.L_54:
        /*0108*/ 	.byte	0x04, 0x2f
        /*010a*/ 	.short	(.L_56 - .L_55)
	.align		4
.L_55:
        /*010c*/ 	.word	index@(_ZN5flash44flash_bwd_dq_dk_dv_loop_seqk_parallel_kernelI23Flash_bwd_kernel_traitsILi192ELi64ELi64ELi8ELi4ELi2ELi2ELb1ELb1EN7cutlass6half_tE19Flash_kernel_traitsILi192ELi64ELi64ELi8ES3_EELb0ELb1ELb0ELb1ELb0ELb0ELb1EEEvNS_16Flash_bwd_paramsE)
        /*0110*/ 	.word	0x000000ff


	//----- nvinfo : EIATTR_FRAME_SIZE
	.align		4
.L_56:
        /*0114*/ 	.byte	0x04, 0x11
        /*0116*/ 	.short	(.L_58 - .L_57)
	.align		4
.L_57:
        /*0118*/ 	.word	index@(_ZN5flash44flash_bwd_dq_dk_dv_loop_seqk_parallel_kernelI23Flash_bwd_kernel_traitsILi192ELi64ELi64ELi8ELi4ELi2ELi2ELb1ELb1EN7cutlass6half_tE19Flash_kernel_traitsILi192ELi64ELi64ELi8ES3_EELb0ELb1ELb0ELb1ELb0ELb0ELb1EEEvNS_16Flash_bwd_paramsE)
        /*011c*/ 	.word	0x00000110


	//----- nvinfo : EIATTR_REGCOUNT
	.align		4
.L_58:
        /*0120*/ 	.byte	0x04, 0x2f
        /*0122*/ 	.short	(.L_60 - .L_59)
	.align		4
.L_59:
        /*0124*/ 	.word	index@(_ZN5flash44flash_bwd_dq_dk_dv_loop_seqk_parallel_kernelI23Flash_bwd_kernel_traitsILi192ELi64ELi64ELi8ELi4ELi2ELi2ELb1ELb1EN7cutlass6half_tE19Flash_kernel_traitsILi192ELi64ELi64ELi8ES3_EELb1ELb1ELb0ELb1ELb0ELb0ELb0EEEvNS_16Flash_bwd_paramsE)
        /*0128*/ 	.word	0x000000ff


	//----- nvinfo : EIATTR_FRAME_SIZE
	.align		4
.L_60:
        /*012c*/ 	.byte	0x04, 0x11
        /*012e*/ 	.short	(.L_62 - .L_61)
	.align		4
.L_61:
        /*0130*/ 	.word	index@(_ZN5flash44flash_bwd_dq_dk_dv_loop_seqk_parallel_kernelI23Flash_bwd_kernel_traitsILi192ELi64ELi64ELi8ELi4ELi2ELi2ELb1ELb1EN7cutlass6half_tE19Flash_kernel_traitsILi192ELi64ELi64ELi8ES3_EELb1ELb1ELb0ELb1ELb0ELb0ELb0EEEvNS_16Flash_bwd_paramsE)
        /*0134*/ 	.word	0x00000128


	//----- nvinfo : EIATTR_REGCOUNT
	.align		4
.L_62:
        /*0138*/ 	.byte	0x04, 0x2f
        /*013a*/ 	.short	(.L_64 - .L_63)
	.align		4
.L_63:
        /*013c*/ 	.word	index@(_ZN5flash44flash_bwd_dq_dk_dv_loop_seqk_parallel_kernelI23Flash_bwd_kernel_traitsILi192ELi64ELi64ELi8ELi4ELi2ELi2ELb1ELb1EN7cutlass6half_tE19Flash_kernel_traitsILi192ELi64ELi64ELi8ES3_EELb0ELb1ELb0ELb0ELb0ELb1ELb1EEEvNS_16Flash_bwd_paramsE)
        /*0140*/ 	.word	0x000000ff


	//----- nvinfo : EIATTR_FRAME_SIZE
	.align		4
.L_64:
        /*0144*/ 	.byte	0x04, 0x11
        /*0146*/ 	.short	(.L_66 - .L_65)
	.align		4
.L_65:
        /*0148*/ 	.word	index@(_ZN5flash44flash_bwd_dq_dk_dv_loop_seqk_parallel_kernelI23Flash_bwd_kernel_traitsILi192ELi64ELi64ELi8ELi4ELi2ELi2ELb1ELb1EN7cutlass6half_tE19Flash_kernel_traitsILi192ELi64ELi64ELi8ES3_EELb0ELb1ELb0ELb0ELb0ELb1ELb1EEEvNS_16Flash_bwd_paramsE)
        /*014c*/ 	.word	0x000000e8


	//----- nvinfo : EIATTR_REGCOUNT
	.align		4
.L_66:
        /*0150*/ 	.byte	0x04, 0x2f
        /*0152*/ 	.short	(.L_68 - .L_67)
	.align		4
.L_67:
        /*0154*/ 	.word	index@(_ZN5flash44flash_bwd_dq_dk_dv_loop_seqk_parallel_kernelI23Flash_bwd_kernel_traitsILi192ELi64ELi64ELi8ELi4ELi2ELi2ELb1ELb1EN7cutlass6half_tE19Flash_kernel_traitsILi192ELi64ELi64ELi8ES3_EELb1ELb1ELb0ELb0ELb0ELb1ELb0EEEvNS_16Flash_bwd_paramsE)
        /*0158*/ 	.word	0x000000ff


	//----- nvinfo : EIATTR_FRAME_SIZE
	.align		4
.L_68:
        /*015c*/ 	.byte	0x04, 0x11
        /*015e*/ 	.short	(.L_70 - .L_69)
	.align		4
.L_69:
        /*0160*/ 	.word	index@(_ZN5flash44flash_bwd_dq_dk_dv_loop_seqk_parallel_kernelI23Flash_bwd_kernel_traitsILi192ELi64ELi64ELi8ELi4ELi2ELi2ELb1ELb1EN7cutlass6half_tE19Flash_kernel_traitsILi192ELi64ELi64ELi8ES3_EELb1ELb1ELb0ELb0ELb0ELb1ELb0EEEvNS_16Flash_bwd_paramsE)
        /*0164*/ 	.word	0x000000f0


	//----- nvinfo : EIATTR_REGCOUNT
	.align		4
.L_70:
        /*0168*/ 	.byte	0x04, 0x2f
        /*016a*/ 	.short	(.L_72 - .L_71)
	.align		4
.L_71:
        /*016c*/ 	.word	index@(_ZN5flash44flash_bwd_dq_dk_dv_loop_seqk_parallel_kernelI23Flash_bwd_kernel_traitsILi192ELi64ELi64ELi8ELi4ELi2ELi2ELb1ELb1EN7cutlass6half_tE19Flash_kernel_traitsILi192ELi64ELi64ELi8ES3_EELb0ELb1ELb0ELb0ELb0ELb0ELb1EEEvNS_16Flash_bwd_paramsE)
        /*0170*/ 	.word	0x000000ff


	//----- nvinfo : EIATTR_FRAME_SIZE
	.align		4
.L_72:
        /*0174*/ 	.byte	0x04, 0x11
        /*0176*/ 	.short	(.L_74 - .L_73)
	.align		4
.L_73:
        /*0178*/ 	.word	index@(_ZN5flash44flash_bwd_dq_dk_dv_loop_seqk_parallel_kernelI23Flash_bwd_kernel_traitsILi192ELi64ELi64ELi8ELi4ELi2ELi2ELb1ELb1EN7cutlass6half_tE19Flash_kernel_traitsILi192ELi64ELi64ELi8ES3_EELb0ELb1ELb0ELb0ELb0ELb0ELb1EEEvNS_16Flash_bwd_paramsE)
        /*017c*/ 	.word	0x000000f0


	//----- nvinfo : EIATTR_REGCOUNT
	.align		4
.L_74:
        /*0180*/ 	.byte	0x04, 0x2f
        /*0182*/ 	.short	(.L_76 - .L_75)
	.align		4
.L_75:
        /*0184*/ 	.word	index@(_ZN5flash44flash_bwd_dq_dk_dv_loop_seqk_parallel_kernelI23Flash_bwd_kernel_traitsILi192ELi64ELi64ELi8ELi4ELi2ELi2ELb1ELb1EN7cutlass6half_tE19Flash_kernel_traitsILi192ELi64ELi64ELi8ES3_EELb1ELb1ELb0ELb0ELb0ELb0ELb0EEEvNS_16Flash_bwd_paramsE)
        /*0188*/ 	.word	0x000000ff


	//----- nvinfo : EIATTR_FRAME_SIZE
	.align		4
.L_76:
        /*018c*/ 	.byte	0x04, 0x11
        /*018e*/ 	.short	(.L_78 - .L_77)
	.align		4
.L_77:
        /*0190*/ 	.word	index@(_ZN5flash44flash_bwd_dq_dk_dv_loop_seqk_parallel_kernelI23Flash_bwd_kernel_traitsILi192ELi64ELi64ELi8ELi4ELi2ELi2ELb1ELb1EN7cutlass6half_tE19Flash_kernel_traitsILi192ELi64ELi64ELi8ES3_EELb1ELb1ELb0ELb0ELb0ELb0ELb0EEEvNS_16Flash_bwd_paramsE)
        /*0194*/ 	.word	0x00000100


	//----- nvinfo : EIATTR_REGCOUNT
	.align		4
.L_78:
        /*0198*/ 	.byte	0x04, 0x2f
        /*019a*/ 	.short	(.L_80 - .L_79)
	.align		4
.L_79:
        /*019c*/ 	.word	index@(_ZN5flash27flash_bwd_convert_dq_kernelI23Flash_bwd_kernel_traitsILi192ELi64ELi64ELi8ELi4ELi2ELi2ELb1ELb1EN7cutlass6half_tE19Flash_kernel_traitsILi192ELi64ELi64ELi8ES3_EEEEvNS_16Flash_bwd_paramsEi)
        /*01a0*/ 	.word	0x00000060


	//----- nvinfo : EIATTR_FRAME_SIZE
	.align		4
.L_80:
        /*01a4*/ 	.byte	0x04, 0x11
        /*01a6*/ 	.short	(.L_82 - .L_81)
	.align		4
.L_81:
        /*01a8*/ 	.word	index@(_ZN5flash27flash_bwd_convert_dq_kernelI23Flash_bwd_kernel_traitsILi192ELi64ELi64ELi8ELi4ELi2ELi2ELb1ELb1EN7cutlass6half_tE19Flash_kernel_traitsILi192ELi64ELi64ELi8ES3_EEEEvNS_16Flash_bwd_paramsEi)
        /*01ac*/ 	.word	0x00000000


	//----- nvinfo : EIATTR_REGCOUNT
	.align		4
.L_82:
        /*01b0*/ 	.byte	0x04, 0x2f
        /*01b2*/ 	.short	(.L_84 - .L_83)
	.align		4
.L_83:
        /*01b4*/ 	.word	index@(_ZN5flash44flash_bwd_dq_dk_dv_loop_seqk_parallel_kernelI23Flash_bwd_kernel_traitsILi192ELi64ELi64ELi8ELi4ELi2ELi2ELb0ELb0EN7cutlass6half_tE19Flash_kernel_traitsILi192ELi64ELi64ELi8ES3_EELb0ELb1ELb0ELb1ELb0ELb0ELb0EEEvNS_16Flash_bwd_paramsE)
        /*01b8*/ 	.word	0x000000ff


	//----- nvinfo : EIATTR_FRAME_SIZE
	.align		4
.L_84:
        /*01bc*/ 	.byte	0x04, 0x11
        /*01be*/ 	.short	(.L_86 - .L_85)
	.align		4
.L_85:
        /*01c0*/ 	.word	index@(_ZN5flash44flash_bwd_dq_dk_dv_loop_seqk_parallel_kernelI23Flash_bwd_kernel_traitsILi192ELi64ELi64ELi8ELi4ELi2ELi2ELb0ELb0EN7cutlass6half_tE19Flash_kernel_traitsILi192ELi64ELi64ELi8ES3_EELb0ELb1ELb0ELb1ELb0ELb0ELb0EEEvNS_16Flash_bwd_paramsE)
        /*01c4*/ 	.word	0x00000000


	//----- nvinfo : EIATTR_REGCOUNT
	.align		4
.L_86:
        /*01c8*/ 	.byte	0x04, 0x2f
        /*01ca*/ 	.short	(.L_88 - .L_87)
	.align		4
.L_87:
        /*01cc*/ 	.word	index@(_ZN5flash44flash_bwd_dq_dk_dv_loop_seqk_parallel_kernelI23Flash_bwd_kernel_traitsILi192ELi64ELi64ELi8ELi4ELi2ELi2ELb0ELb0EN7cutlass6half_tE19Flash_kernel_traitsILi192ELi64ELi64ELi8ES3_EELb0ELb1ELb0ELb0ELb0ELb1ELb0EEEvNS_16Flash_bwd_paramsE)
        /*01d0*/ 	.word	0x000000fc


	//----- nvinfo : EIATTR_FRAME_SIZE
	.align		4
.L_88:
        /*01d4*/ 	.byte	0x04, 0x11
        /*01d6*/ 	.short	(.L_90 - .L_89)
	.align		4
.L_89:
        /*01d8*/ 	.word	index@(_ZN5flash44flash_bwd_dq_dk_dv_loop_seqk_parallel_kernelI23Flash_bwd_kernel_traitsILi192ELi64ELi64ELi8ELi4ELi2ELi2ELb0ELb0EN7cutlass6half_tE19Flash_kernel_traitsILi192ELi64ELi64ELi8ES3_EELb0ELb1ELb0ELb0ELb0ELb1ELb0EEEvNS_16Flash_bwd_paramsE)
        /*01dc*/ 	.word	0x00000000


	//----- nvinfo : EIATTR_REGCOUNT
	.align		4
.L_90:
        /*01e0*/ 	.byte	0x04, 0x2f
        /*01e2*/ 	.short	(.L_92 - .L_91)
	.align		4
.L_91:
        /*01e4*/ 	.word	index@(_ZN5flash44flash_bwd_dq_dk_dv_loop_seqk_parallel_kernelI23Flash_bwd_kernel_traitsILi192ELi64ELi64ELi8ELi4ELi2ELi2ELb0ELb0EN7cutlass6half_tE19Flash_kernel_traitsILi192ELi64ELi64ELi8ES3_EELb0ELb1ELb0ELb0ELb0ELb0ELb0EEEvNS_16Flash_bwd_paramsE)
        /*01e8*/ 	.word	0x000000fc


	//----- nvinfo : EIATTR_FRAME_SIZE
	.align		4
.L_92:
        /*01ec*/ 	.byte	0x04, 0x11
        /*01ee*/ 	.short	(.L_94 - .L_93)
	.align		4
.L_93:
        /*01f0*/ 	.word	index@(_ZN5flash44flash_bwd_dq_dk_dv_loop_seqk_parallel_kernelI23Flash_bwd_kernel_traitsILi192ELi64ELi64ELi8ELi4ELi2ELi2ELb0ELb0EN7cutlass6half_tE19Flash_kernel_traitsILi192ELi64ELi64ELi8ES3_EELb0ELb1ELb0ELb0ELb0ELb0ELb0EEEvNS_16Flash_bwd_paramsE)
        /*01f4*/ 	.word	0x00000000


	//----- nvinfo : EIATTR_REGCOUNT
	.align		4
.L_94:
        /*01f8*/ 	.byte	0x04, 0x2f
        /*01fa*/ 	.short	(.L_96 - .L_95)
	.align		4
.L_95:
        /*01fc*/ 	.word	index@(_ZN5flash44flash_bwd_dq_dk_dv_loop_seqk_parallel_kernelI23Flash_bwd_kernel_traitsILi192ELi64ELi64ELi8ELi4ELi2ELi2ELb1ELb1EN7cutlass6half_tE19Flash_kernel_traitsILi192ELi64ELi64ELi8ES3_EELb0ELb1ELb0ELb1ELb0ELb0ELb0EEEvNS_16Flash_bwd_paramsE)
        /*0200*/ 	.word	0x000000ff


	//----- nvinfo : EIATTR_FRAME_SIZE
	.align		4
.L_96:
        /*0204*/ 	.byte	0x04, 0x11
        /*0206*/ 	.short	(.L_98 - .L_97)
	.align		4
.L_97:
        /*0208*/ 	.word	index@(_ZN5flash44flash_bwd_dq_dk_dv_loop_seqk_parallel_kernelI23Flash_bwd_kernel_traitsILi192ELi64ELi64ELi8ELi4ELi2ELi2ELb1ELb1EN7cutlass6half_tE19Flash_kernel_traitsILi192ELi64ELi64ELi8ES3_EELb0ELb1ELb0ELb1ELb0ELb0ELb0EEEvNS_16Flash_bwd_paramsE)
        /*020c*/ 	.word	0x00000110


	//----- nvinfo : EIATTR_REGCOUNT
	.align		4
.L_98:
        /*0210*/ 	.byte	0x04, 0x2f
        /*0212*/ 	.short	(.L_100 - .L_99)
	.align		4
.L_99:
        /*0214*/ 	.word	index@(_ZN5flash44flash_bwd_dq_dk_dv_loop_seqk_parallel_kernelI23Flash_bwd_kernel_traitsILi192ELi64ELi64ELi8ELi4ELi2ELi2ELb1ELb1EN7cutlass6half_tE19Flash_kernel_traitsILi192ELi64ELi64ELi8ES3_EELb0ELb1ELb0ELb0ELb0ELb1ELb0EEEvNS_16Flash_bwd_paramsE)
        /*0218*/ 	.word	0x000000ff


	//----- nvinfo : EIATTR_FRAME_SIZE
	.align		4
.L_100:
        /*021c*/ 	.byte	0x04, 0x11
        /*021e*/ 	.short	(.L_102 - .L_101)
	.align		4
.L_101:
        /*0220*/ 	.word	index@(_ZN5flash44flash_bwd_dq_dk_dv_loop_seqk_parallel_kernelI23Flash_bwd_kernel_traitsILi192ELi64ELi64ELi8ELi4ELi2ELi2ELb1ELb1EN7cutlass6half_tE19Flash_kernel_traitsILi192ELi64ELi64ELi8ES3_EELb0ELb1ELb0ELb0ELb0ELb1ELb0EEEvNS_16Flash_bwd_paramsE)
        /*0224*/ 	.word	0x000000e8


	//----- nvinfo : EIATTR_REGCOUNT
	.align		4
.L_102:
        /*0228*/ 	.byte	0x04, 0x2f
        /*022a*/ 	.short	(.L_104 - .L_103)
	.align		4
.L_103:
        /*022c*/ 	.word	index@(_ZN5flash44flash_bwd_dq_dk_dv_loop_seqk_parallel_kernelI23Flash_bwd_kernel_traitsILi192ELi64ELi64ELi8ELi4ELi2ELi2ELb1ELb1EN7cutlass6half_tE19Flash_kernel_traitsILi192ELi64ELi64ELi8ES3_EELb0ELb1ELb0ELb0ELb0ELb0ELb0EEEvNS_16Flash_bwd_paramsE)
        /*0230*/ 	.word	0x000000ff


	//----- nvinfo : EIATTR_FRAME_SIZE
	.align		4
.L_104:
        /*0234*/ 	.byte	0x04, 0x11
        /*0236*/ 	.short	(.L_106 - .L_105)
	.align		4
.L_105:
        /*0238*/ 	.word	index@(_ZN5flash44flash_bwd_dq_dk_dv_loop_seqk_parallel_kernelI23Flash_bwd_kernel_traitsILi192ELi64ELi64ELi8ELi4ELi2ELi2ELb1ELb1EN7cutlass6half_tE19Flash_kernel_traitsILi192ELi64ELi64ELi8ES3_EELb0ELb1ELb0ELb0ELb0ELb0ELb0EEEvNS_16Flash_bwd_paramsE)
        /*023c*/ 	.word	0x000000f0


	//----- nvinfo : EIATTR_MIN_STACK_SIZE
	.align		4
.L_106:
        /*0240*/ 	.byte	0x04, 0x12
        /*0242*/ 	.short	(.L_108 - .L_107)
	.align		4
.L_107:
        /*0244*/ 	.word	index@(_ZN5flash44flash_bwd_dq_dk_dv_loop_seqk_parallel_kernelI23Flash_bwd_kernel_traitsILi192ELi64ELi64ELi8ELi4ELi2ELi2ELb1ELb1EN7cutlass6half_tE19Flash_kernel_traitsILi192ELi64ELi64ELi8ES3_EELb0ELb1ELb0ELb0ELb0ELb0ELb0EEEvNS_16Flash_bwd_paramsE)
        /*0248*/ 	.word	0x000000f0


	//----- nvinfo : EIATTR_MIN_STACK_SIZE
	.align		4
.L_108:
        /*024c*/ 	.byte	0x04, 0x12
        /*024e*/ 	.short	(.L_110 - .L_109)
	.align		4
.L_109:
        /*0250*/ 	.word	index@(_ZN5flash44flash_bwd_dq_dk_dv_loop_seqk_parallel_kernelI23Flash_bwd_kernel_traitsILi192ELi64ELi64ELi8ELi4ELi2ELi2ELb1ELb1EN7cutlass6half_tE19Flash_kernel_traitsILi192ELi64ELi64ELi8ES3_EELb0ELb1ELb0ELb0ELb0ELb1ELb0EEEvNS_16Flash_bwd_paramsE)
        /*0254*/ 	.word	0x000000e8


	//----- nvinfo : EIATTR_MIN_STACK_SIZE
	.align		4
.L_110:
        /*0258*/ 	.byte	0x04, 0x12
        /*025a*/ 	.short	(.L_112 - .L_111)
	.align		4
.L_111:
        /*025c*/ 	.word	index@(_ZN5flash44flash_bwd_dq_dk_dv_loop_seqk_parallel_kernelI23Flash_bwd_kernel_traitsILi192ELi64ELi64ELi8ELi4ELi2ELi2ELb1ELb1EN7cutlass6half_tE19Flash_kernel_traitsILi192ELi64ELi64ELi8ES3_EELb0ELb1ELb0ELb1ELb0ELb0ELb0EEEvNS_16Flash_bwd_paramsE)
        /*0260*/ 	.word	0x00000110


	//----- nvinfo : EIATTR_MIN_STACK_SIZE
	.align		4
.L_112:
        /*0264*/ 	.byte	0x04, 0x12
        /*0266*/ 	.short	(.L_114 - .L_113)
	.align		4
.L_113:
        /*0268*/ 	.word	index@(_ZN5flash44flash_bwd_dq_dk_dv_loop_seqk_parallel_kernelI23Flash_bwd_kernel_traitsILi192ELi64ELi64ELi8ELi4ELi2ELi2ELb0ELb0EN7cutlass6half_tE19Flash_kernel_traitsILi192ELi64ELi64ELi8ES3_EELb0ELb1ELb0ELb0ELb0ELb0ELb0EEEvNS_16Flash_bwd_paramsE)
        /*026c*/ 	.word	0x00000000


	//----- nvinfo : EIATTR_MIN_STACK_SIZE
	.align		4
.L_114:
        /*0270*/ 	.byte	0x04, 0x12
        /*0272*/ 	.short	(.L_116 - .L_115)
	.align		4
.L_115:
        /*0274*/ 	.word	index@(_ZN5flash44flash_bwd_dq_dk_dv_loop_seqk_parallel_kernelI23Flash_bwd_kernel_traitsILi192ELi64ELi64ELi8ELi4ELi2ELi2ELb0ELb0EN7cutlass6half_tE19Flash_kernel_traitsILi192ELi64ELi64ELi8ES3_EELb0ELb1ELb0ELb0ELb0ELb1ELb0EEEvNS_16Flash_bwd_paramsE)
        /*0278*/ 	.word	0x00000000


	//----- nvinfo : EIATTR_MIN_STACK_SIZE
	.align		4
.L_116:
        /*027c*/ 	.byte	0x04, 0x12
        /*027e*/ 	.short	(.L_118 - .L_117)
	.align		4
.L_117:
        /*0280*/ 	.word	index@(_ZN5flash44flash_bwd_dq_dk_dv_loop_seqk_parallel_kernelI23Flash_bwd_kernel_traitsILi192ELi64ELi64ELi8ELi4ELi2ELi2ELb0ELb0EN7cutlass6half_tE19Flash_kernel_traitsILi192ELi64ELi64ELi8ES3_EELb0ELb1ELb0ELb1ELb0ELb0ELb0EEEvNS_16Flash_bwd_paramsE)
        /*0284*/ 	.word	0x00000000


	//----- nvinfo : EIATTR_MIN_STACK_SIZE
	.align		4
.L_118:
        /*0288*/ 	.byte	0x04, 0x12
        /*028a*/ 	.short	(.L_120 - .L_119)
	.align		4
.L_119:
        /*028c*/ 	.word	index@(_ZN5flash27flash_bwd_convert_dq_kernelI23Flash_bwd_kernel_traitsILi192ELi64ELi64ELi8ELi4ELi2ELi2ELb1ELb1EN7cutlass6half_tE19Flash_kernel_traitsILi192ELi64ELi64ELi8ES3_EEEEvNS_16Flash_bwd_paramsEi)
        /*0290*/ 	.word	0x00000000


	//----- nvinfo : EIATTR_MIN_STACK_SIZE
	.align		4
.L_120:
        /*0294*/ 	.byte	0x04, 0x12
        /*0296*/ 	.short	(.L_122 - .L_121)
	.align		4
.L_121:
        /*0298*/ 	.word	index@(_ZN5flash44flash_bwd_dq_dk_dv_loop_seqk_parallel_kernelI23Flash_bwd_kernel_traitsILi192ELi64ELi64ELi8ELi4ELi2ELi2ELb1ELb1EN7cutlass6half_tE19Flash_kernel_traitsILi192ELi64ELi64ELi8ES3_EELb1ELb1ELb0ELb0ELb0ELb0ELb0EEEvNS_16Flash_bwd_paramsE)
        /*029c*/ 	.word	0x00000100


	//----- nvinfo : EIATTR_MIN_STACK_SIZE
	.align		4
.L_122:
        /*02a0*/ 	.byte	0x04, 0x12
        /*02a2*/ 	.short	(.L_124 - .L_123)
	.align		4
.L_123:
        /*02a4*/ 	.word	index@(_ZN5flash44flash_bwd_dq_dk_dv_loop_seqk_parallel_kernelI23Flash_bwd_kernel_traitsILi192ELi64ELi64ELi8ELi4ELi2ELi2ELb1ELb1EN7cutlass6half_tE19Flash_kernel_traitsILi192ELi64ELi64ELi8ES3_EELb0ELb1ELb0ELb0ELb0ELb0ELb1EEEvNS_16Flash_bwd_paramsE)
        /*02a8*/ 	.word	0x000000f0


	//----- nvinfo : EIATTR_MIN_STACK_SIZE
	.align		4
.L_124:
        /*02ac*/ 	.byte	0x04, 0x12
        /*02ae*/ 	.short	(.L_126 - .L_125)
	.align		4
.L_125:
        /*02b0*/ 	.word	index@(_ZN5flash44flash_bwd_dq_dk_dv_loop_seqk_parallel_kernelI23Flash_bwd_kernel_traitsILi192ELi64ELi64ELi8ELi4ELi2ELi2ELb1ELb1EN7cutlass6half_tE19Flash_kernel_traitsILi192ELi64ELi64ELi8ES3_EELb1ELb1ELb0ELb0ELb0ELb1ELb0EEEvNS_16Flash_bwd_paramsE)
        /*02b4*/ 	.word	0x000000f0


	//----- nvinfo : EIATTR_MIN_STACK_SIZE
	.align		4
.L_126:
        /*02b8*/ 	.byte	0x04, 0x12
        /*02ba*/ 	.short	(.L_128 - .L_127)
	.align		4
.L_127:
        /*02bc*/ 	.word	index@(_ZN5flash44flash_bwd_dq_dk_dv_loop_seqk_parallel_kernelI23Flash_bwd_kernel_traitsILi192ELi64ELi64ELi8ELi4ELi2ELi2ELb1ELb1EN7cutlass6half_tE19Flash_kernel_traitsILi192ELi64ELi64ELi8ES3_EELb0ELb1ELb0ELb0ELb0ELb1ELb1EEEvNS_16Flash_bwd_paramsE)
        /*02c0*/ 	.word	0x000000e8


	//----- nvinfo : EIATTR_MIN_STACK_SIZE
	.align		4
.L_128:
        /*02c4*/ 	.byte	0x04, 0x12
        /*02c6*/ 	.short	(.L_130 - .L_129)
	.align		4
.L_129:
        /*02c8*/ 	.word	index@(_ZN5flash44flash_bwd_dq_dk_dv_loop_seqk_parallel_kernelI23Flash_bwd_kernel_traitsILi192ELi64ELi64ELi8ELi4ELi2ELi2ELb1ELb1EN7cutlass6half_tE19Flash_kernel_traitsILi192ELi64ELi64ELi8ES3_EELb1ELb1ELb0ELb1ELb0ELb0ELb0EEEvNS_16Flash_bwd_paramsE)
        /*02cc*/ 	.word	0x00000128


	//----- nvinfo : EIATTR_MIN_STACK_SIZE
	.align		4
.L_130:
        /*02d0*/ 	.byte	0x04, 0x12
        /*02d2*/ 	.short	(.L_132 - .L_131)
	.align		4
.L_131:
        /*02d4*/ 	.word	index@(_ZN5flash44flash_bwd_dq_dk_dv_loop_seqk_parallel_kernelI23Flash_bwd_kernel_traitsILi192ELi64ELi64ELi8ELi4ELi2ELi2ELb1ELb1EN7cutlass6half_tE19Flash_kernel_traitsILi192ELi64ELi64ELi8ES3_EELb0ELb1ELb0ELb1ELb0ELb0ELb1EEEvNS_16Flash_bwd_paramsE)
        /*02d8*/ 	.word	0x00000110


	//----- nvinfo : EIATTR_MIN_STACK_SIZE
	.align		4
.L_132:
        /*02dc*/ 	.byte	0x04, 0x12
        /*02de*/ 	.short	(.L_134 - .L_133)
	.align		4
.L_133:
        /*02e0*/ 	.word	index@(_ZN5flash25flash_bwd_dot_do_o_kernelILb0E23Flash_bwd_kernel_traitsILi192ELi64ELi64ELi8ELi4ELi2ELi2ELb1ELb1EN7cutlass6half_tE19Flash_kernel_traitsILi192ELi64ELi64ELi8ES3_EEEEvNS_16Flash_bwd_paramsE)
        /*02e4*/ 	.word	0x00000000


	//----- nvinfo : EIATTR_MIN_STACK_SIZE
	.align		4
.L_134:
        /*02e8*/ 	.byte	0x04, 0x12
        /*02ea*/ 	.short	(.L_136 - .L_135)
	.align		4
.L_135:
        /*02ec*/ 	.word	index@(_ZN5flash25flash_bwd_dot_do_o_kernelILb1E23Flash_bwd_kernel_traitsILi192ELi64ELi64ELi8ELi4ELi2ELi2ELb1ELb1EN7cutlass6half_tE19Flash_kernel_traitsILi192ELi64ELi64ELi8ES3_EEEEvNS_16Flash_bwd_paramsE)
        /*02f0*/ 	.word	0x00000000


	//----- nvinfo : EIATTR_MIN_STACK_SIZE
	.align		4
.L_136:
        /*02f4*/ 	.byte	0x04, 0x12
        /*02f6*/ 	.short	(.L_138 - .L_137)
	.align		4
.L_137:
        /*02f8*/ 	.word	index@(_ZN5flash27flash_bwd_convert_dq_kernelI23Flash_bwd_kernel_traitsILi192ELi64ELi64ELi8ELi4ELi2ELi2ELb0ELb0EN7cutlass6half_tE19Flash_kernel_traitsILi192ELi64ELi64ELi8ES3_EEEEvNS_16Flash_bwd_paramsEi)
        /*02fc*/ 	.word	0x00000000


	//----- nvinfo : EIATTR_MIN_STACK_SIZE
	.align		4
.L_138:
        /*0300*/ 	.byte	0x04, 0x12
        /*0302*/ 	.short	(.L_140 - .L_139)
	.align		4
.L_139:
        /*0304*/ 	.word	index@(_ZN5flash44flash_bwd_dq_dk_dv_loop_seqk_parallel_kernelI23Flash_bwd_kernel_traitsILi192ELi64ELi64ELi8ELi4ELi2ELi2ELb0ELb0EN7cutlass6half_tE19Flash_kernel_traitsILi192ELi64ELi64ELi8ES3_EELb1ELb1ELb0ELb0ELb0ELb0ELb0EEEvNS_16Flash_bwd_paramsE)
        /*0308*/ 	.word	0x00000008


	//----- nvinfo : EIATTR_MIN_STACK_SIZE
	.align		4
.L_140:
        /*030c*/ 	.byte	0x04, 0x12
        /*030e*/ 	.short	(.L_142 - .L_141)
	.align		4
.L_141:
        /*0310*/ 	.word	index@(_ZN5flash44flash_bwd_dq_dk_dv_loop_seqk_parallel_kernelI23Flash_bwd_kernel_traitsILi192ELi64ELi64ELi8ELi4ELi2ELi2ELb0ELb0EN7cutlass6half_tE19Flash_kernel_traitsILi192ELi64ELi64ELi8ES3_EELb0ELb1ELb0ELb0ELb0ELb0ELb1EEEvNS_16Flash_bwd_paramsE)
        /*0314*/ 	.word	0x00000000


	//----- nvinfo : EIATTR_MIN_STACK_SIZE
	.align		4
.L_142:
        /*0318*/ 	.byte	0x04, 0x12
        /*031a*/ 	.short	(.L_144 - .L_143)
	.align		4
.L_143:
        /*031c*/ 	.word	index@(_ZN5flash44flash_bwd_dq_dk_dv_loop_seqk_parallel_kernelI23Flash_bwd_kernel_traitsILi192ELi64ELi64ELi8ELi4ELi2ELi2ELb0ELb0EN7cutlass6half_tE19Flash_kernel_traitsILi192ELi64ELi64ELi8ES3_EELb1ELb1ELb0ELb0ELb0ELb1ELb0EEEvNS_16Flash_bwd_paramsE)
        /*0320*/ 	.word	0x00000000


	//----- nvinfo : EIATTR_MIN_STACK_SIZE
	.align		4
.L_144:
        /*0324*/ 	.byte	0x04, 0x12
        /*0326*/ 	.short	(.L_146 - .L_145)
	.align		4
.L_145:
        /*0328*/ 	.word	index@(_ZN5flash44flash_bwd_dq_dk_dv_loop_seqk_parallel_kernelI23Flash_bwd_kernel_traitsILi192ELi64ELi64ELi8ELi4ELi2ELi2ELb0ELb0EN7cutlass6half_tE19Flash_kernel_traitsILi192ELi64ELi64ELi8ES3_EELb0ELb1ELb0ELb0ELb0ELb1ELb1EEEvNS_16Flash_bwd_paramsE)
        /*032c*/ 	.word	0x00000000


	//----- nvinfo : EIATTR_MIN_STACK_SIZE
	.align		4
.L_146:
        /*0330*/ 	.byte	0x04, 0x12
        /*0332*/ 	.short	(.L_148 - .L_147)
	.align		4
.L_147:
        /*0334*/ 	.word	index@(_ZN5flash44flash_bwd_dq_dk_dv_loop_seqk_parallel_kernelI23Flash_bwd_kernel_traitsILi192ELi64ELi64ELi8ELi4ELi2ELi2ELb0ELb0EN7cutlass6half_tE19Flash_kernel_traitsILi192ELi64ELi64ELi8ES3_EELb1ELb1ELb0ELb1ELb0ELb0ELb0EEEvNS_16Flash_bwd_paramsE)
        /*0338*/ 	.word	0x00000000


	//----- nvinfo : EIATTR_MIN_STACK_SIZE
	.align		4
.L_148:
        /*033c*/ 	.byte	0x04, 0x12
        /*033e*/ 	.short	(.L_150 - .L_149)
	.align		4
.L_149:
        /*0340*/ 	.word	index@(_ZN5flash44flash_bwd_dq_dk_dv_loop_seqk_parallel_kernelI23Flash_bwd_kernel_traitsILi192ELi64ELi64ELi8ELi4ELi2ELi2ELb0ELb0EN7cutlass6half_tE19Flash_kernel_traitsILi192ELi64ELi64ELi8ES3_EELb0ELb1ELb0ELb1ELb0ELb0ELb1EEEvNS_16Flash_bwd_paramsE)
        /*0344*/ 	.word	0x00000008


	//----- nvinfo : EIATTR_MIN_STACK_SIZE
	.align		4
.L_150:
        /*0348*/ 	.byte	0x04, 0x12
        /*034a*/ 	.short	(.L_152 - .L_151)
	.align		4
.L_151:
        /*034c*/ 	.word	index@(_ZN5flash25flash_bwd_dot_do_o_kernelILb0E23Flash_bwd_kernel_traitsILi192ELi64ELi64ELi8ELi4ELi2ELi2ELb0ELb0EN7cutlass6half_tE19Flash_kernel_traitsILi192ELi64ELi64ELi8ES3_EEEEvNS_16Flash_bwd_paramsE)
        /*0350*/ 	.word	0x00000000


	//----- nvinfo : EIATTR_MIN_STACK_SIZE
	.align		4
.L_152:
        /*0354*/ 	.byte	0x04, 0x12
        /*0356*/ 	.short	(.L_154 - .L_153)
	.align		4
.L_153:
        /*0358*/ 	.word	index@(_ZN5flash25flash_bwd_dot_do_o_kernelILb1E23Flash_bwd_kernel_traitsILi192ELi64ELi64ELi8ELi4ELi2ELi2ELb0ELb0EN7cutlass6half_tE19Flash_kernel_traitsILi192ELi64ELi64ELi8ES3_EEEEvNS_16Flash_bwd_paramsE)
        /*035c*/ 	.word	0x00000000
.L_154:


//--------------------- .nv.compat                --------------------------
	.section	.nv.compat,"",@"SHT_CUDA_COMPAT_INFO"
	.align	4
        /*0000*/ 	.byte	0x02, 0x09, 0x01, 0x00, 0x02, 0x02, 0x01, 0x00, 0x02, 0x05, 0x05, 0x00, 0x03, 0x07, 0x01, 0x01
        /*0010*/ 	.byte	0x02, 0x03, 0x00, 0x00, 0x02, 0x06, 0x01, 0x00, 0x04, 0x0b, 0x08, 0x00, 0x00, 0x00, 0x00, 0x00
        /*0020*/ 	.byte	0x00, 0x00, 0x00, 0x00


//--------------------- .nv.info._ZN5flash44flash_bwd_dq_dk_dv_loop_seqk_parallel_kernelI23Flash_bwd_kernel_traitsILi192ELi64ELi64ELi8ELi4ELi2ELi2ELb1ELb1EN7cutlass6half_tE19Flash_kernel_traitsILi192ELi64ELi64ELi8ES3_EELb0ELb1ELb0ELb0ELb0ELb0ELb0EEEvNS_16Flash_bwd_paramsE --------------------------
	.section	.nv.info._ZN5flash44flash_bwd_dq_dk_dv_loop_seqk_parallel_kernelI23Flash_bwd_kernel_traitsILi192ELi64ELi64ELi8ELi4ELi2ELi2ELb1ELb1EN7cutlass6half_tE19Flash_kernel_traitsILi192ELi64ELi64ELi8ES3_EELb0ELb1ELb0ELb0ELb0ELb0ELb0EEEvNS_16Flash_bwd_paramsE,"",@"SHT_CUDA_INFO"
	.sectionflags	@""
	.align	4


	//----- nvinfo : EIATTR_CUDA_API_VERSION
	.align		4
        /*0000*/ 	.byte	0x04, 0x37
        /*0002*/ 	.short	(.L_156 - .L_155)
.L_155:
        /*0004*/ 	.word	0x00000082


	//----- nvinfo : EIATTR_KPARAM_INFO
	.align		4
.L_156:
        /*0008*/ 	.byte	0x04, 0x17
        /*000a*/ 	.short	(.L_158 - .L_157)
.L_157:
        /*000c*/ 	.word	0x00000000
        /*0010*/ 	.short	0x0000
        /*0012*/ 	.short	0x0000
        /*0014*/ 	.byte	0x00, 0xf0, 0x01, 0x0a


	//----- nvinfo : EIATTR_SPARSE_MMA_MASK
	.align		4
.L_158:
        /*0018*/ 	.byte	0x03, 0x50
        /*001a*/ 	.short	0x0000


	//----- nvinfo : EIATTR_MAXREG_COUNT
	.align		4
        /*001c*/ 	.byte	0x03, 0x1b
        /*001e*/ 	.short	0x00ff


	//----- nvinfo : EIATTR_NUM_BARRIERS
	.align		4
        /*0020*/ 	.byte	0x02, 0x4c
        /*0022*/ 	.byte	0x01
	.zero		1


	//----- nvinfo : EIATTR_ANNOTATIONS
	.align		4
        /*0024*/ 	.byte	0x04, 0x55
        /*0026*/ 	.short	(.L_160 - .L_159)


	//   ....[0]....
.L_159:
        /*0028*/ 	.word	0x00000001
        /*002c*/ 	.byte	0xa0, 0x00, 0x00, 0x00, 0x01, 0x00, 0x00, 0x00, 0x70, 0x03, 0x00, 0x00, 0x01, 0x00, 0x00, 0x00
        /* <DEDUP_REMOVED lines=60> */
        /*03fc*/ 	.byte	0x40, 0x92, 0x00, 0x00


	//----- nvinfo : EIATTR_MERCURY_ISA_VERSION
	.align		4
.L_160:
        /*0400*/ 	.byte	0x03, 0x5f
        /*0402*/ 	.short	0x0101


	//----- nvinfo : EIATTR_EXIT_INSTR_OFFSETS
	.align		4
        /*0404*/ 	.byte	0x04, 0x1c
        /*0406*/ 	.short	(.L_162 - .L_161)


	//   ....[0]....
.L_161:
        /*0408*/ 	.word	0x000000c0


	//   ....[1]....
        /*040c*/ 	.word	0x000092c0


	//----- nvinfo : EIATTR_CRS_STACK_SIZE
	.align		4
.L_162:
        /*0410*/ 	.byte	0x04, 0x1e
        /*0412*/ 	.short	(.L_164 - .L_163)
.L_163:
        /*0414*/ 	.word	0x00000000


	//----- nvinfo : EIATTR_CBANK_PARAM_SIZE
	.align		4
.L_164:
        /*0418*/ 	.byte	0x03, 0x19
        /*041a*/ 	.short	0x0280


	//----- nvinfo : EIATTR_PARAM_CBANK
	.align		4
        /*041c*/ 	.byte	0x04, 0x0a
        /*041e*/ 	.short	(.L_166 - .L_165)
	.align		4
.L_165:
        /*0420*/ 	.word	index@(.nv.constant0._ZN5flash44flash_bwd_dq_dk_dv_loop_seqk_parallel_kernelI23Flash_bwd_kernel_traitsILi192ELi64ELi64ELi8ELi4ELi2ELi2ELb1ELb1EN7cutlass6half_tE19Flash_kernel_traitsILi192ELi64ELi64ELi8ES3_EELb0ELb1ELb0ELb0ELb0ELb0ELb0EEEvNS_16Flash_bwd_paramsE)
        /*0424*/ 	.short	0x0210
        /*0426*/ 	.short	0x0280


	//----- nvinfo : EIATTR_SW_WAR
	.align		4
.L_166:
        /*0428*/ 	.byte	0x04, 0x36
        /*042a*/ 	.short	(.L_168 - .L_167)
.L_167:
        /*042c*/ 	.word	0x00000008
.L_168:


//--------------------- .nv.info._ZN5flash44flash_bwd_dq_dk_dv_loop_seqk_parallel_kernelI23Flash_bwd_kernel_traitsILi192ELi64ELi64ELi8ELi4ELi2ELi2ELb1ELb1EN7cutlass6half_tE19Flash_kernel_traitsILi192ELi64ELi64ELi8ES3_EELb0ELb1ELb0ELb0ELb0ELb1ELb0EEEvNS_16Flash_bwd_paramsE --------------------------
	.section	.nv.info._ZN5flash44flash_bwd_dq_dk_dv_loop_seqk_parallel_kernelI23Flash_bwd_kernel_traitsILi192ELi64ELi64ELi8ELi4ELi2ELi2ELb1ELb1EN7cutlass6half_tE19Flash_kernel_traitsILi192ELi64ELi64ELi8ES3_EELb0ELb1ELb0ELb0ELb0ELb1ELb0EEEvNS_16Flash_bwd_paramsE,"",@"SHT_CUDA_INFO"
	.sectionflags	@""
	.align	4


	//----- nvinfo : EIATTR_CUDA_API_VERSION
	.align		4
        /*0000*/ 	.byte	0x04, 0x37
        /*0002*/ 	.short	(.L_170 - .L_169)
.L_169:
        /*0004*/ 	.word	0x00000082


	//----- nvinfo : EIATTR_KPARAM_INFO
	.align		4
.L_170:
        /*0008*/ 	.byte	0x04, 0x17
        /*000a*/ 	.short	(.L_172 - .L_171)
.L_171:
        /*000c*/ 	.word	0x00000000
        /*0010*/ 	.short	0x0000
        /*0012*/ 	.short	0x0000
        /*0014*/ 	.byte	0x00, 0xf0, 0x01, 0x0a


	//----- nvinfo : EIATTR_SPARSE_MMA_MASK
	.align		4
.L_172:
        /*0018*/ 	.byte	0x03, 0x50
        /*001a*/ 	.short	0x0000


	//----- nvinfo : EIATTR_MAXREG_COUNT
	.align		4
        /*001c*/ 	.byte	0x03, 0x1b
        /*001e*/ 	.short	0x00ff


	//----- nvinfo : EIATTR_NUM_BARRIERS
	.align		4
        /*0020*/ 	.byte	0x02, 0x4c
        /*0022*/ 	.byte	0x01
	.zero		1


	//----- nvinfo : EIATTR_ANNOTATIONS
	.align		4
        /*0024*/ 	.byte	0x04, 0x55
        /*0026*/ 	.short	(.L_174 - .L_173)


	//   ....[0]....
.L_173:
        /* <DEDUP_REMOVED lines=48> */


	//----- nvinfo : EIATTR_MERCURY_ISA_VERSION
	.align		4
.L_174:
        /*0310*/ 	.byte	0x03, 0x5f
        /*0312*/ 	.short	0x0101


	//----- nvinfo : EIATTR_EXIT_INSTR_OFFSETS
	.align		4
        /*0314*/ 	.byte	0x04, 0x1c
        /*0316*/ 	.short	(.L_176 - .L_175)


	//   ....[0]....
.L_175:
        /*0318*/ 	.word	0x000000c0


	//   ....[1]....
        /*031c*/ 	.word	0x00007f30


	//----- nvinfo : EIATTR_CRS_STACK_SIZE
	.align		4
.L_176:
        /*0320*/ 	.byte	0x04, 0x1e
        /*0322*/ 	.short	(.L_178 - .L_177)
.L_177:
        /*0324*/ 	.word	0x00000000


	//----- nvinfo : EIATTR_CBANK_PARAM_SIZE
	.align		4
.L_178:
        /*0328*/ 	.byte	0x03, 0x19
        /*032a*/ 	.short	0x0280


	//----- nvinfo : EIATTR_PARAM_CBANK
	.align		4
        /*032c*/ 	.byte	0x04, 0x0a
        /*032e*/ 	.short	(.L_180 - .L_179)
	.align		4
.L_179:
        /*0330*/ 	.word	index@(.nv.constant0._ZN5flash44flash_bwd_dq_dk_dv_loop_seqk_parallel_kernelI23Flash_bwd_kernel_traitsILi192ELi64ELi64ELi8ELi4ELi2ELi2ELb1ELb1EN7cutlass6half_tE19Flash_kernel_traitsILi192ELi64ELi64ELi8ES3_EELb0ELb1ELb0ELb0ELb0ELb1ELb0EEEvNS_16Flash_bwd_paramsE)
        /*0334*/ 	.short	0x0210
        /*0336*/ 	.short	0x0280


	//----- nvinfo : EIATTR_SW_WAR
	.align		4
.L_180:
        /*0338*/ 	.byte	0x04, 0x36
        /*033a*/ 	.short	(.L_182 - .L_181)
.L_181:
        /*033c*/ 	.word	0x00000008
.L_182:


//--------------------- .nv.info._ZN5flash44flash_bwd_dq_dk_dv_loop_seqk_parallel_kernelI23Flash_bwd_kernel_traitsILi192ELi64ELi64ELi8ELi4ELi2ELi2ELb1ELb1EN7cutlass6half_tE19Flash_kernel_traitsILi192ELi64ELi64ELi8ES3_EELb0ELb1ELb0ELb1ELb0ELb0ELb0EEEvNS_16Flash_bwd_paramsE --------------------------
	.section	.nv.info._ZN5flash44flash_bwd_dq_dk_dv_loop_seqk_parallel_kernelI23Flash_bwd_kernel_traitsILi192ELi64ELi64ELi8ELi4ELi2ELi2ELb1ELb1EN7cutlass6half_tE19Flash_kernel_traitsILi192ELi64ELi64ELi8ES3_EELb0ELb1ELb0ELb1ELb0ELb0ELb0EEEvNS_16Flash_bwd_paramsE,"",@"SHT_CUDA_INFO"
	.sectionflags	@""
	.align	4


	//----- nvinfo : EIATTR_CUDA_API_VERSION
	.align		4
        /*0000*/ 	.byte	0x04, 0x37
        /*0002*/ 	.short	(.L_184 - .L_183)
.L_183:
        /*0004*/ 	.word	0x00000082


	//----- nvinfo : EIATTR_KPARAM_INFO
	.align		4
.L_184:
        /*0008*/ 	.byte	0x04, 0x17
        /*000a*/ 	.short	(.L_186 - .L_185)
.L_185:
        /*000c*/ 	.word	0x00000000
        /*0010*/ 	.short	0x0000
        /*0012*/ 	.short	0x0000
        /*0014*/ 	.byte	0x00, 0xf0, 0x01, 0x0a


	//----- nvinfo : EIATTR_SPARSE_MMA_MASK
	.align		4
.L_186:
        /*0018*/ 	.byte	0x03, 0x50
        /*001a*/ 	.short	0x0000


	//----- nvinfo : EIATTR_MAXREG_COUNT
	.align		4
        /*001c*/ 	.byte	0x03, 0x1b
        /*001e*/ 	.short	0x00ff


	//----- nvinfo : EIATTR_NUM_BARRIERS
	.align		4
        /*0020*/ 	.byte	0x02, 0x4c
        /*0022*/ 	.byte	0x01
	.zero		1


	//----- nvinfo : EIATTR_ANNOTATIONS
	.align		4
        /*0024*/ 	.byte	0x04, 0x55
        /*0026*/ 	.short	(.L_188 - .L_187)


	//   ....[0]....
.L_187:
        /* <DEDUP_REMOVED lines=70> */


	//----- nvinfo : EIATTR_MERCURY_ISA_VERSION
	.align		4
.L_188:
        /*0470*/ 	.byte	0x03, 0x5f
        /*0472*/ 	.short	0x0101


	//----- nvinfo : EIATTR_EXIT_INSTR_OFFSETS
	.align		4
        /*0474*/ 	.byte	0x04, 0x1c
        /*0476*/ 	.short	(.L_190 - .L_189)


	//   ....[0]....
.L_189:
        /*0478*/ 	.word	0x000000c0


	//   ....[1]....
        /*047c*/ 	.word	0x000097b0


	//----- nvinfo : EIATTR_CRS_STACK_SIZE
	.align		4
.L_190:
        /*0480*/ 	.byte	0x04, 0x1e
        /*0482*/ 	.short	(.L_192 - .L_191)
.L_191:
        /*0484*/ 	.word	0x00000000


	//----- nvinfo : EIATTR_CBANK_PARAM_SIZE
	.align		4
.L_192:
        /*0488*/ 	.byte	0x03, 0x19
        /*048a*/ 	.short	0x0280


	//----- nvinfo : EIATTR_PARAM_CBANK
	.align		4
        /*048c*/ 	.byte	0x04, 0x0a
        /*048e*/ 	.short	(.L_194 - .L_193)
	.align		4
.L_193:
        /*0490*/ 	.word	index@(.nv.constant0._ZN5flash44flash_bwd_dq_dk_dv_loop_seqk_parallel_kernelI23Flash_bwd_kernel_traitsILi192ELi64ELi64ELi8ELi4ELi2ELi2ELb1ELb1EN7cutlass6half_tE19Flash_kernel_traitsILi192ELi64ELi64ELi8ES3_EELb0ELb1ELb0ELb1ELb0ELb0ELb0EEEvNS_16Flash_bwd_paramsE)
        /*0494*/ 	.short	0x0210
        /*0496*/ 	.short	0x0280


	//----- nvinfo : EIATTR_SW_WAR
	.align		4
.L_194:
        /*0498*/ 	.byte	0x04, 0x36
        /*049a*/ 	.short	(.L_196 - .L_195)
.L_195:
        /*049c*/ 	.word	0x00000008
.L_196:


//--------------------- .nv.info._ZN5flash44flash_bwd_dq_dk_dv_loop_seqk_parallel_kernelI23Flash_bwd_kernel_traitsILi192ELi64ELi64ELi8ELi4ELi2ELi2ELb0ELb0EN7cutlass6half_tE19Flash_kernel_traitsILi192ELi64ELi64ELi8ES3_EELb0ELb1ELb0ELb0ELb0ELb0ELb0EEEvNS_16Flash_bwd_paramsE --------------------------
	.section	.nv.info._ZN5flash44flash_bwd_dq_dk_dv_loop_seqk_parallel_kernelI23Flash_bwd_kernel_traitsILi192ELi64ELi64ELi8ELi4ELi2ELi2ELb0ELb0EN7cutlass6half_tE19Flash_kernel_traitsILi192ELi64ELi64ELi8ES3_EELb0ELb1ELb0ELb0ELb0ELb0ELb0EEEvNS_16Flash_bwd_paramsE,"",@"SHT_CUDA_INFO"
	.sectionflags	@""
	.align	4


	//----- nvinfo : EIATTR_CUDA_API_VERSION
	.align		4
        /*0000*/ 	.byte	0x04, 0x37
        /*0002*/ 	.short	(.L_198 - .L_197)
.L_197:
        /*0004*/ 	.word	0x00000082


	//----- nvinfo : EIATTR_KPARAM_INFO
	.align		4
.L_198:
        /*0008*/ 	.byte	0x04, 0x17
        /*000a*/ 	.short	(.L_200 - .L_199)
.L_199:
        /*000c*/ 	.word	0x00000000
        /*0010*/ 	.short	0x0000
        /*0012*/ 	.short	0x0000
        /*0014*/ 	.byte	0x00, 0xf0, 0x01, 0x0a


	//----- nvinfo : EIATTR_SPARSE_MMA_MASK
	.align		4
.L_200:
        /*0018*/ 	.byte	0x03, 0x50
        /*001a*/ 	.short	0x0000


	//----- nvinfo : EIATTR_MAXREG_COUNT
	.align		4
        /*001c*/ 	.byte	0x03, 0x1b
        /*001e*/ 	.short	0x00ff


	//----- nvinfo : EIATTR_NUM_BARRIERS
	.align		4
        /*0020*/ 	.byte	0x02, 0x4c
        /*0022*/ 	.byte	0x01
	.zero		1


	//----- nvinfo : EIATTR_MERCURY_ISA_VERSION
	.align		4
        /*0024*/ 	.byte	0x03, 0x5f
        /*0026*/ 	.short	0x0101


	//----- nvinfo : EIATTR_EXIT_INSTR_OFFSETS
	.align		4
        /*0028*/ 	.byte	0x04, 0x1c
        /*002a*/ 	.short	(.L_202 - .L_201)


	//   ....[0]....
.L_201:
        /*002c*/ 	.word	0x00000080


	//   ....[1]....
        /*0030*/ 	.word	0x000086e0


	//----- nvinfo : EIATTR_CRS_STACK_SIZE
	.align		4
.L_202:
        /*0034*/ 	.byte	0x04, 0x1e
        /*0036*/ 	.short	(.L_204 - .L_203)
.L_203:
        /*0038*/ 	.word	0x00000000


	//----- nvinfo : EIATTR_CBANK_PARAM_SIZE
	.align		4
.L_204:
        /*003c*/ 	.byte	0x03, 0x19
        /*003e*/ 	.short	0x0280


	//----- nvinfo : EIATTR_PARAM_CBANK
	.align		4
        /*0040*/ 	.byte	0x04, 0x0a
        /*0042*/ 	.short	(.L_206 - .L_205)
	.align		4
.L_205:
        /*0044*/ 	.word	index@(.nv.constant0._ZN5flash44flash_bwd_dq_dk_dv_loop_seqk_parallel_kernelI23Flash_bwd_kernel_traitsILi192ELi64ELi64ELi8ELi4ELi2ELi2ELb0ELb0EN7cutlass6half_tE19Flash_kernel_traitsILi192ELi64ELi64ELi8ES3_EELb0ELb1ELb0ELb0ELb0ELb0ELb0EEEvNS_16Flash_bwd_paramsE)
        /*0048*/ 	.short	0x0210
        /*004a*/ 	.short	0x0280


	//----- nvinfo : EIATTR_SW_WAR
	.align		4
.L_206:
        /*004c*/ 	.byte	0x04, 0x36
        /*004e*/ 	.short	(.L_208 - .L_207)
.L_207:
        /*0050*/ 	.word	0x00000008
.L_208:


//--------------------- .nv.info._ZN5flash44flash_bwd_dq_dk_dv_loop_seqk_parallel_kernelI23Flash_bwd_kernel_traitsILi192ELi64ELi64ELi8ELi4ELi2ELi2ELb0ELb0EN7cutlass6half_tE19Flash_kernel_traitsILi192ELi64ELi64ELi8ES3_EELb0ELb1ELb0ELb0ELb0ELb1ELb0EEEvNS_16Flash_bwd_paramsE --------------------------
	.section	.nv.info._ZN5flash44flash_bwd_dq_dk_dv_loop_seqk_parallel_kernelI23Flash_bwd_kernel_traitsILi192ELi64ELi64ELi8ELi4ELi2ELi2ELb0ELb0EN7cutlass6half_tE19Flash_kernel_traitsILi192ELi64ELi64ELi8ES3_EELb0ELb1ELb0ELb0ELb0ELb1ELb0EEEvNS_16Flash_bwd_paramsE,"",@"SHT_CUDA_INFO"
	.sectionflags	@""
	.align	4


	//----- nvinfo : EIATTR_CUDA_API_VERSION
	.align		4
        /*0000*/ 	.byte	0x04, 0x37
        /*0002*/ 	.short	(.L_210 - .L_209)
.L_209:
        /*0004*/ 	.word	0x00000082


	//----- nvinfo : EIATTR_KPARAM_INFO
	.align		4
.L_210:
        /*0008*/ 	.byte	0x04, 0x17
        /*000a*/ 	.short	(.L_212 - .L_211)
.L_211:
        /*000c*/ 	.word	0x00000000
        /*0010*/ 	.short	0x0000
        /*0012*/ 	.short	0x0000
        /*0014*/ 	.byte	0x00, 0xf0, 0x01, 0x0a


	//----- nvinfo : EIATTR_SPARSE_MMA_MASK
	.align		4
.L_212:
        /*0018*/ 	.byte	0x03, 0x50
        /*001a*/ 	.short	0x0000


	//----- nvinfo : EIATTR_MAXREG_COUNT
	.align		4
        /*001c*/ 	.byte	0x03, 0x1b
        /*001e*/ 	.short	0x00ff


	//----- nvinfo : EIATTR_NUM_BARRIERS
	.align		4
        /*0020*/ 	.byte	0x02, 0x4c
        /*0022*/ 	.byte	0x01
	.zero		1


	//----- nvinfo : EIATTR_MERCURY_ISA_VERSION
	.align		4
        /*0024*/ 	.byte	0x03, 0x5f
        /*0026*/ 	.short	0x0101


	//----- nvinfo : EIATTR_EXIT_INSTR_OFFSETS
	.align		4
        /*0028*/ 	.byte	0x04, 0x1c
        /*002a*/ 	.short	(.L_214 - .L_213)


	//   ....[0]....
.L_213:
        /*002c*/ 	.word	0x00000080


	//   ....[1]....
        /*0030*/ 	.word	0x000072e0


	//----- nvinfo : EIATTR_CRS_STACK_SIZE
	.align		4
.L_214:
        /*0034*/ 	.byte	0x04, 0x1e
        /*0036*/ 	.short	(.L_216 - .L_215)
.L_215:
        /*0038*/ 	.word	0x00000000


	//----- nvinfo : EIATTR_CBANK_PARAM_SIZE
	.align		4
.L_216:
        /*003c*/ 	.byte	0x03, 0x19
        /*003e*/ 	.short	0x0280


	//----- nvinfo : EIATTR_PARAM_CBANK
	.align		4
        /*0040*/ 	.byte	0x04, 0x0a
        /*0042*/ 	.short	(.L_218 - .L_217)
	.align		4
.L_217:
        /*0044*/ 	.word	index@(.nv.constant0._ZN5flash44flash_bwd_dq_dk_dv_loop_seqk_parallel_kernelI23Flash_bwd_kernel_traitsILi192ELi64ELi64ELi8ELi4ELi2ELi2ELb0ELb0EN7cutlass6half_tE19Flash_kernel_traitsILi192ELi64ELi64ELi8ES3_EELb0ELb1ELb0ELb0ELb0ELb1ELb0EEEvNS_16Flash_bwd_paramsE)
        /*0048*/ 	.short	0x0210
        /*004a*/ 	.short	0x0280


	//----- nvinfo : EIATTR_SW_WAR
	.align		4
.L_218:
        /*004c*/ 	.byte	0x04, 0x36
        /*004e*/ 	.short	(.L_220 - .L_219)
.L_219:
        /*0050*/ 	.word	0x00000008
.L_220:


//--------------------- .nv.info._ZN5flash44flash_bwd_dq_dk_dv_loop_seqk_parallel_kernelI23Flash_bwd_kernel_traitsILi192ELi64ELi64ELi8ELi4ELi2ELi2ELb0ELb0EN7cutlass6half_tE19Flash_kernel_traitsILi192ELi64ELi64ELi8ES3_EELb0ELb1ELb0ELb1ELb0ELb0ELb0EEEvNS_16Flash_bwd_paramsE --------------------------
	.section	.nv.info._ZN5flash44flash_bwd_dq_dk_dv_loop_seqk_parallel_kernelI23Flash_bwd_kernel_traitsILi192ELi64ELi64ELi8ELi4ELi2ELi2ELb0ELb0EN7cutlass6half_tE19Flash_kernel_traitsILi192ELi64ELi64ELi8ES3_EELb0ELb1ELb0ELb1ELb0ELb0ELb0EEEvNS_16Flash_bwd_paramsE,"",@"SHT_CUDA_INFO"
	.sectionflags	@""
	.align	4


	//----- nvinfo : EIATTR_CUDA_API_VERSION
	.align		4
        /*0000*/ 	.byte	0x04, 0x37
        /*0002*/ 	.short	(.L_222 - .L_221)
.L_221:
        /*0004*/ 	.word	0x00000082


	//----- nvinfo : EIATTR_KPARAM_INFO
	.align		4
.L_222:
        /*0008*/ 	.byte	0x04, 0x17
        /*000a*/ 	.short	(.L_224 - .L_223)
.L_223:
        /*000c*/ 	.word	0x00000000
        /*0010*/ 	.short	0x0000
        /*0012*/ 	.short	0x0000
        /*0014*/ 	.byte	0x00, 0xf0, 0x01, 0x0a


	//----- nvinfo : EIATTR_SPARSE_MMA_MASK
	.align		4
.L_224:
        /*0018*/ 	.byte	0x03, 0x50
        /*001a*/ 	.short	0x0000


	//----- nvinfo : EIATTR_MAXREG_COUNT
	.align		4
        /*001c*/ 	.byte	0x03, 0x1b
        /*001e*/ 	.short	0x00ff


	//----- nvinfo : EIATTR_NUM_BARRIERS
	.align		4
        /*0020*/ 	.byte	0x02, 0x4c
        /*0022*/ 	.byte	0x01
	.zero		1


	//----- nvinfo : EIATTR_MERCURY_ISA_VERSION
	.align		4
        /*0024*/ 	.byte	0x03, 0x5f
        /*0026*/ 	.short	0x0101


	//----- nvinfo : EIATTR_EXIT_INSTR_OFFSETS
	.align		4
        /*0028*/ 	.byte	0x04, 0x1c
        /*002a*/ 	.short	(.L_226 - .L_225)


	//   ....[0]....
.L_225:
        /*002c*/ 	.word	0x00000080


	//   ....[1]....
        /*0030*/ 	.word	0x00008b80


	//----- nvinfo : EIATTR_CRS_STACK_SIZE
	.align		4
.L_226:
        /*0034*/ 	.byte	0x04, 0x1e
        /*0036*/ 	.short	(.L_228 - .L_227)
.L_227:
        /*0038*/ 	.word	0x00000000


	//----- nvinfo : EIATTR_CBANK_PARAM_SIZE
	.align		4
.L_228:
        /*003c*/ 	.byte	0x03, 0x19
        /*003e*/ 	.short	0x0280


	//----- nvinfo : EIATTR_PARAM_CBANK
	.align		4
        /*0040*/ 	.byte	0x04, 0x0a
        /*0042*/ 	.short	(.L_230 - .L_229)
	.align		4
.L_229:
        /*0044*/ 	.word	index@(.nv.constant0._ZN5flash44flash_bwd_dq_dk_dv_loop_seqk_parallel_kernelI23Flash_bwd_kernel_traitsILi192ELi64ELi64ELi8ELi4ELi2ELi2ELb0ELb0EN7cutlass6half_tE19Flash_kernel_traitsILi192ELi64ELi64ELi8ES3_EELb0ELb1ELb0ELb1ELb0ELb0ELb0EEEvNS_16Flash_bwd_paramsE)
        /*0048*/ 	.short	0x0210
        /*004a*/ 	.short	0x0280


	//----- nvinfo : EIATTR_SW_WAR
	.align		4
.L_230:
        /*004c*/ 	.byte	0x04, 0x36
        /*004e*/ 	.short	(.L_232 - .L_231)
.L_231:
        /*0050*/ 	.word	0x00000008
.L_232:


//--------------------- .nv.info._ZN5flash27flash_bwd_convert_dq_kernelI23Flash_bwd_kernel_traitsILi192ELi64ELi64ELi8ELi4ELi2ELi2ELb1ELb1EN7cutlass6half_tE19Flash_kernel_traitsILi192ELi64ELi64ELi8ES3_EEEEvNS_16Flash_bwd_paramsEi --------------------------
	.section	.nv.info._ZN5flash27flash_bwd_convert_dq_kernelI23Flash_bwd_kernel_traitsILi192ELi64ELi64ELi8ELi4ELi2ELi2ELb1ELb1EN7cutlass6half_tE19Flash_kernel_traitsILi192ELi64ELi64ELi8ES3_EEEEvNS_16Flash_bwd_paramsEi,"",@"SHT_CUDA_INFO"
	.sectionflags	@""
	.align	4


	//----- nvinfo : EIATTR_CUDA_API_VERSION
	.align		4
        /*0000*/ 	.byte	0x04, 0x37
        /*0002*/ 	.short	(.L_234 - .L_233)
.L_233:
        /*0004*/ 	.word	0x00000082


	//----- nvinfo : EIATTR_KPARAM_INFO
	.align		4
.L_234:
        /*0008*/ 	.byte	0x04, 0x17
        /*000a*/ 	.short	(.L_236 - .L_235)
.L_235:
        /*000c*/ 	.word	0x00000000
        /*0010*/ 	.short	0x0001
        /*0012*/ 	.short	0x0280
        /*0014*/ 	.byte	0x00, 0xf0, 0x11, 0x00


	//----- nvinfo : EIATTR_KPARAM_INFO
	.align		4
.L_236:
        /*0018*/ 	.byte	0x04, 0x17
        /*001a*/ 	.short	(.L_238 - .L_237)
.L_237:
        /*001c*/ 	.word	0x00000000
        /*0020*/ 	.short	0x0000
        /*0022*/ 	.short	0x0000
        /*0024*/ 	.byte	0x00, 0xf0, 0x01, 0x0a


	//----- nvinfo : EIATTR_SPARSE_MMA_MASK
	.align		4
.L_238:
        /*0028*/ 	.byte	0x03, 0x50
        /*002a*/ 	.short	0x0000


	//----- nvinfo : EIATTR_MAXREG_COUNT
	.align		4
        /*002c*/ 	.byte	0x03, 0x1b
        /*002e*/ 	.short	0x00ff


	//----- nvinfo : EIATTR_NUM_BARRIERS
	.align		4
        /*0030*/ 	.byte	0x02, 0x4c
        /*0032*/ 	.byte	0x01
	.zero		1


	//----- nvinfo : EIATTR_MERCURY_ISA_VERSION
	.align		4
        /*0034*/ 	.byte	0x03, 0x5f
        /*0036*/ 	.short	0x0101


	//----- nvinfo : EIATTR_EXIT_INSTR_OFFSETS
	.align		4
        /*0038*/ 	.byte	0x04, 0x1c
        /*003a*/ 	.short	(.L_240 - .L_239)


	//   ....[0]....
.L_239:
        /*003c*/ 	.word	0x00000100


	//   ....[1]....
        /*0040*/ 	.word	0x00001c70


	//   ....[2]....
        /*0044*/ 	.word	0x00001d90


	//   ....[3]....
        /*0048*/ 	.word	0x00001db0


	//----- nvinfo : EIATTR_CRS_STACK_SIZE
	.align		4
.L_240:
        /*004c*/ 	.byte	0x04, 0x1e
        /*004e*/ 	.short	(.L_242 - .L_241)
.L_241:
        /*0050*/ 	.word	0x00000000


	//----- nvinfo : EIATTR_CBANK_PARAM_SIZE
	.align		4
.L_242:
        /*0054*/ 	.byte	0x03, 0x19
        /*0056*/ 	.short	0x0284


	//----- nvinfo : EIATTR_PARAM_CBANK
	.align		4
        /*0058*/ 	.byte	0x04, 0x0a
        /*005a*/ 	.short	(.L_244 - .L_243)
	.align		4
.L_243:
        /*005c*/ 	.word	index@(.nv.constant0._ZN5flash27flash_bwd_convert_dq_kernelI23Flash_bwd_kernel_traitsILi192ELi64ELi64ELi8ELi4ELi2ELi2ELb1ELb1EN7cutlass6half_tE19Flash_kernel_traitsILi192ELi64ELi64ELi8ES3_EEEEvNS_16Flash_bwd_paramsEi)
        /*0060*/ 	.short	0x0210
        /*0062*/ 	.short	0x0284


	//----- nvinfo : EIATTR_SW_WAR
	.align		4
.L_244:
        /*0064*/ 	.byte	0x04, 0x36
        /*0066*/ 	.short	(.L_246 - .L_245)
.L_245:
        /*0068*/ 	.word	0x00000008
.L_246:


//--------------------- .nv.info._ZN5flash44flash_bwd_dq_dk_dv_loop_seqk_parallel_kernelI23Flash_bwd_kernel_traitsILi192ELi64ELi64ELi8ELi4ELi2ELi2ELb1ELb1EN7cutlass6half_tE19Flash_kernel_traitsILi192ELi64ELi64ELi8ES3_EELb1ELb1ELb0ELb0ELb0ELb0ELb0EEEvNS_16Flash_bwd_paramsE --------------------------
	.section	.nv.info._ZN5flash44flash_bwd_dq_dk_dv_loop_seqk_parallel_kernelI23Flash_bwd_kernel_traitsILi192ELi64ELi64ELi8ELi4ELi2ELi2ELb1ELb1EN7cutlass6half_tE19Flash_kernel_traitsILi192ELi64ELi64ELi8ES3_EELb1ELb1ELb0ELb0ELb0ELb0ELb0EEEvNS_16Flash_bwd_paramsE,"",@"SHT_CUDA_INFO"
	.sectionflags	@""
	.align	4


	//----- nvinfo : EIATTR_CUDA_API_VERSION
	.align		4
        /*0000*/ 	.byte	0x04, 0x37
        /*0002*/ 	.short	(.L_248 - .L_247)
.L_247:
        /*0004*/ 	.word	0x00000082


	//----- nvinfo : EIATTR_KPARAM_INFO
	.align		4
.L_248:
        /*0008*/ 	.byte	0x04, 0x17
        /*000a*/ 	.short	(.L_250 - .L_249)
.L_249:
        /*000c*/ 	.word	0x00000000
        /*0010*/ 	.short	0x0000
        /*0012*/ 	.short	0x0000
        /*0014*/ 	.byte	0x00, 0xf0, 0x01, 0x0a


	//----- nvinfo : EIATTR_SPARSE_MMA_MASK
	.align		4
.L_250:
        /*0018*/ 	.byte	0x03, 0x50
        /*001a*/ 	.short	0x0000


	//----- nvinfo : EIATTR_MAXREG_COUNT
	.align		4
        /*001c*/ 	.byte	0x03, 0x1b
        /*001e*/ 	.short	0x00ff


	//----- nvinfo : EIATTR_NUM_BARRIERS
	.align		4
        /*0020*/ 	.byte	0x02, 0x4c
        /*0022*/ 	.byte	0x01
	.zero		1


	//----- nvinfo : EIATTR_ANNOTATIONS
	.align		4
        /*0024*/ 	.byte	0x04, 0x55
        /*0026*/ 	.short	(.L_252 - .L_251)


	//   ....[0]....
.L_251:
        /* <DEDUP_REMOVED lines=64> */
        /*041c*/ 	.byte	0x90, 0x86, 0x00, 0x00, 0x01, 0x00, 0x00, 0x00, 0x80, 0x9d, 0x00, 0x00


	//----- nvinfo : EIATTR_MERCURY_ISA_VERSION
	.align		4
.L_252:
        /*0428*/ 	.byte	0x03, 0x5f
        /*042a*/ 	.short	0x0101


	//----- nvinfo : EIATTR_EXIT_INSTR_OFFSETS
	.align		4
        /*042c*/ 	.byte	0x04, 0x1c
        /*042e*/ 	.short	(.L_254 - .L_253)


	//   ....[0]....
.L_253:
        /*0430*/ 	.word	0x000000c0


	//   ....[1]....
        /*0434*/ 	.word	0x00009e00


	//----- nvinfo : EIATTR_CRS_STACK_SIZE
	.align		4
.L_254:
        /*0438*/ 	.byte	0x04, 0x1e
        /*043a*/ 	.short	(.L_256 - .L_255)
.L_255:
        /*043c*/ 	.word	0x00000000


	//----- nvinfo : EIATTR_CBANK_PARAM_SIZE
	.align		4
.L_256:
        /*0440*/ 	.byte	0x03, 0x19
        /*0442*/ 	.short	0x0280


	//----- nvinfo : EIATTR_PARAM_CBANK
	.align		4
        /*0444*/ 	.byte	0x04, 0x0a
        /*0446*/ 	.short	(.L_258 - .L_257)
	.align		4
.L_257:
        /*0448*/ 	.word	index@(.nv.constant0._ZN5flash44flash_bwd_dq_dk_dv_loop_seqk_parallel_kernelI23Flash_bwd_kernel_traitsILi192ELi64ELi64ELi8ELi4ELi2ELi2ELb1ELb1EN7cutlass6half_tE19Flash_kernel_traitsILi192ELi64ELi64ELi8ES3_EELb1ELb1ELb0ELb0ELb0ELb0ELb0EEEvNS_16Flash_bwd_paramsE)
        /*044c*/ 	.short	0x0210
        /*044e*/ 	.short	0x0280


	//----- nvinfo : EIATTR_SW_WAR
	.align		4
.L_258:
        /*0450*/ 	.byte	0x04, 0x36
        /*0452*/ 	.short	(.L_260 - .L_259)
.L_259:
        /*0454*/ 	.word	0x00000008
.L_260:


//--------------------- .nv.info._ZN5flash44flash_bwd_dq_dk_dv_loop_seqk_parallel_kernelI23Flash_bwd_kernel_traitsILi192ELi64ELi64ELi8ELi4ELi2ELi2ELb1ELb1EN7cutlass6half_tE19Flash_kernel_traitsILi192ELi64ELi64ELi8ES3_EELb0ELb1ELb0ELb0ELb0ELb0ELb1EEEvNS_16Flash_bwd_paramsE --------------------------
	.section	.nv.info._ZN5flash44flash_bwd_dq_dk_dv_loop_seqk_parallel_kernelI23Flash_bwd_kernel_traitsILi192ELi64ELi64ELi8ELi4ELi2ELi2ELb1ELb1EN7cutlass6half_tE19Flash_kernel_traitsILi192ELi64ELi64ELi8ES3_EELb0ELb1ELb0ELb0ELb0ELb0ELb1EEEvNS_16Flash_bwd_paramsE,"",@"SHT_CUDA_INFO"
	.sectionflags	@""
	.align	4


	//----- nvinfo : EIATTR_CUDA_API_VERSION
	.align		4
        /*0000*/ 	.byte	0x04, 0x37
        /*0002*/ 	.short	(.L_262 - .L_261)
.L_261:
        /*0004*/ 	.word	0x00000082


	//----- nvinfo : EIATTR_KPARAM_INFO
	.align		4
.L_262:
        /*0008*/ 	.byte	0x04, 0x17
        /*000a*/ 	.short	(.L_264 - .L_263)
.L_263:
        /*000c*/ 	.word	0x00000000
        /*0010*/ 	.short	0x0000
        /*0012*/ 	.short	0x0000
        /*0014*/ 	.byte	0x00, 0xf0, 0x01, 0x0a


	//----- nvinfo : EIATTR_SPARSE_MMA_MASK
	.align		4
.L_264:
        /*0018*/ 	.byte	0x03, 0x50
        /*001a*/ 	.short	0x0000


	//----- nvinfo : EIATTR_MAXREG_COUNT
	.align		4
        /*001c*/ 	.byte	0x03, 0x1b
        /*001e*/ 	.short	0x00ff


	//----- nvinfo : EIATTR_NUM_BARRIERS
	.align		4
        /*0020*/ 	.byte	0x02, 0x4c
        /*0022*/ 	.byte	0x01
	.zero		1


	//----- nvinfo : EIATTR_ANNOTATIONS
	.align		4
        /*0024*/ 	.byte	0x04, 0x55
        /*0026*/ 	.short	(.L_266 - .L_265)


	//   ....[0]....
.L_265:
        /* <DEDUP_REMOVED lines=79> */


	//----- nvinfo : EIATTR_MERCURY_ISA_VERSION
	.align		4
.L_266:
        /*0500*/ 	.byte	0x03, 0x5f
        /*0502*/ 	.short	0x0101


	//----- nvinfo : EIATTR_EXIT_INSTR_OFFSETS
	.align		4
        /*0504*/ 	.byte	0x04, 0x1c
        /*0506*/ 	.short	(.L_268 - .L_267)


	//   ....[0]....
.L_267:
        /*0508*/ 	.word	0x000000c0


	//   ....[1]....
        /*050c*/ 	.word	0x00009af0


	//----- nvinfo : EIATTR_CRS_STACK_SIZE
	.align		4
.L_268:
        /*0510*/ 	.byte	0x04, 0x1e
        /*0512*/ 	.short	(.L_270 - .L_269)
.L_269:
        /*0514*/ 	.word	0x00000000


	//----- nvinfo : EIATTR_CBANK_PARAM_SIZE
	.align		4
.L_270:
        /*0518*/ 	.byte	0x03, 0x19
        /*051a*/ 	.short	0x0280


	//----- nvinfo : EIATTR_PARAM_CBANK
	.align		4
        /*051c*/ 	.byte	0x04, 0x0a
        /*051e*/ 	.short	(.L_272 - .L_271)
	.align		4
.L_271:
        /*0520*/ 	.word	index@(.nv.constant0._ZN5flash44flash_bwd_dq_dk_dv_loop_seqk_parallel_kernelI23Flash_bwd_kernel_traitsILi192ELi64ELi64ELi8ELi4ELi2ELi2ELb1ELb1EN7cutlass6half_tE19Flash_kernel_traitsILi192ELi64ELi64ELi8ES3_EELb0ELb1ELb0ELb0ELb0ELb0ELb1EEEvNS_16Flash_bwd_paramsE)
        /*0524*/ 	.short	0x0210
        /*0526*/ 	.short	0x0280


	//----- nvinfo : EIATTR_SW_WAR
	.align		4
.L_272:
        /*0528*/ 	.byte	0x04, 0x36
        /*052a*/ 	.short	(.L_274 - .L_273)
.L_273:
        /*052c*/ 	.word	0x00000008
.L_274:


//--------------------- .nv.info._ZN5flash44flash_bwd_dq_dk_dv_loop_seqk_parallel_kernelI23Flash_bwd_kernel_traitsILi192ELi64ELi64ELi8ELi4ELi2ELi2ELb1ELb1EN7cutlass6half_tE19Flash_kernel_traitsILi192ELi64ELi64ELi8ES3_EELb1ELb1ELb0ELb0ELb0ELb1ELb0EEEvNS_16Flash_bwd_paramsE --------------------------
	.section	.nv.info._ZN5flash44flash_bwd_dq_dk_dv_loop_seqk_parallel_kernelI23Flash_bwd_kernel_traitsILi192ELi64ELi64ELi8ELi4ELi2ELi2ELb1ELb1EN7cutlass6half_tE19Flash_kernel_traitsILi192ELi64ELi64ELi8ES3_EELb1ELb1ELb0ELb0ELb0ELb1ELb0EEEvNS_16Flash_bwd_paramsE,"",@"SHT_CUDA_INFO"
	.sectionflags	@""
	.align	4


	//----- nvinfo : EIATTR_CUDA_API_VERSION
	.align		4
        /*0000*/ 	.byte	0x04, 0x37
        /*0002*/ 	.short	(.L_276 - .L_275)
.L_275:
        /*0004*/ 	.word	0x00000082


	//----- nvinfo : EIATTR_KPARAM_INFO
	.align		4
.L_276:
        /*0008*/ 	.byte	0x04, 0x17
        /*000a*/ 	.short	(.L_278 - .L_277)
.L_277:
        /*000c*/ 	.word	0x00000000
        /*0010*/ 	.short	0x0000
        /*0012*/ 	.short	0x0000
        /*0014*/ 	.byte	0x00, 0xf0, 0x01, 0x0a


	//----- nvinfo : EIATTR_SPARSE_MMA_MASK
	.align		4
.L_278:
        /*0018*/ 	.byte	0x03, 0x50
        /*001a*/ 	.short	0x0000


	//----- nvinfo : EIATTR_MAXREG_COUNT
	.align		4
        /*001c*/ 	.byte	0x03, 0x1b
        /*001e*/ 	.short	0x00ff


	//----- nvinfo : EIATTR_NUM_BARRIERS
	.align		4
        /*0020*/ 	.byte	0x02, 0x4c
        /*0022*/ 	.byte	0x01
	.zero		1


	//----- nvinfo : EIATTR_ANNOTATIONS
	.align		4
        /*0024*/ 	.byte	0x04, 0x55
        /*0026*/ 	.short	(.L_280 - .L_279)


	//   ....[0]....
.L_279:
        /* <DEDUP_REMOVED lines=50> */


	//----- nvinfo : EIATTR_MERCURY_ISA_VERSION
	.align		4
.L_280:
        /*0338*/ 	.byte	0x03, 0x5f
        /*033a*/ 	.short	0x0101


	//----- nvinfo : EIATTR_EXIT_INSTR_OFFSETS
	.align		4
        /*033c*/ 	.byte	0x04, 0x1c
        /*033e*/ 	.short	(.L_282 - .L_281)


	//   ....[0]....
.L_281:
        /*0340*/ 	.word	0x000000c0


	//   ....[1]....
        /*0344*/ 	.word	0x00008a70


	//----- nvinfo : EIATTR_CRS_STACK_SIZE
	.align		4
.L_282:
        /*0348*/ 	.byte	0x04, 0x1e
        /*034a*/ 	.short	(.L_284 - .L_283)
.L_283:
        /*034c*/ 	.word	0x00000000


	//----- nvinfo : EIATTR_CBANK_PARAM_SIZE
	.align		4
.L_284:
        /*0350*/ 	.byte	0x03, 0x19
        /*0352*/ 	.short	0x0280


	//----- nvinfo : EIATTR_PARAM_CBANK
	.align		4
        /*0354*/ 	.byte	0x04, 0x0a
        /*0356*/ 	.short	(.L_286 - .L_285)
	.align		4
.L_285:
        /*0358*/ 	.word	index@(.nv.constant0._ZN5flash44flash_bwd_dq_dk_dv_loop_seqk_parallel_kernelI23Flash_bwd_kernel_traitsILi192ELi64ELi64ELi8ELi4ELi2ELi2ELb1ELb1EN7cutlass6half_tE19Flash_kernel_traitsILi192ELi64ELi64ELi8ES3_EELb1ELb1ELb0ELb0ELb0ELb1ELb0EEEvNS_16Flash_bwd_paramsE)
        /*035c*/ 	.short	0x0210
        /*035e*/ 	.short	0x0280


	//----- nvinfo : EIATTR_SW_WAR
	.align		4
.L_286:
        /*0360*/ 	.byte	0x04, 0x36
        /*0362*/ 	.short	(.L_288 - .L_287)
.L_287:
        /*0364*/ 	.word	0x00000008
.L_288:


//--------------------- .nv.info._ZN5flash44flash_bwd_dq_dk_dv_loop_seqk_parallel_kernelI23Flash_bwd_kernel_traitsILi192ELi64ELi64ELi8ELi4ELi2ELi2ELb1ELb1EN7cutlass6half_tE19Flash_kernel_traitsILi192ELi64ELi64ELi8ES3_EELb0ELb1ELb0ELb0ELb0ELb1ELb1EEEvNS_16Flash_bwd_paramsE --------------------------
	.section	.nv.info._ZN5flash44flash_bwd_dq_dk_dv_loop_seqk_parallel_kernelI23Flash_bwd_kernel_traitsILi192ELi64ELi64ELi8ELi4ELi2ELi2ELb1ELb1EN7cutlass6half_tE19Flash_kernel_traitsILi192ELi64ELi64ELi8ES3_EELb0ELb1ELb0ELb0ELb0ELb1ELb1EEEvNS_16Flash_bwd_paramsE,"",@"SHT_CUDA_INFO"
	.sectionflags	@""
	.align	4


	//----- nvinfo : EIATTR_CUDA_API_VERSION
	.align		4
        /*0000*/ 	.byte	0x04, 0x37
        /*0002*/ 	.short	(.L_290 - .L_289)
.L_289:
        /*0004*/ 	.word	0x00000082


	//----- nvinfo : EIATTR_KPARAM_INFO
	.align		4
.L_290:
        /*0008*/ 	.byte	0x04, 0x17
        /*000a*/ 	.short	(.L_292 - .L_291)
.L_291:
        /*000c*/ 	.word	0x00000000
        /*0010*/ 	.short	0x0000
        /*0012*/ 	.short	0x0000
        /*0014*/ 	.byte	0x00, 0xf0, 0x01, 0x0a


	//----- nvinfo : EIATTR_SPARSE_MMA_MASK
	.align		4
.L_292:
        /*0018*/ 	.byte	0x03, 0x50
        /*001a*/ 	.short	0x0000


	//----- nvinfo : EIATTR_MAXREG_COUNT
	.align		4
        /*001c*/ 	.byte	0x03, 0x1b
        /*001e*/ 	.short	0x00ff


	//----- nvinfo : EIATTR_NUM_BARRIERS
	.align		4
        /*0020*/ 	.byte	0x02, 0x4c
        /*0022*/ 	.byte	0x01
	.zero		1


	//----- nvinfo : EIATTR_ANNOTATIONS
	.align		4
        /*0024*/ 	.byte	0x04, 0x55
        /*0026*/ 	.short	(.L_294 - .L_293)


	//   ....[0]....
.L_293:
        /* <DEDUP_REMOVED lines=64> */


	//----- nvinfo : EIATTR_MERCURY_ISA_VERSION
	.align		4
.L_294:
        /*0410*/ 	.byte	0x03, 0x5f
        /*0412*/ 	.short	0x0101


	//----- nvinfo : EIATTR_EXIT_INSTR_OFFSETS
	.align		4
        /*0414*/ 	.byte	0x04, 0x1c
        /*0416*/ 	.short	(.L_296 - .L_295)


	//   ....[0]....
.L_295:
        /*0418*/ 	.word	0x000000c0


	//   ....[1]....
        /*041c*/ 	.word	0x00008770


	//----- nvinfo : EIATTR_CRS_STACK_SIZE
	.align		4
.L_296:
        /*0420*/ 	.byte	0x04, 0x1e
        /*0422*/ 	.short	(.L_298 - .L_297)
.L_297:
        /*0424*/ 	.word	0x00000000


	//----- nvinfo : EIATTR_CBANK_PARAM_SIZE
	.align		4
.L_298:
        /*0428*/ 	.byte	0x03, 0x19
        /*042a*/ 	.short	0x0280


	//----- nvinfo : EIATTR_PARAM_CBANK
	.align		4
        /*042c*/ 	.byte	0x04, 0x0a
        /*042e*/ 	.short	(.L_300 - .L_299)
	.align		4
.L_299:
        /*0430*/ 	.word	index@(.nv.constant0._ZN5flash44flash_bwd_dq_dk_dv_loop_seqk_parallel_kernelI23Flash_bwd_kernel_traitsILi192ELi64ELi64ELi8ELi4ELi2ELi2ELb1ELb1EN7cutlass6half_tE19Flash_kernel_traitsILi192ELi64ELi64ELi8ES3_EELb0ELb1ELb0ELb0ELb0ELb1ELb1EEEvNS_16Flash_bwd_paramsE)
        /*0434*/ 	.short	0x0210
        /*0436*/ 	.short	0x0280


	//----- nvinfo : EIATTR_SW_WAR
	.align		4
.L_300:
        /*0438*/ 	.byte	0x04, 0x36
        /*043a*/ 	.short	(.L_302 - .L_301)
.L_301:
        /*043c*/ 	.word	0x00000008
.L_302:


//--------------------- .nv.info._ZN5flash44flash_bwd_dq_dk_dv_loop_seqk_parallel_kernelI23Flash_bwd_kernel_traitsILi192ELi64ELi64ELi8ELi4ELi2ELi2ELb1ELb1EN7cutlass6half_tE19Flash_kernel_traitsILi192ELi64ELi64ELi8ES3_EELb1ELb1ELb0ELb1ELb0ELb0ELb0EEEvNS_16Flash_bwd_paramsE --------------------------
	.section	.nv.info._ZN5flash44flash_bwd_dq_dk_dv_loop_seqk_parallel_kernelI23Flash_bwd_kernel_traitsILi192ELi64ELi64ELi8ELi4ELi2ELi2ELb1ELb1EN7cutlass6half_tE19Flash_kernel_traitsILi192ELi64ELi64ELi8ES3_EELb1ELb1ELb0ELb1ELb0ELb0ELb0EEEvNS_16Flash_bwd_paramsE,"",@"SHT_CUDA_INFO"
	.sectionflags	@""
	.align	4


	//----- nvinfo : EIATTR_CUDA_API_VERSION
	.align		4
        /*0000*/ 	.byte	0x04, 0x37
        /*0002*/ 	.short	(.L_304 - .L_303)
.L_303:
        /*0004*/ 	.word	0x00000082


	//----- nvinfo : EIATTR_KPARAM_INFO
	.align		4
.L_304:
        /*0008*/ 	.byte	0x04, 0x17
        /*000a*/ 	.short	(.L_306 - .L_305)
.L_305:
        /*000c*/ 	.word	0x00000000
        /*0010*/ 	.short	0x0000
        /*0012*/ 	.short	0x0000
        /*0014*/ 	.byte	0x00, 0xf0, 0x01, 0x0a


	//----- nvinfo : EIATTR_SPARSE_MMA_MASK
	.align		4
.L_306:
        /*0018*/ 	.byte	0x03, 0x50
        /*001a*/ 	.short	0x0000


	//----- nvinfo : EIATTR_MAXREG_COUNT
	.align		4
        /*001c*/ 	.byte	0x03, 0x1b
        /*001e*/ 	.short	0x00ff


	//----- nvinfo : EIATTR_NUM_BARRIERS
	.align		4
        /*0020*/ 	.byte	0x02, 0x4c
        /*0022*/ 	.byte	0x01
	.zero		1


	//----- nvinfo : EIATTR_ANNOTATIONS
	.align		4
        /*0024*/ 	.byte	0x04, 0x55
        /*0026*/ 	.short	(.L_308 - .L_307)


	//   ....[0]....
.L_307:
        /* <DEDUP_REMOVED lines=73> */


	//----- nvinfo : EIATTR_MERCURY_ISA_VERSION
	.align		4
.L_308:
        /*04a8*/ 	.byte	0x03, 0x5f
        /*04aa*/ 	.short	0x0101


	//----- nvinfo : EIATTR_EXIT_INSTR_OFFSETS
	.align		4
        /*04ac*/ 	.byte	0x04, 0x1c
        /*04ae*/ 	.short	(.L_310 - .L_309)


	//   ....[0]....
.L_309:
        /*04b0*/ 	.word	0x000000c0


	//   ....[1]....
        /*04b4*/ 	.word	0x0000a2b0


	//----- nvinfo : EIATTR_CRS_STACK_SIZE
	.align		4
.L_310:
        /*04b8*/ 	.byte	0x04, 0x1e
        /*04ba*/ 	.short	(.L_312 - .L_311)
.L_311:
        /*04bc*/ 	.word	0x00000000


	//----- nvinfo : EIATTR_CBANK_PARAM_SIZE
	.align		4
.L_312:
        /*04c0*/ 	.byte	0x03, 0x19
        /*04c2*/ 	.short	0x0280


	//----- nvinfo : EIATTR_PARAM_CBANK
	.align		4
        /*04c4*/ 	.byte	0x04, 0x0a
        /*04c6*/ 	.short	(.L_314 - .L_313)
	.align		4
.L_313:
        /*04c8*/ 	.word	index@(.nv.constant0._ZN5flash44flash_bwd_dq_dk_dv_loop_seqk_parallel_kernelI23Flash_bwd_kernel_traitsILi192ELi64ELi64ELi8ELi4ELi2ELi2ELb1ELb1EN7cutlass6half_tE19Flash_kernel_traitsILi192ELi64ELi64ELi8ES3_EELb1ELb1ELb0ELb1ELb0ELb0ELb0EEEvNS_16Flash_bwd_paramsE)
        /*04cc*/ 	.short	0x0210
        /*04ce*/ 	.short	0x0280


	//----- nvinfo : EIATTR_SW_WAR
	.align		4
.L_314:
        /*04d0*/ 	.byte	0x04, 0x36
        /*04d2*/ 	.short	(.L_316 - .L_315)
.L_315:
        /*04d4*/ 	.word	0x00000008
.L_316:


//--------------------- .nv.info._ZN5flash44flash_bwd_dq_dk_dv_loop_seqk_parallel_kernelI23Flash_bwd_kernel_traitsILi192ELi64ELi64ELi8ELi4ELi2ELi2ELb1ELb1EN7cutlass6half_tE19Flash_kernel_traitsILi192ELi64ELi64ELi8ES3_EELb0ELb1ELb0ELb1ELb0ELb0ELb1EEEvNS_16Flash_bwd_paramsE --------------------------
	.section	.nv.info._ZN5flash44flash_bwd_dq_dk_dv_loop_seqk_parallel_kernelI23Flash_bwd_kernel_traitsILi192ELi64ELi64ELi8ELi4ELi2ELi2ELb1ELb1EN7cutlass6half_tE19Flash_kernel_traitsILi192ELi64ELi64ELi8ES3_EELb0ELb1ELb0ELb1ELb0ELb0ELb1EEEvNS_16Flash_bwd_paramsE,"",@"SHT_CUDA_INFO"
	.sectionflags	@""
	.align	4


	//----- nvinfo : EIATTR_CUDA_API_VERSION
	.align		4
        /*0000*/ 	.byte	0x04, 0x37
        /*0002*/ 	.short	(.L_318 - .L_317)
.L_317:
        /*0004*/ 	.word	0x00000082


	//----- nvinfo : EIATTR_KPARAM_INFO
	.align		4
.L_318:
        /*0008*/ 	.byte	0x04, 0x17
        /*000a*/ 	.short	(.L_320 - .L_319)
.L_319:
        /*000c*/ 	.word	0x00000000
        /*0010*/ 	.short	0x0000
        /*0012*/ 	.short	0x0000
        /*0014*/ 	.byte	0x00, 0xf0, 0x01, 0x0a


	//----- nvinfo : EIATTR_SPARSE_MMA_MASK
	.align		4
.L_320:
        /*0018*/ 	.byte	0x03, 0x50
        /*001a*/ 	.short	0x0000


	//----- nvinfo : EIATTR_MAXREG_COUNT
	.align		4
        /*001c*/ 	.byte	0x03, 0x1b
        /*001e*/ 	.short	0x00ff


	//----- nvinfo : EIATTR_NUM_BARRIERS
	.align		4
        /*0020*/ 	.byte	0x02, 0x4c
        /*0022*/ 	.byte	0x01
	.zero		1


	//----- nvinfo : EIATTR_ANNOTATIONS
	.align		4
        /*0024*/ 	.byte	0x04, 0x55
        /*0026*/ 	.short	(.L_322 - .L_321)


	//   ....[0]....
.L_321:
        /* <DEDUP_REMOVED lines=86> */


	//----- nvinfo : EIATTR_MERCURY_ISA_VERSION
	.align		4
.L_322:
        /*0570*/ 	.byte	0x03, 0x5f
        /*0572*/ 	.short	0x0101


	//----- nvinfo : EIATTR_EXIT_INSTR_OFFSETS
	.align		4
        /*0574*/ 	.byte	0x04, 0x1c
        /*0576*/ 	.short	(.L_324 - .L_323)


	//   ....[0]....
.L_323:
        /*0578*/ 	.word	0x000000c0


	//   ....[1]....
        /*057c*/ 	.word	0x00009e30


	//----- nvinfo : EIATTR_CRS_STACK_SIZE
	.align		4
.L_324:
        /*0580*/ 	.byte	0x04, 0x1e
        /*0582*/ 	.short	(.L_326 - .L_325)
.L_325:
        /*0584*/ 	.word	0x00000000


	//----- nvinfo : EIATTR_CBANK_PARAM_SIZE
	.align		4
.L_326:
        /*0588*/ 	.byte	0x03, 0x19
        /*058a*/ 	.short	0x0280


	//----- nvinfo : EIATTR_PARAM_CBANK
	.align		4
        /*058c*/ 	.byte	0x04, 0x0a
        /*058e*/ 	.short	(.L_328 - .L_327)
	.align		4
.L_327:
        /*0590*/ 	.word	index@(.nv.constant0._ZN5flash44flash_bwd_dq_dk_dv_loop_seqk_parallel_kernelI23Flash_bwd_kernel_traitsILi192ELi64ELi64ELi8ELi4ELi2ELi2ELb1ELb1EN7cutlass6half_tE19Flash_kernel_traitsILi192ELi64ELi64ELi8ES3_EELb0ELb1ELb0ELb1ELb0ELb0ELb1EEEvNS_16Flash_bwd_paramsE)
        /*0594*/ 	.short	0x0210
        /*0596*/ 	.short	0x0280


	//----- nvinfo : EIATTR_SW_WAR
	.align		4
.L_328:
        /*0598*/ 	.byte	0x04, 0x36
        /*059a*/ 	.short	(.L_330 - .L_329)
.L_329:
        /*059c*/ 	.word	0x00000008
.L_330:


//--------------------- .nv.info._ZN5flash25flash_bwd_dot_do_o_kernelILb0E23Flash_bwd_kernel_traitsILi192ELi64ELi64ELi8ELi4ELi2ELi2ELb1ELb1EN7cutlass6half_tE19Flash_kernel_traitsILi192ELi64ELi64ELi8ES3_EEEEvNS_16Flash_bwd_paramsE --------------------------
	.section	.nv.info._ZN5flash25flash_bwd_dot_do_o_kernelILb0E23Flash_bwd_kernel_traitsILi192ELi64ELi64ELi8ELi4ELi2ELi2ELb1ELb1EN7cutlass6half_tE19Flash_kernel_traitsILi192ELi64ELi64ELi8ES3_EEEEvNS_16Flash_bwd_paramsE,"",@"SHT_CUDA_INFO"
	.sectionflags	@""
	.align	4


	//----- nvinfo : EIATTR_CUDA_API_VERSION
	.align		4
        /*0000*/ 	.byte	0x04, 0x37
        /*0002*/ 	.short	(.L_332 - .L_331)
.L_331:
        /*0004*/ 	.word	0x00000082


	//----- nvinfo : EIATTR_KPARAM_INFO
	.align		4
.L_332:
        /*0008*/ 	.byte	0x04, 0x17
        /*000a*/ 	.short	(.L_334 - .L_333)
.L_333:
        /*000c*/ 	.word	0x00000000
        /*0010*/ 	.short	0x0000
        /*0012*/ 	.short	0x0000
        /*0014*/ 	.byte	0x00, 0xf0, 0x01, 0x0a


	//----- nvinfo : EIATTR_SPARSE_MMA_MASK
	.align		4
.L_334:
        /*0018*/ 	.byte	0x03, 0x50
        /*001a*/ 	.short	0x0000


	//----- nvinfo : EIATTR_MAXREG_COUNT
	.align		4
        /*001c*/ 	.byte	0x03, 0x1b
        /*001e*/ 	.short	0x00ff


	//----- nvinfo : EIATTR_MERCURY_ISA_VERSION
	.align		4
        /*0020*/ 	.byte	0x03, 0x5f
        /*0022*/ 	.short	0x0101


	//----- nvinfo : EIATTR_COOP_GROUP_MASK_REGIDS
	.align		4
        /*0024*/ 	.byte	0x04, 0x29
        /*0026*/ 	.short	(.L_336 - .L_335)


	//   ....[0]....
.L_335:
        /*0028*/ 	.word	0xffffffff


	//   ....[1]....
        /*002c*/ 	.word	0xffffffff


	//   ....[2]....
        /*0030*/ 	.word	0xffffffff


	//   ....[3]....
        /*0034*/ 	.word	0xffffffff


	//   ....[4]....
        /*0038*/ 	.word	0xffffffff


	//   ....[5]....
        /*003c*/ 	.word	0xffffffff


	//----- nvinfo : EIATTR_COOP_GROUP_INSTR_OFFSETS
	.align		4
.L_336:
        /*0040*/ 	.byte	0x04, 0x28
        /*0042*/ 	.short	(.L_338 - .L_337)


	//   ....[0]....
.L_337:
        /*0044*/ 	.word	0x000016f0


	//   ....[1]....
        /*0048*/ 	.word	0x00001710


	//   ....[2]....
        /*004c*/ 	.word	0x00001750


	//   ....[3]....
        /*0050*/ 	.word	0x00001770


	//   ....[4]....
        /*0054*/ 	.word	0x000017c0


	//   ....[5]....
        /*0058*/ 	.word	0x000017f0


	//----- nvinfo : EIATTR_EXIT_INSTR_OFFSETS
	.align		4
.L_338:
        /*005c*/ 	.byte	0x04, 0x1c
        /*005e*/ 	.short	(.L_340 - .L_339)


	//   ....[0]....
.L_339:
        /*0060*/ 	.word	0x00000100


	//   ....[1]....
        /*0064*/ 	.word	0x00001850


	//   ....[2]....
        /*0068*/ 	.word	0x00001870


	//----- nvinfo : EIATTR_CRS_STACK_SIZE
	.align		4
.L_340:
        /*006c*/ 	.byte	0x04, 0x1e
        /*006e*/ 	.short	(.L_342 - .L_341)
.L_341:
        /*0070*/ 	.word	0x00000000


	//----- nvinfo : EIATTR_CBANK_PARAM_SIZE
	.align		4
.L_342:
        /*0074*/ 	.byte	0x03, 0x19
        /*0076*/ 	.short	0x0280


	//----- nvinfo : EIATTR_PARAM_CBANK
	.align		4
        /*0078*/ 	.byte	0x04, 0x0a
        /*007a*/ 	.short	(.L_344 - .L_343)
	.align		4
.L_343:
        /*007c*/ 	.word	index@(.nv.constant0._ZN5flash25flash_bwd_dot_do_o_kernelILb0E23Flash_bwd_kernel_traitsILi192ELi64ELi64ELi8ELi4ELi2ELi2ELb1ELb1EN7cutlass6half_tE19Flash_kernel_traitsILi192ELi64ELi64ELi8ES3_EEEEvNS_16Flash_bwd_paramsE)
        /*0080*/ 	.short	0x0210
        /*0082*/ 	.short	0x0280


	//----- nvinfo : EIATTR_SW_WAR
	.align		4
.L_344:
        /*0084*/ 	.byte	0x04, 0x36
        /*0086*/ 	.short	(.L_346 - .L_345)
.L_345:
        /*0088*/ 	.word	0x00000008
.L_346:


//--------------------- .nv.info._ZN5flash25flash_bwd_dot_do_o_kernelILb1E23Flash_bwd_kernel_traitsILi192ELi64ELi64ELi8ELi4ELi2ELi2ELb1ELb1EN7cutlass6half_tE19Flash_kernel_traitsILi192ELi64ELi64ELi8ES3_EEEEvNS_16Flash_bwd_paramsE --------------------------
	.section	.nv.info._ZN5flash25flash_bwd_dot_do_o_kernelILb1E23Flash_bwd_kernel_traitsILi192ELi64ELi64ELi8ELi4ELi2ELi2ELb1ELb1EN7cutlass6half_tE19Flash_kernel_traitsILi192ELi64ELi64ELi8ES3_EEEEvNS_16Flash_bwd_paramsE,"",@"SHT_CUDA_INFO"
	.sectionflags	@""
	.align	4


	//----- nvinfo : EIATTR_CUDA_API_VERSION
	.align		4
        /*0000*/ 	.byte	0x04, 0x37
        /*0002*/ 	.short	(.L_348 - .L_347)
.L_347:
        /*0004*/ 	.word	0x00000082


	//----- nvinfo : EIATTR_KPARAM_INFO
	.align		4
.L_348:
        /*0008*/ 	.byte	0x04, 0x17
        /*000a*/ 	.short	(.L_350 - .L_349)
.L_349:
        /*000c*/ 	.word	0x00000000
        /*0010*/ 	.short	0x0000
        /*0012*/ 	.short	0x0000
        /*0014*/ 	.byte	0x00, 0xf0, 0x01, 0x0a


	//----- nvinfo : EIATTR_SPARSE_MMA_MASK
	.align		4
.L_350:
        /*0018*/ 	.byte	0x03, 0x50
        /*001a*/ 	.short	0x0000


	//----- nvinfo : EIATTR_MAXREG_COUNT
	.align		4
        /*001c*/ 	.byte	0x03, 0x1b
        /*001e*/ 	.short	0x00ff


	//----- nvinfo : EIATTR_MERCURY_ISA_VERSION
	.align		4
        /*0020*/ 	.byte	0x03, 0x5f
        /*0022*/ 	.short	0x0101


	//----- nvinfo : EIATTR_COOP_GROUP_MASK_REGIDS
	.align		4
        /*0024*/ 	.byte	0x04, 0x29
        /*0026*/ 	.short	(.L_352 - .L_351)


	//   ....[0]....
.L_351:
        /*0028*/ 	.word	0xffffffff


	//   ....[1]....
        /*002c*/ 	.word	0xffffffff


	//   ....[2]....
        /*0030*/ 	.word	0xffffffff


	//   ....[3]....
        /*0034*/ 	.word	0xffffffff


	//   ....[4]....
        /*0038*/ 	.word	0xffffffff


	//   ....[5]....
        /*003c*/ 	.word	0xffffffff


	//----- nvinfo : EIATTR_COOP_GROUP_INSTR_OFFSETS
	.align		4
.L_352:
        /*0040*/ 	.byte	0x04, 0x28
        /*0042*/ 	.short	(.L_354 - .L_353)


	//   ....[0]....
.L_353:
        /*0044*/ 	.word	0x00001a30


	//   ....[1]....
        /*0048*/ 	.word	0x00001a40


	//   ....[2]....
        /*004c*/ 	.word	0x00001a70


	//   ....[3]....
        /*0050*/ 	.word	0x00001a80


	//   ....[4]....
        /*0054*/ 	.word	0x00001ac0


	//   ....[5]....
        /*0058*/ 	.word	0x00001ae0


	//----- nvinfo : EIATTR_EXIT_INSTR_OFFSETS
	.align		4
.L_354:
        /*005c*/ 	.byte	0x04, 0x1c
        /*005e*/ 	.short	(.L_356 - .L_355)


	//   ....[0]....
.L_355:
        /*0060*/ 	.word	0x00000100


	//   ....[1]....
        /*0064*/ 	.word	0x00001c60


	//----- nvinfo : EIATTR_CRS_STACK_SIZE
	.align		4
.L_356:
        /*0068*/ 	.byte	0x04, 0x1e
        /*006a*/ 	.short	(.L_358 - .L_357)
.L_357:
        /*006c*/ 	.word	0x00000000


	//----- nvinfo : EIATTR_CBANK_PARAM_SIZE
	.align		4
.L_358:
        /*0070*/ 	.byte	0x03, 0x19
        /*0072*/ 	.short	0x0280


	//----- nvinfo : EIATTR_PARAM_CBANK
	.align		4
        /*0074*/ 	.byte	0x04, 0x0a
        /*0076*/ 	.short	(.L_360 - .L_359)
	.align		4
.L_359:
        /*0078*/ 	.word	index@(.nv.constant0._ZN5flash25flash_bwd_dot_do_o_kernelILb1E23Flash_bwd_kernel_traitsILi192ELi64ELi64ELi8ELi4ELi2ELi2ELb1ELb1EN7cutlass6half_tE19Flash_kernel_traitsILi192ELi64ELi64ELi8ES3_EEEEvNS_16Flash_bwd_paramsE)
        /*007c*/ 	.short	0x0210
        /*007e*/ 	.short	0x0280


	//----- nvinfo : EIATTR_SW_WAR
	.align		4
.L_360:
        /*0080*/ 	.byte	0x04, 0x36
        /*0082*/ 	.short	(.L_362 - .L_361)
.L_361:
        /*0084*/ 	.word	0x00000008
.L_362:


//--------------------- .nv.info._ZN5flash27flash_bwd_convert_dq_kernelI23Flash_bwd_kernel_traitsILi192ELi64ELi64ELi8ELi4ELi2ELi2ELb0ELb0EN7cutlass6half_tE19Flash_kernel_traitsILi192ELi64ELi64ELi8ES3_EEEEvNS_16Flash_bwd_paramsEi --------------------------
	.section	.nv.info._ZN5flash27flash_bwd_convert_dq_kernelI23Flash_bwd_kernel_traitsILi192ELi64ELi64ELi8ELi4ELi2ELi2ELb0ELb0EN7cutlass6half_tE19Flash_kernel_traitsILi192ELi64ELi64ELi8ES3_EEEEvNS_16Flash_bwd_paramsEi,"",@"SHT_CUDA_INFO"
	.sectionflags	@""
	.align	4


	//----- nvinfo : EIATTR_CUDA_API_VERSION
	.align		4
        /*0000*/ 	.byte	0x04, 0x37
        /*0002*/ 	.short	(.L_364 - .L_363)
.L_363:
        /*0004*/ 	.word	0x00000082


	//----- nvinfo : EIATTR_KPARAM_INFO
	.align		4
.L_364:
        /*0008*/ 	.byte	0x04, 0x17
        /*000a*/ 	.short	(.L_366 - .L_365)
.L_365:
        /*000c*/ 	.word	0x00000000
        /*0010*/ 	.short	0x0001
        /*0012*/ 	.short	0x0280
        /*0014*/ 	.byte	0x00, 0xf0, 0x11, 0x00


	//----- nvinfo : EIATTR_KPARAM_INFO
	.align		4
.L_366:
        /*0018*/ 	.byte	0x04, 0x17
        /*001a*/ 	.short	(.L_368 - .L_367)
.L_367:
        /*001c*/ 	.word	0x00000000
        /*0020*/ 	.short	0x0000
        /*0022*/ 	.short	0x0000
        /*0024*/ 	.byte	0x00, 0xf0, 0x01, 0x0a


	//----- nvinfo : EIATTR_SPARSE_MMA_MASK
	.align		4
.L_368:
        /*0028*/ 	.byte	0x03, 0x50
        /*002a*/ 	.short	0x0000


	//----- nvinfo : EIATTR_MAXREG_COUNT
	.align		4
        /*002c*/ 	.byte	0x03, 0x1b
        /*002e*/ 	.short	0x00ff


	//----- nvinfo : EIATTR_NUM_BARRIERS
	.align		4
        /*0030*/ 	.byte	0x02, 0x4c
        /*0032*/ 	.byte	0x01
	.zero		1


	//----- nvinfo : EIATTR_MERCURY_ISA_VERSION
	.align		4
        /*0034*/ 	.byte	0x03, 0x5f
        /*0036*/ 	.short	0x0101


	//----- nvinfo : EIATTR_EXIT_INSTR_OFFSETS
	.align		4
        /*0038*/ 	.byte	0x04, 0x1c
        /*003a*/ 	.short	(.L_370 - .L_369)


	//   ....[0]....
.L_369:
        /*003c*/ 	.word	0x00000100


	//   ....[1]....
        /*0040*/ 	.word	0x00001c70


	//   ....[2]....
        /*0044*/ 	.word	0x00001d90


	//   ....[3]....
        /*0048*/ 	.word	0x00001db0


	//----- nvinfo : EIATTR_CRS_STACK_SIZE
	.align		4
.L_370:
        /*004c*/ 	.byte	0x04, 0x1e
        /*004e*/ 	.short	(.L_372 - .L_371)
.L_371:
        /*0050*/ 	.word	0x00000000


	//----- nvinfo : EIATTR_CBANK_PARAM_SIZE
	.align		4
.L_372:
        /*0054*/ 	.byte	0x03, 0x19
        /*0056*/ 	.short	0x0284


	//----- nvinfo : EIATTR_PARAM_CBANK
	.align		4
        /*0058*/ 	.byte	0x04, 0x0a
        /*005a*/ 	.short	(.L_374 - .L_373)
	.align		4
.L_373:
        /*005c*/ 	.word	index@(.nv.constant0._ZN5flash27flash_bwd_convert_dq_kernelI23Flash_bwd_kernel_traitsILi192ELi64ELi64ELi8ELi4ELi2ELi2ELb0ELb0EN7cutlass6half_tE19Flash_kernel_traitsILi192ELi64ELi64ELi8ES3_EEEEvNS_16Flash_bwd_paramsEi)
        /*0060*/ 	.short	0x0210
        /*0062*/ 	.short	0x0284


	//----- nvinfo : EIATTR_SW_WAR
	.align		4
.L_374:
        /*0064*/ 	.byte	0x04, 0x36
        /*0066*/ 	.short	(.L_376 - .L_375)
.L_375:
        /*0068*/ 	.word	0x00000008
.L_376:


//--------------------- .nv.info._ZN5flash44flash_bwd_dq_dk_dv_loop_seqk_parallel_kernelI23Flash_bwd_kernel_traitsILi192ELi64ELi64ELi8ELi4ELi2ELi2ELb0ELb0EN7cutlass6half_tE19Flash_kernel_traitsILi192ELi64ELi64ELi8ES3_EELb1ELb1ELb0ELb0ELb0ELb0ELb0EEEvNS_16Flash_bwd_paramsE --------------------------
	.section	.nv.info._ZN5flash44flash_bwd_dq_dk_dv_loop_seqk_parallel_kernelI23Flash_bwd_kernel_traitsILi192ELi64ELi64ELi8ELi4ELi2ELi2ELb0ELb0EN7cutlass6half_tE19Flash_kernel_traitsILi192ELi64ELi64ELi8ES3_EELb1ELb1ELb0ELb0ELb0ELb0ELb0EEEvNS_16Flash_bwd_paramsE,"",@"SHT_CUDA_INFO"
	.sectionflags	@""
	.align	4


	//----- nvinfo : EIATTR_CUDA_API_VERSION
	.align		4
        /*0000*/ 	.byte	0x04, 0x37
        /*0002*/ 	.short	(.L_378 - .L_377)
.L_377:
        /*0004*/ 	.word	0x00000082


	//----- nvinfo : EIATTR_KPARAM_INFO
	.align		4
.L_378:
        /*0008*/ 	.byte	0x04, 0x17
        /*000a*/ 	.short	(.L_380 - .L_379)
.L_379:
        /*000c*/ 	.word	0x00000000
        /*0010*/ 	.short	0x0000
        /*0012*/ 	.short	0x0000
        /*0014*/ 	.byte	0x00, 0xf0, 0x01, 0x0a


	//----- nvinfo : EIATTR_SPARSE_MMA_MASK
	.align		4
.L_380:
        /*0018*/ 	.byte	0x03, 0x50
        /*001a*/ 	.short	0x0000


	//----- nvinfo : EIATTR_MAXREG_COUNT
	.align		4
        /*001c*/ 	.byte	0x03, 0x1b
        /*001e*/ 	.short	0x00ff


	//----- nvinfo : EIATTR_NUM_BARRIERS
	.align		4
        /*0020*/ 	.byte	0x02, 0x4c
        /*0022*/ 	.byte	0x01
	.zero		1


	//----- nvinfo : EIATTR_ANNOTATIONS
	.align		4
        /*0024*/ 	.byte	0x04, 0x55
        /*0026*/ 	.short	(.L_382 - .L_381)


	//   ....[0]....
.L_381:
        /*0028*/ 	.word	0x00000001
        /*002c*/ 	.byte	0x30, 0x06, 0x00, 0x00, 0x01, 0x00, 0x00, 0x00, 0x70, 0x3a, 0x00, 0x00


	//----- nvinfo : EIATTR_MERCURY_ISA_VERSION
	.align		4
.L_382:
        /*0038*/ 	.byte	0x03, 0x5f
        /*003a*/ 	.short	0x0101


	//----- nvinfo : EIATTR_EXIT_INSTR_OFFSETS
	.align		4
        /*003c*/ 	.byte	0x04, 0x1c
        /*003e*/ 	.short	(.L_384 - .L_383)


	//   ....[0]....
.L_383:
        /*0040*/ 	.word	0x00000090


	//   ....[1]....
        /*0044*/ 	.word	0x000093b0


	//----- nvinfo : EIATTR_CRS_STACK_SIZE
	.align		4
.L_384:
        /*0048*/ 	.byte	0x04, 0x1e
        /*004a*/ 	.short	(.L_386 - .L_385)
.L_385:
        /*004c*/ 	.word	0x00000000


	//----- nvinfo : EIATTR_CBANK_PARAM_SIZE
	.align		4
.L_386:
        /*0050*/ 	.byte	0x03, 0x19
        /*0052*/ 	.short	0x0280


	//----- nvinfo : EIATTR_PARAM_CBANK
	.align		4
        /*0054*/ 	.byte	0x04, 0x0a
        /*0056*/ 	.short	(.L_388 - .L_387)
	.align		4
.L_387:
        /*0058*/ 	.word	index@(.nv.constant0._ZN5flash44flash_bwd_dq_dk_dv_loop_seqk_parallel_kernelI23Flash_bwd_kernel_traitsILi192ELi64ELi64ELi8ELi4ELi2ELi2ELb0ELb0EN7cutlass6half_tE19Flash_kernel_traitsILi192ELi64ELi64ELi8ES3_EELb1ELb1ELb0ELb0ELb0ELb0ELb0EEEvNS_16Flash_bwd_paramsE)
        /*005c*/ 	.short	0x0210
        /*005e*/ 	.short	0x0280


	//----- nvinfo : EIATTR_SW_WAR
	.align		4
.L_388:
        /*0060*/ 	.byte	0x04, 0x36
        /*0062*/ 	.short	(.L_390 - .L_389)
.L_389:
        /*0064*/ 	.word	0x00000008
.L_390:


//--------------------- .nv.info._ZN5flash44flash_bwd_dq_dk_dv_loop_seqk_parallel_kernelI23Flash_bwd_kernel_traitsILi192ELi64ELi64ELi8ELi4ELi2ELi2ELb0ELb0EN7cutlass6half_tE19Flash_kernel_traitsILi192ELi64ELi64ELi8ES3_EELb0ELb1ELb0ELb0ELb0ELb0ELb1EEEvNS_16Flash_bwd_paramsE --------------------------
	.section	.nv.info._ZN5flash44flash_bwd_dq_dk_dv_loop_seqk_parallel_kernelI23Flash_bwd_kernel_traitsILi192ELi64ELi64ELi8ELi4ELi2ELi2ELb0ELb0EN7cutlass6half_tE19Flash_kernel_traitsILi192ELi64ELi64ELi8ES3_EELb0ELb1ELb0ELb0ELb0ELb0ELb1EEEvNS_16Flash_bwd_paramsE,"",@"SHT_CUDA_INFO"
	.sectionflags	@""
	.align	4


	//----- nvinfo : EIATTR_CUDA_API_VERSION
	.align		4
        /*0000*/ 	.byte	0x04, 0x37
        /*0002*/ 	.short	(.L_392 - .L_391)
.L_391:
        /*0004*/ 	.word	0x00000082


	//----- nvinfo : EIATTR_KPARAM_INFO
	.align		4
.L_392:
        /*0008*/ 	.byte	0x04, 0x17
        /*000a*/ 	.short	(.L_394 - .L_393)
.L_393:
        /*000c*/ 	.word	0x00000000
        /*0010*/ 	.short	0x0000
        /*0012*/ 	.short	0x0000
        /*0014*/ 	.byte	0x00, 0xf0, 0x01, 0x0a


	//----- nvinfo : EIATTR_SPARSE_MMA_MASK
	.align		4
.L_394:
        /*0018*/ 	.byte	0x03, 0x50
        /*001a*/ 	.short	0x0000


	//----- nvinfo : EIATTR_MAXREG_COUNT
	.align		4
        /*001c*/ 	.byte	0x03, 0x1b
        /*001e*/ 	.short	0x00ff


	//----- nvinfo : EIATTR_NUM_BARRIERS
	.align		4
        /*0020*/ 	.byte	0x02, 0x4c
        /*0022*/ 	.byte	0x01
	.zero		1


	//----- nvinfo : EIATTR_MERCURY_ISA_VERSION
	.align		4
        /*0024*/ 	.byte	0x03, 0x5f
        /*0026*/ 	.short	0x0101


	//----- nvinfo : EIATTR_EXIT_INSTR_OFFSETS
	.align		4
        /*0028*/ 	.byte	0x04, 0x1c
        /*002a*/ 	.short	(.L_396 - .L_395)


	//   ....[0]....
.L_395:
        /*002c*/ 	.word	0x00000080


	//   ....[1]....
        /*0030*/ 	.word	0x00008ce0


	//----- nvinfo : EIATTR_CRS_STACK_SIZE
	.align		4
.L_396:
        /*0034*/ 	.byte	0x04, 0x1e
        /*0036*/ 	.short	(.L_398 - .L_397)
.L_397:
        /*0038*/ 	.word	0x00000000


	//----- nvinfo : EIATTR_CBANK_PARAM_SIZE
	.align		4
.L_398:
        /*003c*/ 	.byte	0x03, 0x19
        /*003e*/ 	.short	0x0280


	//----- nvinfo : EIATTR_PARAM_CBANK
	.align		4
        /*0040*/ 	.byte	0x04, 0x0a
        /*0042*/ 	.short	(.L_400 - .L_399)
	.align		4
.L_399:
        /*0044*/ 	.word	index@(.nv.constant0._ZN5flash44flash_bwd_dq_dk_dv_loop_seqk_parallel_kernelI23Flash_bwd_kernel_traitsILi192ELi64ELi64ELi8ELi4ELi2ELi2ELb0ELb0EN7cutlass6half_tE19Flash_kernel_traitsILi192ELi64ELi64ELi8ES3_EELb0ELb1ELb0ELb0ELb0ELb0ELb1EEEvNS_16Flash_bwd_paramsE)
        /*0048*/ 	.short	0x0210
        /*004a*/ 	.short	0x0280


	//----- nvinfo : EIATTR_SW_WAR
	.align		4
.L_400:
        /*004c*/ 	.byte	0x04, 0x36
        /*004e*/ 	.short	(.L_402 - .L_401)
.L_401:
        /*0050*/ 	.word	0x00000008
.L_402:


//--------------------- .nv.info._ZN5flash44flash_bwd_dq_dk_dv_loop_seqk_parallel_kernelI23Flash_bwd_kernel_traitsILi192ELi64ELi64ELi8ELi4ELi2ELi2ELb0ELb0EN7cutlass6half_tE19Flash_kernel_traitsILi192ELi64ELi64ELi8ES3_EELb1ELb1ELb0ELb0ELb0ELb1ELb0EEEvNS_16Flash_bwd_paramsE --------------------------
	.section	.nv.info._ZN5flash44flash_bwd_dq_dk_dv_loop_seqk_parallel_kernelI23Flash_bwd_kernel_traitsILi192ELi64ELi64ELi8ELi4ELi2ELi2ELb0ELb0EN7cutlass6half_tE19Flash_kernel_traitsILi192ELi64ELi64ELi8ES3_EELb1ELb1ELb0ELb0ELb0ELb1ELb0EEEvNS_16Flash_bwd_paramsE,"",@"SHT_CUDA_INFO"
	.sectionflags	@""
	.align	4


	//----- nvinfo : EIATTR_CUDA_API_VERSION
	.align		4
        /*0000*/ 	.byte	0x04, 0x37
        /*0002*/ 	.short	(.L_404 - .L_403)
.L_403:
        /*0004*/ 	.word	0x00000082


	//----- nvinfo : EIATTR_KPARAM_INFO
	.align		4
.L_404:
        /*0008*/ 	.byte	0x04, 0x17
        /*000a*/ 	.short	(.L_406 - .L_405)
.L_405:
        /*000c*/ 	.word	0x00000000
        /*0010*/ 	.short	0x0000
        /*0012*/ 	.short	0x0000
        /*0014*/ 	.byte	0x00, 0xf0, 0x01, 0x0a


	//----- nvinfo : EIATTR_SPARSE_MMA_MASK
	.align		4
.L_406:
        /*0018*/ 	.byte	0x03, 0x50
        /*001a*/ 	.short	0x0000


	//----- nvinfo : EIATTR_MAXREG_COUNT
	.align		4
        /*001c*/ 	.byte	0x03, 0x1b
        /*001e*/ 	.short	0x00ff


	//----- nvinfo : EIATTR_NUM_BARRIERS
	.align		4
        /*0020*/ 	.byte	0x02, 0x4c
        /*0022*/ 	.byte	0x01
	.zero		1


	//----- nvinfo : EIATTR_MERCURY_ISA_VERSION
	.align		4
        /*0024*/ 	.byte	0x03, 0x5f
        /*0026*/ 	.short	0x0101


	//----- nvinfo : EIATTR_EXIT_INSTR_OFFSETS
	.align		4
        /*0028*/ 	.byte	0x04, 0x1c
        /*002a*/ 	.short	(.L_408 - .L_407)


	//   ....[0]....
.L_407:
        /*002c*/ 	.word	0x00000080


	//   ....[1]....
        /*0030*/ 	.word	0x00007fc0


	//----- nvinfo : EIATTR_CRS_STACK_SIZE
	.align		4
.L_408:
        /*0034*/ 	.byte	0x04, 0x1e
        /*0036*/ 	.short	(.L_410 - .L_409)
.L_409:
        /*0038*/ 	.word	0x00000000


	//----- nvinfo : EIATTR_CBANK_PARAM_SIZE
	.align		4
.L_410:
        /*003c*/ 	.byte	0x03, 0x19
        /*003e*/ 	.short	0x0280


	//----- nvinfo : EIATTR_PARAM_CBANK
	.align		4
        /*0040*/ 	.byte	0x04, 0x0a
        /*0042*/ 	.short	(.L_412 - .L_411)
	.align		4
.L_411:
        /*0044*/ 	.word	index@(.nv.constant0._ZN5flash44flash_bwd_dq_dk_dv_loop_seqk_parallel_kernelI23Flash_bwd_kernel_traitsILi192ELi64ELi64ELi8ELi4ELi2ELi2ELb0ELb0EN7cutlass6half_tE19Flash_kernel_traitsILi192ELi64ELi64ELi8ES3_EELb1ELb1ELb0ELb0ELb0ELb1ELb0EEEvNS_16Flash_bwd_paramsE)
        /*0048*/ 	.short	0x0210
        /*004a*/ 	.short	0x0280


	//----- nvinfo : EIATTR_SW_WAR
	.align		4
.L_412:
        /*004c*/ 	.byte	0x04, 0x36
        /*004e*/ 	.short	(.L_414 - .L_413)
.L_413:
        /*0050*/ 	.word	0x00000008
.L_414:


//--------------------- .nv.info._ZN5flash44flash_bwd_dq_dk_dv_loop_seqk_parallel_kernelI23Flash_bwd_kernel_traitsILi192ELi64ELi64ELi8ELi4ELi2ELi2ELb0ELb0EN7cutlass6half_tE19Flash_kernel_traitsILi192ELi64ELi64ELi8ES3_EELb0ELb1ELb0ELb0ELb0ELb1ELb1EEEvNS_16Flash_bwd_paramsE --------------------------
	.section	.nv.info._ZN5flash44flash_bwd_dq_dk_dv_loop_seqk_parallel_kernelI23Flash_bwd_kernel_traitsILi192ELi64ELi64ELi8ELi4ELi2ELi2ELb0ELb0EN7cutlass6half_tE19Flash_kernel_traitsILi192ELi64ELi64ELi8ES3_EELb0ELb1ELb0ELb0ELb0ELb1ELb1EEEvNS_16Flash_bwd_paramsE,"",@"SHT_CUDA_INFO"
	.sectionflags	@""
	.align	4


	//----- nvinfo : EIATTR_CUDA_API_VERSION
	.align		4
        /*0000*/ 	.byte	0x04, 0x37
        /*0002*/ 	.short	(.L_416 - .L_415)
.L_415:
        /*0004*/ 	.word	0x00000082


	//----- nvinfo : EIATTR_KPARAM_INFO
	.align		4
.L_416:
        /*0008*/ 	.byte	0x04, 0x17
        /*000a*/ 	.short	(.L_418 - .L_417)
.L_417:
        /*000c*/ 	.word	0x00000000
        /*0010*/ 	.short	0x0000
        /*0012*/ 	.short	0x0000
        /*0014*/ 	.byte	0x00, 0xf0, 0x01, 0x0a


	//----- nvinfo : EIATTR_SPARSE_MMA_MASK
	.align		4
.L_418:
        /*0018*/ 	.byte	0x03, 0x50
        /*001a*/ 	.short	0x0000


	//----- nvinfo : EIATTR_MAXREG_COUNT
	.align		4
        /*001c*/ 	.byte	0x03, 0x1b
        /*001e*/ 	.short	0x00ff


	//----- nvinfo : EIATTR_NUM_BARRIERS
	.align		4
        /*0020*/ 	.byte	0x02, 0x4c
        /*0022*/ 	.byte	0x01
	.zero		1


	//----- nvinfo : EIATTR_MERCURY_ISA_VERSION
	.align		4
        /*0024*/ 	.byte	0x03, 0x5f
        /*0026*/ 	.short	0x0101


	//----- nvinfo : EIATTR_EXIT_INSTR_OFFSETS
	.align		4
        /*0028*/ 	.byte	0x04, 0x1c
        /*002a*/ 	.short	(.L_420 - .L_419)


	//   ....[0]....
.L_419:
        /*002c*/ 	.word	0x00000080


	//   ....[1]....
        /*0030*/ 	.word	0x000078e0


	//----- nvinfo : EIATTR_CRS_STACK_SIZE
	.align		4
.L_420:
        /*0034*/ 	.byte	0x04, 0x1e
        /*0036*/ 	.short	(.L_422 - .L_421)
.L_421:
        /*0038*/ 	.word	0x00000000


	//----- nvinfo : EIATTR_CBANK_PARAM_SIZE
	.align		4
.L_422:
        /*003c*/ 	.byte	0x03, 0x19
        /*003e*/ 	.short	0x0280


	//----- nvinfo : EIATTR_PARAM_CBANK
	.align		4
        /*0040*/ 	.byte	0x04, 0x0a
        /*0042*/ 	.short	(.L_424 - .L_423)
	.align		4
.L_423:
        /*0044*/ 	.word	index@(.nv.constant0._ZN5flash44flash_bwd_dq_dk_dv_loop_seqk_parallel_kernelI23Flash_bwd_kernel_traitsILi192ELi64ELi64ELi8ELi4ELi2ELi2ELb0ELb0EN7cutlass6half_tE19Flash_kernel_traitsILi192ELi64ELi64ELi8ES3_EELb0ELb1ELb0ELb0ELb0ELb1ELb1EEEvNS_16Flash_bwd_paramsE)
        /*0048*/ 	.short	0x0210
        /*004a*/ 	.short	0x0280


	//----- nvinfo : EIATTR_SW_WAR
	.align		4
.L_424:
        /*004c*/ 	.byte	0x04, 0x36
        /*004e*/ 	.short	(.L_426 - .L_425)
.L_425:
        /*0050*/ 	.word	0x00000008
.L_426:


//--------------------- .nv.info._ZN5flash44flash_bwd_dq_dk_dv_loop_seqk_parallel_kernelI23Flash_bwd_kernel_traitsILi192ELi64ELi64ELi8ELi4ELi2ELi2ELb0ELb0EN7cutlass6half_tE19Flash_kernel_traitsILi192ELi64ELi64ELi8ES3_EELb1ELb1ELb0ELb1ELb0ELb0ELb0EEEvNS_16Flash_bwd_paramsE --------------------------
	.section	.nv.info._ZN5flash44flash_bwd_dq_dk_dv_loop_seqk_parallel_kernelI23Flash_bwd_kernel_traitsILi192ELi64ELi64ELi8ELi4ELi2ELi2ELb0ELb0EN7cutlass6half_tE19Flash_kernel_traitsILi192ELi64ELi64ELi8ES3_EELb1ELb1ELb0ELb1ELb0ELb0ELb0EEEvNS_16Flash_bwd_paramsE,"",@"SHT_CUDA_INFO"
	.sectionflags	@""
	.align	4


	//----- nvinfo : EIATTR_CUDA_API_VERSION
	.align		4
        /*0000*/ 	.byte	0x04, 0x37
        /*0002*/ 	.short	(.L_428 - .L_427)
.L_427:
        /*0004*/ 	.word	0x00000082


	//----- nvinfo : EIATTR_KPARAM_INFO
	.align		4
.L_428:
        /*0008*/ 	.byte	0x04, 0x17
        /*000a*/ 	.short	(.L_430 - .L_429)
.L_429:
        /*000c*/ 	.word	0x00000000
        /*0010*/ 	.short	0x0000
        /*0012*/ 	.short	0x0000
        /*0014*/ 	.byte	0x00, 0xf0, 0x01, 0x0a


	//----- nvinfo : EIATTR_SPARSE_MMA_MASK
	.align		4
.L_430:
        /*0018*/ 	.byte	0x03, 0x50
        /*001a*/ 	.short	0x0000


	//----- nvinfo : EIATTR_MAXREG_COUNT
	.align		4
        /*001c*/ 	.byte	0x03, 0x1b
        /*001e*/ 	.short	0x00ff


	//----- nvinfo : EIATTR_NUM_BARRIERS
	.align		4
        /*0020*/ 	.byte	0x02, 0x4c
        /*0022*/ 	.byte	0x01
	.zero		1


	//----- nvinfo : EIATTR_MERCURY_ISA_VERSION
	.align		4
        /*0024*/ 	.byte	0x03, 0x5f
        /*0026*/ 	.short	0x0101


	//----- nvinfo : EIATTR_EXIT_INSTR_OFFSETS
	.align		4
        /*0028*/ 	.byte	0x04, 0x1c
        /*002a*/ 	.short	(.L_432 - .L_431)


	//   ....[0]....
.L_431:
        /*002c*/ 	.word	0x00000080


	//   ....[1]....
        /*0030*/ 	.word	0x000096f0


	//----- nvinfo : EIATTR_CRS_STACK_SIZE
	.align		4
.L_432:
        /*0034*/ 	.byte	0x04, 0x1e
        /*0036*/ 	.short	(.L_434 - .L_433)
.L_433:
        /*0038*/ 	.word	0x00000000


	//----- nvinfo : EIATTR_CBANK_PARAM_SIZE
	.align		4
.L_434:
        /*003c*/ 	.byte	0x03, 0x19
        /*003e*/ 	.short	0x0280


	//----- nvinfo : EIATTR_PARAM_CBANK
	.align		4
        /*0040*/ 	.byte	0x04, 0x0a
        /*0042*/ 	.short	(.L_436 - .L_435)
	.align		4
.L_435:
        /*0044*/ 	.word	index@(.nv.constant0._ZN5flash44flash_bwd_dq_dk_dv_loop_seqk_parallel_kernelI23Flash_bwd_kernel_traitsILi192ELi64ELi64ELi8ELi4ELi2ELi2ELb0ELb0EN7cutlass6half_tE19Flash_kernel_traitsILi192ELi64ELi64ELi8ES3_EELb1ELb1ELb0ELb1ELb0ELb0ELb0EEEvNS_16Flash_bwd_paramsE)
        /*0048*/ 	.short	0x0210
        /*004a*/ 	.short	0x0280


	//----- nvinfo : EIATTR_SW_WAR
	.align		4
.L_436:
        /*004c*/ 	.byte	0x04, 0x36
        /*004e*/ 	.short	(.L_438 - .L_437)
.L_437:
        /*0050*/ 	.word	0x00000008
.L_438:


//--------------------- .nv.info._ZN5flash44flash_bwd_dq_dk_dv_loop_seqk_parallel_kernelI23Flash_bwd_kernel_traitsILi192ELi64ELi64ELi8ELi4ELi2ELi2ELb0ELb0EN7cutlass6half_tE19Flash_kernel_traitsILi192ELi64ELi64ELi8ES3_EELb0ELb1ELb0ELb1ELb0ELb0ELb1EEEvNS_16Flash_bwd_paramsE --------------------------
	.section	.nv.info._ZN5flash44flash_bwd_dq_dk_dv_loop_seqk_parallel_kernelI23Flash_bwd_kernel_traitsILi192ELi64ELi64ELi8ELi4ELi2ELi2ELb0ELb0EN7cutlass6half_tE19Flash_kernel_traitsILi192ELi64ELi64ELi8ES3_EELb0ELb1ELb0ELb1ELb0ELb0ELb1EEEvNS_16Flash_bwd_paramsE,"",@"SHT_CUDA_INFO"
	.sectionflags	@""
	.align	4


	//----- nvinfo : EIATTR_CUDA_API_VERSION
	.align		4
        /*0000*/ 	.byte	0x04, 0x37
        /*0002*/ 	.short	(.L_440 - .L_439)
.L_439:
        /*0004*/ 	.word	0x00000082


	//----- nvinfo : EIATTR_KPARAM_INFO
	.align		4
.L_440:
        /*0008*/ 	.byte	0x04, 0x17
        /*000a*/ 	.short	(.L_442 - .L_441)
.L_441:
        /*000c*/ 	.word	0x00000000
        /*0010*/ 	.short	0x0000
        /*0012*/ 	.short	0x0000
        /*0014*/ 	.byte	0x00, 0xf0, 0x01, 0x0a


	//----- nvinfo : EIATTR_SPARSE_MMA_MASK
	.align		4
.L_442:
        /*0018*/ 	.byte	0x03, 0x50
        /*001a*/ 	.short	0x0000


	//----- nvinfo : EIATTR_MAXREG_COUNT
	.align		4
        /*001c*/ 	.byte	0x03, 0x1b
        /*001e*/ 	.short	0x00ff


	//----- nvinfo : EIATTR_NUM_BARRIERS
	.align		4
        /*0020*/ 	.byte	0x02, 0x4c
        /*0022*/ 	.byte	0x01
	.zero		1


	//----- nvinfo : EIATTR_ANNOTATIONS
	.align		4
        /*0024*/ 	.byte	0x04, 0x55
        /*0026*/ 	.short	(.L_444 - .L_443)


	//   ....[0]....
.L_443:
        /*0028*/ 	.word	0x00000001
        /*002c*/ 	.byte	0x70, 0x05, 0x00, 0x00, 0x01, 0x00, 0x00, 0x00, 0x20, 0x06, 0x00, 0x00, 0x01, 0x00, 0x00, 0x00
        /*003c*/ 	.byte	0xa0, 0x15, 0x00, 0x00, 0x01, 0x00, 0x00, 0x00, 0x30, 0x3a, 0x00, 0x00


	//----- nvinfo : EIATTR_MERCURY_ISA_VERSION
	.align		4
.L_444:
        /*0048*/ 	.byte	0x03, 0x5f
        /*004a*/ 	.short	0x0101


	//----- nvinfo : EIATTR_EXIT_INSTR_OFFSETS
	.align		4
        /*004c*/ 	.byte	0x04, 0x1c
        /*004e*/ 	.short	(.L_446 - .L_445)


	//   ....[0]....
.L_445:
        /*0050*/ 	.word	0x00000090


	//   ....[1]....
        /*0054*/ 	.word	0x00009130


	//----- nvinfo : EIATTR_CRS_STACK_SIZE
	.align		4
.L_446:
        /*0058*/ 	.byte	0x04, 0x1e
        /*005a*/ 	.short	(.L_448 - .L_447)
.L_447:
        /*005c*/ 	.word	0x00000000


	//----- nvinfo : EIATTR_CBANK_PARAM_SIZE
	.align		4
.L_448:
        /*0060*/ 	.byte	0x03, 0x19
        /*0062*/ 	.short	0x0280


	//----- nvinfo : EIATTR_PARAM_CBANK
	.align		4
        /*0064*/ 	.byte	0x04, 0x0a
        /*0066*/ 	.short	(.L_450 - .L_449)
	.align		4
.L_449:
        /*0068*/ 	.word	index@(.nv.constant0._ZN5flash44flash_bwd_dq_dk_dv_loop_seqk_parallel_kernelI23Flash_bwd_kernel_traitsILi192ELi64ELi64ELi8ELi4ELi2ELi2ELb0ELb0EN7cutlass6half_tE19Flash_kernel_traitsILi192ELi64ELi64ELi8ES3_EELb0ELb1ELb0ELb1ELb0ELb0ELb1EEEvNS_16Flash_bwd_paramsE)
        /*006c*/ 	.short	0x0210
        /*006e*/ 	.short	0x0280


	//----- nvinfo : EIATTR_SW_WAR
	.align		4
.L_450:
        /*0070*/ 	.byte	0x04, 0x36
        /*0072*/ 	.short	(.L_452 - .L_451)
.L_451:
        /*0074*/ 	.word	0x00000008
.L_452:


//--------------------- .nv.info._ZN5flash25flash_bwd_dot_do_o_kernelILb0E23Flash_bwd_kernel_traitsILi192ELi64ELi64ELi8ELi4ELi2ELi2ELb0ELb0EN7cutlass6half_tE19Flash_kernel_traitsILi192ELi64ELi64ELi8ES3_EEEEvNS_16Flash_bwd_paramsE --------------------------
	.section	.nv.info._ZN5flash25flash_bwd_dot_do_o_kernelILb0E23Flash_bwd_kernel_traitsILi192ELi64ELi64ELi8ELi4ELi2ELi2ELb0ELb0EN7cutlass6half_tE19Flash_kernel_traitsILi192ELi64ELi64ELi8ES3_EEEEvNS_16Flash_bwd_paramsE,"",@"SHT_CUDA_INFO"
	.sectionflags	@""
	.align	4


	//----- nvinfo : EIATTR_CUDA_API_VERSION
	.align		4
        /*0000*/ 	.byte	0x04, 0x37
        /*0002*/ 	.short	(.L_454 - .L_453)
.L_453:
        /*0004*/ 	.word	0x00000082


	//----- nvinfo : EIATTR_KPARAM_INFO
	.align		4
.L_454:
        /*0008*/ 	.byte	0x04, 0x17
        /*000a*/ 	.short	(.L_456 - .L_455)
.L_455:
        /*000c*/ 	.word	0x00000000
        /*0010*/ 	.short	0x0000
        /*0012*/ 	.short	0x0000
        /*0014*/ 	.byte	0x00, 0xf0, 0x01, 0x0a


	//----- nvinfo : EIATTR_SPARSE_MMA_MASK
	.align		4
.L_456:
        /*0018*/ 	.byte	0x03, 0x50
        /*001a*/ 	.short	0x0000


	//----- nvinfo : EIATTR_MAXREG_COUNT
	.align		4
        /*001c*/ 	.byte	0x03, 0x1b
        /*001e*/ 	.short	0x00ff


	//----- nvinfo : EIATTR_MERCURY_ISA_VERSION
	.align		4
        /*0020*/ 	.byte	0x03, 0x5f
        /*0022*/ 	.short	0x0101


	//----- nvinfo : EIATTR_COOP_GROUP_MASK_REGIDS
	.align		4
        /*0024*/ 	.byte	0x04, 0x29
        /*0026*/ 	.short	(.L_458 - .L_457)


	//   ....[0]....
.L_457:
        /*0028*/ 	.word	0xffffffff


	//   ....[1]....
        /*002c*/ 	.word	0xffffffff


	//   ....[2]....
        /*0030*/ 	.word	0xffffffff


	//   ....[3]....
        /*0034*/ 	.word	0xffffffff


	//   ....[4]....
        /*0038*/ 	.word	0xffffffff


	//   ....[5]....
        /*003c*/ 	.word	0xffffffff


	//----- nvinfo : EIATTR_COOP_GROUP_INSTR_OFFSETS
	.align		4
.L_458:
        /*0040*/ 	.byte	0x04, 0x28
        /*0042*/ 	.short	(.L_460 - .L_459)


	//   ....[0]....
.L_459:
        /*0044*/ 	.word	0x000016f0


	//   ....[1]....
        /*0048*/ 	.word	0x00001710


	//   ....[2]....
        /*004c*/ 	.word	0x00001750


	//   ....[3]....
        /*0050*/ 	.word	0x00001770


	//   ....[4]....
        /*0054*/ 	.word	0x000017c0


	//   ....[5]....
        /*0058*/ 	.word	0x000017f0


	//----- nvinfo : EIATTR_EXIT_INSTR_OFFSETS
	.align		4
.L_460:
        /*005c*/ 	.byte	0x04, 0x1c
        /*005e*/ 	.short	(.L_462 - .L_461)


	//   ....[0]....
.L_461:
        /*0060*/ 	.word	0x00000100


	//   ....[1]....
        /*0064*/ 	.word	0x00001850


	//   ....[2]....
        /*0068*/ 	.word	0x00001870


	//----- nvinfo : EIATTR_CRS_STACK_SIZE
	.align		4
.L_462:
        /*006c*/ 	.byte	0x04, 0x1e
        /*006e*/ 	.short	(.L_464 - .L_463)
.L_463:
        /*0070*/ 	.word	0x00000000


	//----- nvinfo : EIATTR_CBANK_PARAM_SIZE
	.align		4
.L_464:
        /*0074*/ 	.byte	0x03, 0x19
        /*0076*/ 	.short	0x0280


	//----- nvinfo : EIATTR_PARAM_CBANK
	.align		4
        /*0078*/ 	.byte	0x04, 0x0a
        /*007a*/ 	.short	(.L_466 - .L_465)
	.align		4
.L_465:
        /*007c*/ 	.word	index@(.nv.constant0._ZN5flash25flash_bwd_dot_do_o_kernelILb0E23Flash_bwd_kernel_traitsILi192ELi64ELi64ELi8ELi4ELi2ELi2ELb0ELb0EN7cutlass6half_tE19Flash_kernel_traitsILi192ELi64ELi64ELi8ES3_EEEEvNS_16Flash_bwd_paramsE)
        /*0080*/ 	.short	0x0210
        /*0082*/ 	.short	0x0280


	//----- nvinfo : EIATTR_SW_WAR
	.align		4
.L_466:
        /*0084*/ 	.byte	0x04, 0x36
        /*0086*/ 	.short	(.L_468 - .L_467)
.L_467:
        /*0088*/ 	.word	0x00000008
.L_468:


//--------------------- .nv.info._ZN5flash25flash_bwd_dot_do_o_kernelILb1E23Flash_bwd_kernel_traitsILi192ELi64ELi64ELi8ELi4ELi2ELi2ELb0ELb0EN7cutlass6half_tE19Flash_kernel_traitsILi192ELi64ELi64ELi8ES3_EEEEvNS_16Flash_bwd_paramsE --------------------------
	.section	.nv.info._ZN5flash25flash_bwd_dot_do_o_kernelILb1E23Flash_bwd_kernel_traitsILi192ELi64ELi64ELi8ELi4ELi2ELi2ELb0ELb0EN7cutlass6half_tE19Flash_kernel_traitsILi192ELi64ELi64ELi8ES3_EEEEvNS_16Flash_bwd_paramsE,"",@"SHT_CUDA_INFO"
	.sectionflags	@""
	.align	4


	//----- nvinfo : EIATTR_CUDA_API_VERSION
	.align		4
        /*0000*/ 	.byte	0x04, 0x37
        /*0002*/ 	.short	(.L_470 - .L_469)
.L_469:
        /*0004*/ 	.word	0x00000082


	//----- nvinfo : EIATTR_KPARAM_INFO
	.align		4
.L_470:
        /*0008*/ 	.byte	0x04, 0x17
        /*000a*/ 	.short	(.L_472 - .L_471)
.L_471:
        /*000c*/ 	.word	0x00000000
        /*0010*/ 	.short	0x0000
        /*0012*/ 	.short	0x0000
        /*0014*/ 	.byte	0x00, 0xf0, 0x01, 0x0a


	//----- nvinfo : EIATTR_SPARSE_MMA_MASK
	.align		4
.L_472:
        /*0018*/ 	.byte	0x03, 0x50
        /*001a*/ 	.short	0x0000


	//----- nvinfo : EIATTR_MAXREG_COUNT
	.align		4
        /*001c*/ 	.byte	0x03, 0x1b
        /*001e*/ 	.short	0x00ff


	//----- nvinfo : EIATTR_MERCURY_ISA_VERSION
	.align		4
        /*0020*/ 	.byte	0x03, 0x5f
        /*0022*/ 	.short	0x0101


	//----- nvinfo : EIATTR_COOP_GROUP_MASK_REGIDS
	.align		4
        /*0024*/ 	.byte	0x04, 0x29
        /*0026*/ 	.short	(.L_474 - .L_473)


	//   ....[0]....
.L_473:
        /*0028*/ 	.word	0xffffffff


	//   ....[1]....
        /*002c*/ 	.word	0xffffffff


	//   ....[2]....
        /*0030*/ 	.word	0xffffffff


	//   ....[3]....
        /*0034*/ 	.word	0xffffffff


	//   ....[4]....
        /*0038*/ 	.word	0xffffffff


	//   ....[5]....
        /*003c*/ 	.word	0xffffffff


	//----- nvinfo : EIATTR_COOP_GROUP_INSTR_OFFSETS
	.align		4
.L_474:
        /*0040*/ 	.byte	0x04, 0x28
        /*0042*/ 	.short	(.L_476 - .L_475)


	//   ....[0]....
.L_475:
        /*0044*/ 	.word	0x00001a30


	//   ....[1]....
        /*0048*/ 	.word	0x00001a40


	//   ....[2]....
        /*004c*/ 	.word	0x00001a70


	//   ....[3]....
        /*0050*/ 	.word	0x00001a80


	//   ....[4]....
        /*0054*/ 	.word	0x00001ac0


	//   ....[5]....
        /*0058*/ 	.word	0x00001ae0


	//----- nvinfo : EIATTR_EXIT_INSTR_OFFSETS
	.align		4
.L_476:
        /*005c*/ 	.byte	0x04, 0x1c
        /*005e*/ 	.short	(.L_478 - .L_477)


	//   ....[0]....
.L_477:
        /*0060*/ 	.word	0x00000100


	//   ....[1]....
        /*0064*/ 	.word	0x00001c60


	//----- nvinfo : EIATTR_CRS_STACK_SIZE
	.align		4
.L_478:
        /*0068*/ 	.byte	0x04, 0x1e
        /*006a*/ 	.short	(.L_480 - .L_479)
.L_479:
        /*006c*/ 	.word	0x00000000


	//----- nvinfo : EIATTR_CBANK_PARAM_SIZE
	.align		4
.L_480:
        /*0070*/ 	.byte	0x03, 0x19
        /*0072*/ 	.short	0x0280


	//----- nvinfo : EIATTR_PARAM_CBANK
	.align		4
        /*0074*/ 	.byte	0x04, 0x0a
        /*0076*/ 	.short	(.L_482 - .L_481)
	.align		4
.L_481:
        /*0078*/ 	.word	index@(.nv.constant0._ZN5flash25flash_bwd_dot_do_o_kernelILb1E23Flash_bwd_kernel_traitsILi192ELi64ELi64ELi8ELi4ELi2ELi2ELb0ELb0EN7cutlass6half_tE19Flash_kernel_traitsILi192ELi64ELi64ELi8ES3_EEEEvNS_16Flash_bwd_paramsE)
        /*007c*/ 	.short	0x0210
        /*007e*/ 	.short	0x0280


	//----- nvinfo : EIATTR_SW_WAR
	.align		4
.L_482:
        /*0080*/ 	.byte	0x04, 0x36
        /*0082*/ 	.short	(.L_484 - .L_483)
.L_483:
        /*0084*/ 	.word	0x00000008
.L_484:


//--------------------- .nv.callgraph             --------------------------
	.section	.nv.callgraph,"",@"SHT_CUDA_CALLGRAPH"
	.align	4
	.sectionentsize	8
	.align		4
        /*0000*/ 	.word	0x00000000
	.align		4
        /*0004*/ 	.word	0xffffffff
	.align		4
        /*0008*/ 	.word	0x00000000
	.align		4
        /*000c*/ 	.word	0xfffffffe
	.align		4
        /*0010*/ 	.word	0x00000000
	.align		4
        /*0014*/ 	.word	0xfffffffd
	.align		4
        /*0018*/ 	.word	0x00000000
	.align		4
        /*001c*/ 	.word	0xfffffffc


//--------------------- .nv.constant4             --------------------------
	.section	.nv.constant4,"a",@progbits
	.align	8
	.align		8
.nv.constant4:
        /*0000*/ 	.dword	_ZN73_INTERNAL_31cad011_37_flash_bwd_hdim192_fp16_causal_sm80_cu_a6473388_29064cuda3std3__45__cpo5beginE
	.align		8
        /*0008*/ 	.dword	_ZN73_INTERNAL_31cad011_37_flash_bwd_hdim192_fp16_causal_sm80_cu_a6473388_29064cuda3std3__45__cpo3endE
	.align		8
        /*0010*/ 	.dword	_ZN73_INTERNAL_31cad011_37_flash_bwd_hdim192_fp16_causal_sm80_cu_a6473388_29064cuda3std3__45__cpo6cbeginE
	.align		8
        /*0018*/ 	.dword	_ZN73_INTERNAL_31cad011_37_flash_bwd_hdim192_fp16_causal_sm80_cu_a6473388_29064cuda3std3__45__cpo4cendE
	.align		8
        /*0020*/ 	.dword	_ZN73_INTERNAL_31cad011_37_flash_bwd_hdim192_fp16_causal_sm80_cu_a6473388_29064cuda3std3__475_GLOBAL__N__31cad011_37_flash_bwd_hdim192_fp16_causal_sm80_cu_a6473388_29066ignoreE
	.align		8
        /*0028*/ 	.dword	_ZN73_INTERNAL_31cad011_37_flash_bwd_hdim192_fp16_causal_sm80_cu_a6473388_29064cuda3std3__419piecewise_constructE
	.align		8
        /*0030*/ 	.dword	_ZN73_INTERNAL_31cad011_37_flash_bwd_hdim192_fp16_causal_sm80_cu_a6473388_29064cuda3std3__48in_placeE
	.align		8
        /*0038*/ 	.dword	_ZN73_INTERNAL_31cad011_37_flash_bwd_hdim192_fp16_causal_sm80_cu_a6473388_29064cuda3std6ranges3__45__cpo4swapE
	.align		8
        /*0040*/ 	.dword	_ZN73_INTERNAL_31cad011_37_flash_bwd_hdim192_fp16_causal_sm80_cu_a6473388_29064cuda3std6ranges3__45__cpo9iter_moveE
	.align		8
        /*0048*/ 	.dword	_ZN73_INTERNAL_31cad011_37_flash_bwd_hdim192_fp16_causal_sm80_cu_a6473388_29064cute7productE
	.align		8
        /*0050*/ 	.dword	_ZN73_INTERNAL_31cad011_37_flash_bwd_hdim192_fp16_causal_sm80_cu_a6473388_29064cute1_E


//--------------------- .text._ZN5flash44flash_bwd_dq_dk_dv_loop_seqk_parallel_kernelI23Flash_bwd_kernel_traitsILi192ELi64ELi64ELi8ELi4ELi2ELi2ELb1ELb1EN7cutlass6half_tE19Flash_kernel_traitsILi192ELi64ELi64ELi8ES3_EELb0ELb1ELb0ELb0ELb0ELb0ELb0EEEvNS_16Flash_bwd_paramsE --------------------------
	.section	.text._ZN5flash44flash_bwd_dq_dk_dv_loop_seqk_parallel_kernelI23Flash_bwd_kernel_traitsILi192ELi64ELi64ELi8ELi4ELi2ELi2ELb1ELb1EN7cutlass6half_tE19Flash_kernel_traitsILi192ELi64ELi64ELi8ES3_EELb0ELb1ELb0ELb0ELb0ELb0ELb0EEEvNS_16Flash_bwd_paramsE,"ax",@progbits
	.align	128
        .global         _ZN5flash44flash_bwd_dq_dk_dv_loop_seqk_parallel_kernelI23Flash_bwd_kernel_traitsILi192ELi64ELi64ELi8ELi4ELi2ELi2ELb1ELb1EN7cutlass6half_tE19Flash_kernel_traitsILi192ELi64ELi64ELi8ES3_EELb0ELb1ELb0ELb0ELb0ELb0ELb0EEEvNS_16Flash_bwd_paramsE
        .type           _ZN5flash44flash_bwd_dq_dk_dv_loop_seqk_parallel_kernelI23Flash_bwd_kernel_traitsILi192ELi64ELi64ELi8ELi4ELi2ELi2ELb1ELb1EN7cutlass6half_tE19Flash_kernel_traitsILi192ELi64ELi64ELi8ES3_EELb0ELb1ELb0ELb0ELb0ELb0ELb0EEEvNS_16Flash_bwd_paramsE,@function
        .size           _ZN5flash44flash_bwd_dq_dk_dv_loop_seqk_parallel_kernelI23Flash_bwd_kernel_traitsILi192ELi64ELi64ELi8ELi4ELi2ELi2ELb1ELb1EN7cutlass6half_tE19Flash_kernel_traitsILi192ELi64ELi64ELi8ES3_EELb0ELb1ELb0ELb0ELb0ELb0ELb0EEEvNS_16Flash_bwd_paramsE,(.L_x_802 - _ZN5flash44flash_bwd_dq_dk_dv_loop_seqk_parallel_kernelI23Flash_bwd_kernel_traitsILi192ELi64ELi64ELi8ELi4ELi2ELi2ELb1ELb1EN7cutlass6half_tE19Flash_kernel_traitsILi192ELi64ELi64ELi8ES3_EELb0ELb1ELb0ELb0ELb0ELb0ELb0EEEvNS_16Flash_bwd_paramsE)
        .other          _ZN5flash44flash_bwd_dq_dk_dv_loop_seqk_parallel_kernelI23Flash_bwd_kernel_traitsILi192ELi64ELi64ELi8ELi4ELi2ELi2ELb1ELb1EN7cutlass6half_tE19Flash_kernel_traitsILi192ELi64ELi64ELi8ES3_EELb0ELb1ELb0ELb0ELb0ELb0ELb0EEEvNS_16Flash_bwd_paramsE,@"STO_CUDA_ENTRY STV_DEFAULT"
_ZN5flash44flash_bwd_dq_dk_dv_loop_seqk_parallel_kernelI23Flash_bwd_kernel_traitsILi192ELi64ELi64ELi8ELi4ELi2ELi2ELb1ELb1EN7cutlass6half_tE19Flash_kernel_traitsILi192ELi64ELi64ELi8ES3_EELb0ELb1ELb0ELb0ELb0ELb0ELb0EEEvNS_16Flash_bwd_paramsE:
.text._ZN5flash44flash_bwd_dq_dk_dv_loop_seqk_parallel_kernelI23Flash_bwd_kernel_traitsILi192ELi64ELi64ELi8ELi4ELi2ELi2ELb1ELb1EN7cutlass6half_tE19Flash_kernel_traitsILi192ELi64ELi64ELi8ES3_EELb0ELb1ELb0ELb0ELb0ELb0ELb0EEEvNS_16Flash_bwd_paramsE:
[----:B------:R-:W1:Y:S08]  /*0000*/  LDC R1, c[0x0][0x28] ;  /* 0x00000a00ff017b82 */ /* 0x000e700000000800 */
[----:B------:R-:W2:Y:S01]  /*0010*/  S2UR UR28, SR_CTAID.X ;  /* 0x00000000001c79c3 */ /* 0x000ea20000002500 */
[----:B------:R-:W-:Y:S01]  /*0020*/  ULDC UR4, c[0x0][0x2c8] ;  /* 0x0000b20000047ab9 */ /* 0x000fe20000000800 */
[----:B-1----:R-:W-:Y:S01]  /*0030*/  VIADD R1, R1, 0xffffff10 ;  /* 0xffffff1001017836 */ /* 0x002fe20000000000 */
[----:B------:R-:W-:-:S04]  /*0040*/  UIADD3 UR5, UR4, 0x3f, URZ ;  /* 0x0000003f04057890 */ /* 0x000fc8000fffe03f */
[----:B------:R-:W-:-:S04]  /*0050*/  USHF.R.S32.HI UR4, URZ, 0x1f, UR5 ;  /* 0x0000001f3f047899 */ /* 0x000fc80008011405 */
[----:B------:R-:W-:-:S04]  /*0060*/  ULEA.HI UR4, UR4, UR5, URZ, 0x6 ;  /* 0x0000000504047291 */ /* 0x000fc8000f8f303f */
[----:B------:R-:W-:-:S06]  /*0070*/  USHF.R.S32.HI UR6, URZ, 0x6, UR4 ;  /* 0x000000063f067899 */ /* 0x000fcc0008011404 */
[----:B------:R-:W-:Y:S01]  /*0080*/  MOV R0, UR6 ;  /* 0x0000000600007c02 */ /* 0x000fe20008000f00 */
[----:B--2---:R-:W-:-:S04]  /*0090*/  UISETP.GE.AND UP0, UPT, UR28, UR6, UPT ;  /* 0x000000061c00728c */ /* 0x004fc8000bf06270 */
[----:B------:R1:W-:Y:S02]  /*00a0*/  STL [R1+0x88], R0 ;  /* 0x0000880001007387 */ /* 0x0003e40000100800 */
[----:B------:R-:W-:-:S13]  /*00b0*/  PLOP3.LUT P0, PT, PT, PT, UP0, 0x80, 0x0 ;  /* 0x000000000000781c */ /* 0x000fda0003f0f008 */
[----:B------:R-:W-:Y:S05]  /*00c0*/  @P0 EXIT ;  /* 0x000000000000094d */ /* 0x000fea0003800000 */
[----:B------:R-:W2:Y:S01]  /*00d0*/  S2R R15, SR_TID.X ;  /* 0x00000000000f7919 */ /* 0x000ea20000002100 */
[----:B------:R-:W3:Y:S01]  /*00e0*/  S2UR UR5, SR_CgaCtaId ;  /* 0x00000000000579c3 */ /* 0x000ee20000008800 */
[----:B------:R-:W-:Y:S01]  /*00f0*/  UMOV UR4, 0x400 ;  /* 0x0000040000047882 */ /* 0x000fe20000000000 */
[----:B------:R-:W-:-:S06]  /*0100*/  UMOV UR7, 0x400 ;  /* 0x0000040000077882 */ /* 0x000fcc0000000000 */
[----:B------:R-:W4:Y:S08]  /*0110*/  S2UR UR56, SR_CTAID.Z ;  /* 0x00000000003879c3 */ /* 0x000f300000002700 */
[----:B------:R-:W5:Y:S08]  /*0120*/  S2UR UR47, SR_CTAID.Y ;  /* 0x00000000002f79c3 */ /* 0x000f700000002600 */
[----:B------:R-:W5:Y:S01]  /*0130*/  S2UR UR6, SR_CgaCtaId ;  /* 0x00000000000679c3 */ /* 0x000f620000008800 */
[----:B---3--:R-:W-:Y:S01]  /*0140*/  ULEA UR5, UR5, UR4, 0x18 ;  /* 0x0000000405057291 */ /* 0x008fe2000f8ec03f */
[----:B--2---:R-:W-:Y:S01]  /*0150*/  SHF.R.S32.HI R16, RZ, 0x1f, R15 ;  /* 0x0000001fff107819 */ /* 0x004fe2000001140f */
[----:B----4-:R-:W-:-:S03]  /*0160*/  USHF.R.S32.HI UR4, URZ, 0x1f, UR56 ;  /* 0x0000001f3f047899 */ /* 0x010fc60008011438 */
[CC--:B------:R-:W-:Y:S02]  /*0170*/  LEA.HI R2, R16.reuse, R15.reuse, RZ, 0x5 ;  /* 0x0000000f10027211 */ /* 0x0c0fe400078f28ff */
[----:B------:R-:W-:Y:S02]  /*0180*/  LEA.HI R18, R16, R15, RZ, 0x3 ;  /* 0x0000000f10127211 */ /* 0x000fe400078f18ff */
[--C-:B-1----:R-:W-:Y:S02]  /*0190*/  SHF.R.S32.HI R0, RZ, 0x5, R2.reuse ;  /* 0x00000005ff007819 */ /* 0x102fe40000011402 */
[----:B------:R-:W-:Y:S02]  /*01a0*/  SHF.R.S32.HI R3, RZ, 0x1f, R2 ;  /* 0x0000001fff037819 */ /* 0x000fe40000011402 */
[-C--:B------:R-:W-:Y:S02]  /*01b0*/  LEA.HI R2, R2, R0.reuse, RZ, 0x1 ;  /* 0x0000000002027211 */ /* 0x080fe400078f08ff */
[----:B------:R-:W-:-:S02]  /*01c0*/  LEA.HI R3, R3, R0, RZ, 0x2 ;  /* 0x0000000003037211 */ /* 0x000fc400078f10ff */
[----:B------:R-:W-:Y:S02]  /*01d0*/  LOP3.LUT R2, R2, 0xfffffffe, RZ, 0xc0, !PT ;  /* 0xfffffffe02027812 */ /* 0x000fe400078ec0ff */
[----:B------:R-:W-:Y:S02]  /*01e0*/  LOP3.LUT R3, R3, 0xfffffffc, RZ, 0xc0, !PT ;  /* 0xfffffffc03037812 */ /* 0x000fe400078ec0ff */
[-C--:B------:R-:W-:Y:S01]  /*01f0*/  LEA.HI R4, R16, R15.reuse, RZ, 0x4 ;  /* 0x0000000f10047211 */ /* 0x080fe200078f20ff */
[----:B------:R-:W-:Y:S01]  /*0200*/  IMAD.IADD R14, R0, 0x1, -R2 ;  /* 0x00000001000e7824 */ /* 0x000fe200078e0a02 */
[----:B------:R-:W-:Y:S01]  /*0210*/  LEA.HI R19, R16, R15, RZ, 0x2 ;  /* 0x0000000f10137211 */ /* 0x000fe200078f10ff */
[----:B------:R-:W-:Y:S01]  /*0220*/  IMAD.IADD R17, R0, 0x1, -R3 ;  /* 0x0000000100117824 */ /* 0x000fe200078e0a03 */
[----:B------:R-:W-:Y:S02]  /*0230*/  LOP3.LUT R6, R18, 0xfffffff8, RZ, 0xc0, !PT ;  /* 0xfffffff812067812 */ /* 0x000fe400078ec0ff */
[----:B------:R-:W-:-:S02]  /*0240*/  SHF.R.S32.HI R5, RZ, 0x4, R4 ;  /* 0x00000004ff057819 */ /* 0x000fc40000011404 */
[--C-:B------:R-:W-:Y:S02]  /*0250*/  SHF.R.S32.HI R10, RZ, 0x2, R19.reuse ;  /* 0x00000002ff0a7819 */ /* 0x100fe40000011413 */
[----:B------:R-:W-:Y:S02]  /*0260*/  SHF.R.S32.HI R0, RZ, 0x1f, R19 ;  /* 0x0000001fff007819 */ /* 0x000fe40000011413 */
[----:B------:R-:W-:Y:S02]  /*0270*/  SHF.R.S32.HI R3, RZ, 0x3, R18 ;  /* 0x00000003ff037819 */ /* 0x000fe40000011412 */
[C---:B------:R-:W-:Y:S02]  /*0280*/  LOP3.LUT R7, R4.reuse, 0xfffffff0, RZ, 0xc0, !PT ;  /* 0xfffffff004077812 */ /* 0x040fe400078ec0ff */
[----:B------:R-:W-:Y:S01]  /*0290*/  LEA.HI R4, R4, R5, RZ, 0x1 ;  /* 0x0000000504047211 */ /* 0x000fe200078f08ff */
[----:B------:R-:W-:Y:S01]  /*02a0*/  IMAD.SHL.U32 R3, R3, 0x40, RZ ;  /* 0x0000004003037824 */ /* 0x000fe200078e00ff */
[----:B------:R-:W-:Y:S01]  /*02b0*/  LEA.HI R2, R0, R10, RZ, 0x3 ;  /* 0x0000000a00027211 */ /* 0x000fe200078f18ff */
[----:B------:R-:W-:Y:S01]  /*02c0*/  IMAD.IADD R0, R15, 0x1, -R6 ;  /* 0x000000010f007824 */ /* 0x000fe200078e0a06 */
[----:B------:R-:W-:-:S02]  /*02d0*/  LOP3.LUT R6, R4, 0xfffffffe, RZ, 0xc0, !PT ;  /* 0xfffffffe04067812 */ /* 0x000fc400078ec0ff */
[----:B------:R-:W-:Y:S01]  /*02e0*/  LOP3.LUT R4, R2, 0xfffffff8, RZ, 0xc0, !PT ;  /* 0xfffffff802047812 */ /* 0x000fe200078ec0ff */
[C---:B------:R-:W-:Y:S01]  /*02f0*/  IMAD.SHL.U32 R20, R0.reuse, 0x8, RZ ;  /* 0x0000000800147824 */ /* 0x040fe200078e00ff */
[----:B------:R-:W-:Y:S01]  /*0300*/  LOP3.LUT R2, R3, 0x1c0, RZ, 0xc0, !PT ;  /* 0x000001c003027812 */ /* 0x000fe200078ec0ff */
[----:B------:R-:W-:Y:S01]  /*0310*/  IMAD.IADD R11, R5, 0x1, -R6 ;  /* 0x00000001050b7824 */ /* 0x000fe200078e0a06 */
[----:B------:R-:W-:Y:S01]  /*0320*/  LOP3.LUT P4, RZ, R0, 0x4, RZ, 0xc0, !PT ;  /* 0x0000000400ff7812 */ /* 0x000fe2000788c0ff */
[----:B------:R-:W-:Y:S01]  /*0330*/  IMAD.IADD R10, R10, 0x1, -R4 ;  /* 0x000000010a0a7824 */ /* 0x000fe200078e0a04 */
[----:B------:R-:W-:Y:S01]  /*0340*/  LOP3.LUT R3, R2, 0x38, R20, 0xf8, !PT ;  /* 0x0000003802037812 */ /* 0x000fe200078ef814 */
[----:B------:R-:W-:Y:S01]  /*0350*/  IMAD.IADD R4, R15, 0x1, -R7 ;  /* 0x000000010f047824 */ /* 0x000fe200078e0a07 */
[----:B------:R-:W-:Y:S01]  /*0360*/  SHF.R.U32.HI R2, RZ, 0x3, R2 ;  /* 0x00000003ff027819 */ /* 0x000fe20000011602 */
[----:B------:R-:W-:Y:S01]  /*0370*/  STL [R1+0x48], R20 ;  /* 0x0000481401007387 */ /* 0x000fe20000100800 */
[C---:B------:R-:W-:Y:S01]  /*0380*/  LOP3.LUT P3, RZ, R0.reuse, 0x2, RZ, 0xc0, !PT ;  /* 0x0000000200ff7812 */ /* 0x040fe2000786c0ff */
[----:B------:R-:W-:Y:S01]  /*0390*/  IMAD.SHL.U32 R0, R0, 0x40, RZ ;  /* 0x0000004000007824 */ /* 0x000fe200078e00ff */
[----:B------:R-:W-:Y:S01]  /*03a0*/  LOP3.LUT R12, R3, R2, RZ, 0x3c, !PT ;  /* 0x00000002030c7212 */ /* 0x000fe200078e3cff */
[----:B------:R-:W-:Y:S01]  /*03b0*/  IMAD.SHL.U32 R2, R14, 0x10, RZ ;  /* 0x000000100e027824 */ /* 0x000fe200078e00ff */
[----:B------:R-:W-:-:S02]  /*03c0*/  LEA.HI R3, R16, R15, RZ, 0x7 ;  /* 0x0000000f10037211 */ /* 0x000fc400078f38ff */
[----:B------:R-:W-:Y:S02]  /*03d0*/  LOP3.LUT R0, R0, 0x1c0, RZ, 0xc0, !PT ;  /* 0x000001c000007812 */ /* 0x000fe400078ec0ff */
[----:B------:R-:W-:Y:S02]  /*03e0*/  SHF.R.S32.HI R5, RZ, 0x1f, R4 ;  /* 0x0000001fff057819 */ /* 0x000fe40000011404 */
[C---:B------:R-:W-:Y:S02]  /*03f0*/  LOP3.LUT R2, R0.reuse, 0x10, R2, 0xf8, !PT ;  /* 0x0000001000027812 */ /* 0x040fe400078ef802 */
[----:B------:R-:W-:Y:S01]  /*0400*/  SHF.R.S32.HI R9, RZ, 0x7, R3 ;  /* 0x00000007ff097819 */ /* 0x000fe20000011403 */
[----:B------:R-:W-:Y:S01]  /*0410*/  IMAD.SHL.U32 R3, R11, 0x200, RZ ;  /* 0x000002000b037824 */ /* 0x000fe200078e00ff */
[----:B------:R-:W-:Y:S02]  /*0420*/  LEA.HI R13, R5, R4, RZ, 0x3 ;  /* 0x00000004050d7211 */ /* 0x000fe400078f18ff */
[----:B------:R-:W-:Y:S01]  /*0430*/  LOP3.LUT R5, R0, 0x8, R18, 0xf8, !PT ;  /* 0x0000000800057812 */ /* 0x000fe200078ef812 */
[----:B------:R-:W-:Y:S01]  /*0440*/  IMAD R6, R9, 0x800, R3 ;  /* 0x0000080009067824 */ /* 0x000fe200078e0203 */
[----:B------:R-:W-:-:S02]  /*0450*/  SHF.R.U32.HI R0, RZ, 0x3, R0 ;  /* 0x00000003ff007819 */ /* 0x000fc40000011600 */
[----:B------:R-:W-:Y:S02]  /*0460*/  LOP3.LUT R2, R2, 0x8, R18, 0xf8, !PT ;  /* 0x0000000802027812 */ /* 0x000fe400078ef812 */
[----:B------:R-:W-:Y:S02]  /*0470*/  LOP3.LUT R5, R5, R0, RZ, 0x3c, !PT ;  /* 0x0000000005057212 */ /* 0x000fe400078e3cff */
[----:B------:R-:W-:Y:S02]  /*0480*/  LOP3.LUT R3, R3, R2, R0, 0xf6, !PT ;  /* 0x0000000203037212 */ /* 0x000fe400078ef600 */
[----:B------:R-:W-:Y:S01]  /*0490*/  LEA.HI R0, R16, R15, RZ, 0x6 ;  /* 0x0000000f10007211 */ /* 0x000fe200078f30ff */
[----:B------:R-:W-:Y:S01]  /*04a0*/  IMAD.IADD R18, R6, 0x1, R5 ;  /* 0x0000000106127824 */ /* 0x000fe200078e0205 */
[----:B------:R-:W-:Y:S01]  /*04b0*/  LOP3.LUT R8, R13, 0xfffffff8, RZ, 0xc0, !PT ;  /* 0xfffffff80d087812 */ /* 0x000fe200078ec0ff */
[C---:B------:R-:W-:Y:S01]  /*04c0*/  IMAD.SHL.U32 R6, R10.reuse, 0x40, RZ ;  /* 0x000000400a067824 */ /* 0x040fe200078e00ff */
[----:B------:R-:W-:-:S02]  /*04d0*/  LOP3.LUT R7, R10, 0x1, RZ, 0xc0, !PT ;  /* 0x000000010a077812 */ /* 0x000fc400078ec0ff */
[----:B------:R-:W-:Y:S01]  /*04e0*/  LOP3.LUT R2, R19, 0x7ffffffc, RZ, 0xc0, !PT ;  /* 0x7ffffffc13027812 */ /* 0x000fe200078ec0ff */
[----:B------:R-:W-:Y:S01]  /*04f0*/  IMAD.IADD R8, R4, 0x1, -R8 ;  /* 0x0000000104087824 */ /* 0x000fe200078e0a08 */
[----:B------:R-:W-:Y:S02]  /*0500*/  SHF.R.S32.HI R0, RZ, 0x6, R0 ;  /* 0x00000006ff007819 */ /* 0x000fe40000011400 */
[----:B------:R-:W-:Y:S01]  /*0510*/  ISETP.NE.U32.AND P0, PT, R7, 0x1, PT ;  /* 0x000000010700780c */ /* 0x000fe20003f05070 */
[----:B------:R-:W-:Y:S01]  /*0520*/  IMAD.IADD R2, R15, 0x1, -R2 ;  /* 0x000000010f027824 */ /* 0x000fe200078e0a02 */
[----:B------:R-:W-:Y:S01]  /*0530*/  LEA R3, R3, UR5, 0x1 ;  /* 0x0000000503037c11 */ /* 0x000fe2000f8e08ff */
[----:B------:R-:W-:Y:S01]  /*0540*/  IMAD.SHL.U32 R7, R15, 0x2, RZ ;  /* 0x000000020f077824 */ /* 0x000fe200078e00ff */
[----:B------:R-:W-:Y:S01]  /*0550*/  R2P PR, R10, 0x6 ;  /* 0x000000060a007804 */ /* 0x000fe20000000000 */
[----:B------:R-:W-:Y:S01]  /*0560*/  IMAD R15, R0, 0x200, R12 ;  /* 0x00000200000f7824 */ /* 0x000fe200078e020c */
[----:B------:R-:W-:Y:S01]  /*0570*/  LOP3.LUT P6, RZ, R8, 0x4, RZ, 0xc0, !PT ;  /* 0x0000000408ff7812 */ /* 0x000fe200078cc0ff */
[----:B------:R-:W-:Y:S01]  /*0580*/  IMAD.SHL.U32 R4, R0, 0x8, RZ ;  /* 0x0000000800047824 */ /* 0x000fe200078e00ff */
[----:B------:R-:W-:Y:S01]  /*0590*/  LOP3.LUT P5, RZ, R8, 0x2, RZ, 0xc0, !PT ;  /* 0x0000000208ff7812 */ /* 0x000fe200078ac0ff */
[----:B------:R-:W-:-:S02]  /*05a0*/  IMAD.SHL.U32 R0, R9, 0x20, RZ ;  /* 0x0000002009007824 */ /* 0x000fc400078e00ff */
[----:B------:R-:W-:Y:S01]  /*05b0*/  IMAD.SHL.U32 R5, R2, 0x2, RZ ;  /* 0x0000000202057824 */ /* 0x000fe200078e00ff */
[----:B------:R-:W-:Y:S01]  /*05c0*/  LOP3.LUT R2, R6, 0x1c0, RZ, 0xc0, !PT ;  /* 0x000001c006027812 */ /* 0x000fe200078ec0ff */
[----:B------:R-:W-:Y:S01]  /*05d0*/  IMAD.SHL.U32 R8, R8, 0x40, RZ ;  /* 0x0000004008087824 */ /* 0x000fe200078e00ff */
[----:B------:R-:W-:Y:S01]  /*05e0*/  LOP3.LUT R9, R0, 0x6, R7, 0xf8, !PT ;  /* 0x0000000600097812 */ /* 0x000fe200078ef807 */
[----:B------:R-:W-:Y:S01]  /*05f0*/  IMAD.SHL.U32 R7, R11, 0x20, RZ ;  /* 0x000000200b077824 */ /* 0x000fe200078e00ff */
[----:B------:R-:W-:Y:S02]  /*0600*/  LOP3.LUT R4, R4, 0x18, RZ, 0xc0, !PT ;  /* 0x0000001804047812 */ /* 0x000fe400078ec0ff */
[----:B------:R-:W-:Y:S01]  /*0610*/  LOP3.LUT R6, R2, 0x20, R0, 0xf8, !PT ;  /* 0x0000002002067812 */ /* 0x000fe200078ef800 */
[----:B------:R1:W-:Y:S01]  /*0620*/  STL [R1+0x84], R9 ;  /* 0x0000840901007387 */ /* 0x0003e20000100800 */
[----:B------:R-:W-:Y:S02]  /*0630*/  SHF.R.U32.HI R0, RZ, 0x3, R2 ;  /* 0x00000003ff007819 */ /* 0x000fe40000011602 */
[----:B------:R-:W-:-:S02]  /*0640*/  LOP3.LUT R10, R4, 0x20, R7, 0xf8, !PT ;  /* 0x00000020040a7812 */ /* 0x000fc400078ef807 */
[----:B------:R-:W-:Y:S02]  /*0650*/  LOP3.LUT R7, R6, R0, RZ, 0x3c, !PT ;  /* 0x0000000006077212 */ /* 0x000fe400078e3cff */
[----:B------:R-:W-:Y:S01]  /*0660*/  LOP3.LUT R6, R0, R2, R4, 0x1e, !PT ;  /* 0x0000000200067212 */ /* 0x000fe200078e1e04 */
[----:B------:R-:W-:Y:S01]  /*0670*/  IMAD R4, R14, 0x400, R5 ;  /* 0x000004000e047824 */ /* 0x000fe200078e0205 */
[----:B------:R-:W-:-:S04]  /*0680*/  LOP3.LUT R0, R8, 0x1c0, RZ, 0xc0, !PT ;  /* 0x000001c008007812 */ /* 0x000fc800078ec0ff */
[----:B------:R-:W-:Y:S01]  /*0690*/  SHF.R.U32.HI R2, RZ, 0x3, R0 ;  /* 0x00000003ff027819 */ /* 0x000fe20000011600 */
[----:B-1----:R-:W-:Y:S02]  /*06a0*/  IMAD R9, R17, 0x400, R5 ;  /* 0x0000040011097824 */ /* 0x002fe400078e0205 */
[----:B------:R-:W-:Y:S02]  /*06b0*/  IMAD.SHL.U32 R5, R11, 0x8, RZ ;  /* 0x000000080b057824 */ /* 0x000fe400078e00ff */
[----:B------:R-:W-:Y:S02]  /*06c0*/  IMAD.IADD R12, R9, 0x1, R7 ;  /* 0x00000001090c7824 */ /* 0x000fe400078e0207 */
[----:B------:R-:W-:Y:S01]  /*06d0*/  IMAD.IADD R11, R4, 0x1, R6 ;  /* 0x00000001040b7824 */ /* 0x000fe200078e0206 */
[----:B------:R-:W-:Y:S01]  /*06e0*/  LOP3.LUT R4, R0, 0x8, R5, 0xf8, !PT ;  /* 0x0000000800047812 */ /* 0x000fe200078ef805 */
[----:B------:R-:W-:Y:S01]  /*06f0*/  IMAD.SHL.U32 R9, R13, 0x40, RZ ;  /* 0x000000400d097824 */ /* 0x000fe200078e00ff */
[----:B------:R-:W-:Y:S01]  /*0700*/  LOP3.LUT R0, R2, R10, R0, 0x1e, !PT ;  /* 0x0000000a02007212 */ /* 0x000fe200078e1e00 */
[----:B------:R-:W-:Y:S01]  /*0710*/  IMAD.MOV.U32 R6, RZ, RZ, 0x20 ;  /* 0x00000020ff067424 */ /* 0x000fe200078e00ff */
[----:B------:R-:W-:Y:S01]  /*0720*/  LOP3.LUT R2, R4, R2, RZ, 0x3c, !PT ;  /* 0x0000000204027212 */ /* 0x000fe200078e3cff */
[----:B------:R-:W-:Y:S01]  /*0730*/  IMAD.U32 R4, RZ, RZ, UR4 ;  /* 0x00000004ff047e24 */ /* 0x000fe2000f8e00ff */
[----:B------:R-:W-:Y:S01]  /*0740*/  LOP3.LUT R9, R9, 0xfffffe00, RZ, 0xc0, !PT ;  /* 0xfffffe0009097812 */ /* 0x000fe200078ec0ff */
[----:B-----5:R-:W-:Y:S01]  /*0750*/  USHF.L.U32 UR4, UR47, 0x7, URZ ;  /* 0x000000072f047899 */ /* 0x020fe2000800063f */
[----:B------:R-:W-:Y:S01]  /*0760*/  LEA R13, R15, UR5, 0x1 ;  /* 0x000000050f0d7c11 */ /* 0x000fe2000f8e08ff */
[----:B------:R-:W-:-:S02]  /*0770*/  IMAD.MOV.U32 R5, RZ, RZ, 0x40 ;  /* 0x00000040ff057424 */ /* 0x000fc400078e00ff */
[--C-:B------:R-:W-:Y:S02]  /*0780*/  IMAD R7, R17, 0x400, R9.reuse ;  /* 0x0000040011077824 */ /* 0x100fe400078e0209 */
[----:B------:R-:W-:Y:S01]  /*0790*/  IMAD R8, R14, 0x400, R9 ;  /* 0x000004000e087824 */ /* 0x000fe200078e0209 */
[----:B------:R-:W-:Y:S01]  /*07a0*/  LOP3.LUT R9, R0, R9, RZ, 0xfc, !PT ;  /* 0x0000000900097212 */ /* 0x000fe200078efcff */
[----:B------:R-:W-:Y:S01]  /*07b0*/  IMAD.U32 R0, RZ, RZ, UR4 ;  /* 0x00000004ff007e24 */ /* 0x000fe2000f8e00ff */
[----:B------:R-:W-:Y:S01]  /*07c0*/  ULEA UR4, UR6, UR7, 0x18 ;  /* 0x0000000706047291 */ /* 0x000fe2000f8ec03f */
[----:B------:R-:W-:Y:S01]  /*07d0*/  VIADD R14, R20, 0x40 ;  /* 0x00000040140e7836 */ /* 0x000fe20000000000 */
[----:B------:R-:W-:Y:S01]  /*07e0*/  USHF.R.S32.HI UR6, URZ, 0x1f, UR47 ;  /* 0x0000001f3f067899 */ /* 0x000fe2000801142f */
[----:B------:R-:W-:Y:S01]  /*07f0*/  IMAD.IADD R7, R7, 0x1, R2 ;  /* 0x0000000107077824 */ /* 0x000fe200078e0202 */
[----:B------:R-:W-:Y:S01]  /*0800*/  USHF.R.S32.HI UR7, URZ, 0x1f, UR56 ;  /* 0x0000001f3f077899 */ /* 0x000fe20008011438 */
[----:B------:R-:W-:Y:S01]  /*0810*/  IMAD.IADD R8, R2, 0x1, R8 ;  /* 0x0000000102087824 */ /* 0x000fe200078e0208 */
[----:B------:R1:W-:Y:S01]  /*0820*/  STL [R1+0x68], R14 ;  /* 0x0000680e01007387 */ /* 0x0003e20000100800 */
[----:B------:R-:W-:Y:S01]  /*0830*/  SEL R2, R6, 0xffffffe0, !P3 ;  /* 0xffffffe006027807 */ /* 0x000fe20005800000 */
[----:B------:R-:W-:Y:S01]  /*0840*/  IMAD.U32 R0, RZ, RZ, UR6 ;  /* 0x00000006ff007e24 */ /* 0x000fe2000f8e00ff */
[----:B------:R-:W-:Y:S01]  /*0850*/  UIADD3 UR6, UR5, 0x12000, URZ ;  /* 0x0001200005067890 */ /* 0x000fe2000fffe03f */
[----:B------:R-:W-:Y:S01]  /*0860*/  IMAD.U32 R0, RZ, RZ, UR7 ;  /* 0x00000007ff007e24 */ /* 0x000fe2000f8e00ff */
[----:B------:R-:W-:Y:S01]  /*0870*/  SEL R4, R5, 0xffffffc0, !P4 ;  /* 0xffffffc005047807 */ /* 0x000fe20006000000 */
[----:B------:R-:W-:Y:S01]  /*0880*/  VIADD R0, R20, 0x80 ;  /* 0x0000008014007836 */ /* 0x000fe20000000000 */
[----:B------:R-:W-:Y:S01]  /*0890*/  UIADD3 UR7, UR5, 0xc000, URZ ;  /* 0x0000c00005077890 */ /* 0x000fe2000fffe03f */
[----:B------:R-:W-:Y:S01]  /*08a0*/  IMAD.MOV.U32 R10, RZ, RZ, -0x10 ;  /* 0xfffffff0ff0a7424 */ /* 0x000fe200078e00ff */
[----:B------:R-:W-:-:S02]  /*08b0*/  LEA R8, R8, UR6, 0x1 ;  /* 0x0000000608087c11 */ /* 0x000fc4000f8e08ff */
[----:B------:R2:W-:Y:S01]  /*08c0*/  STL [R1+0x6c], R0 ;  /* 0x00006c0001007387 */ /* 0x0005e20000100800 */
[----:B------:R-:W-:Y:S02]  /*08d0*/  SEL R6, R6, 0xffffffe0, !P5 ;  /* 0xffffffe006067807 */ /* 0x000fe40006800000 */
[----:B------:R-:W-:Y:S01]  /*08e0*/  SEL R10, R10, 0x10, !P0 ;  /* 0x000000100a0a7807 */ /* 0x000fe20004000000 */
[----:B------:R3:W-:Y:S01]  /*08f0*/  STL [R1+0x2c], R13 ;  /* 0x00002c0d01007387 */ /* 0x0007e20000100800 */
[----:B------:R-:W-:Y:S02]  /*0900*/  SEL R5, R5, 0xffffffc0, !P6 ;  /* 0xffffffc005057807 */ /* 0x000fe40007000000 */
[----:B-1----:R-:W-:-:S05]  /*0910*/  LEA R14, R12, UR5, 0x1 ;  /* 0x000000050c0e7c11 */ /* 0x002fca000f8e08ff */
[C---:B------:R-:W-:Y:S02]  /*0920*/  VIADD R12, R14.reuse, 0x20 ;  /* 0x000000200e0c7836 */ /* 0x040fe40000000000 */
[----:B------:R-:W-:Y:S01]  /*0930*/  @P1 VIADD R12, R14, 0xffffffe0 ;  /* 0xffffffe00e0c1836 */ /* 0x000fe20000000000 */
[----:B--2---:R-:W-:-:S05]  /*0940*/  LEA R0, R18, UR6, 0x1 ;  /* 0x0000000612007c11 */ /* 0x004fca000f8e08ff */
[----:B---3--:R-:W-:Y:S01]  /*0950*/  IMAD.IADD R13, R0, 0x1, R2 ;  /* 0x00000001000d7824 */ /* 0x008fe200078e0202 */
[----:B------:R-:W-:Y:S01]  /*0960*/  IADD3 R2, R2, -0x6000, R0 ;  /* 0xffffa00002027810 */ /* 0x000fe20007ffe000 */
[----:B------:R-:W-:-:S03]  /*0970*/  IMAD.IADD R252, R0, 0x1, R4 ;  /* 0x0000000100fc7824 */ /* 0x000fc600078e0204 */
[----:B------:R1:W-:Y:S01]  /*0980*/  STL [R1+0x4], R13 ;  /* 0x0000040d01007387 */ /* 0x0003e20000100800 */
[C---:B------:R-:W-:Y:S02]  /*0990*/  IMAD.IADD R0, R4.reuse, 0x1, R2 ;  /* 0x0000000104007824 */ /* 0x040fe400078e0202 */
[----:B------:R-:W-:Y:S01]  /*09a0*/  IMAD.IADD R2, R4, 0x1, R3 ;  /* 0x0000000104027824 */ /* 0x000fe200078e0203 */
[----:B------:R-:W-:Y:S04]  /*09b0*/  STL [R1+0x50], R14 ;  /* 0x0000500e01007387 */ /* 0x000fe80000100800 */
[----:B------:R2:W-:Y:S01]  /*09c0*/  STL [R1+0x10], R0 ;  /* 0x0000100001007387 */ /* 0x0005e20000100800 */
[----:B-1----:R-:W-:Y:S01]  /*09d0*/  LEA R13, R11, UR7, 0x1 ;  /* 0x000000070b0d7c11 */ /* 0x002fe2000f8e08ff */
[----:B------:R-:W-:Y:S01]  /*09e0*/  ULDC.64 UR6, c[0x0][0x208] ;  /* 0x0000820000067ab9 */ /* 0x000fe20000000a00 */
[----:B------:R-:W-:-:S03]  /*09f0*/  LEA R11, R7, UR5, 0x1 ;  /* 0x00000005070b7c11 */ /* 0x000fc6000f8e08ff */
[C---:B------:R-:W-:Y:S01]  /*0a00*/  VIADD R4, R13.reuse, 0x40 ;  /* 0x000000400d047836 */ /* 0x040fe20000000000 */
[----:B------:R-:W-:Y:S01]  /*0a10*/  STL [R1+0x78], R13 ;  /* 0x0000780d01007387 */ /* 0x000fe20000100800 */
[----:B------:R-:W-:Y:S02]  /*0a20*/  @P2 VIADD R4, R13, 0xffffffc0 ;  /* 0xffffffc00d042836 */ /* 0x000fe40000000000 */
[----:B--2---:R-:W-:Y:S02]  /*0a30*/  IMAD.IADD R0, R14, 0x1, R10 ;  /* 0x000000010e007824 */ /* 0x004fe400078e020a */
[----:B------:R-:W-:-:S03]  /*0a40*/  IMAD.IADD R7, R11, 0x1, R6 ;  /* 0x000000010b077824 */ /* 0x000fc600078e0206 */
[----:B------:R1:W-:Y:S04]  /*0a50*/  STL [R1+0x5c], R0 ;  /* 0x00005c0001007387 */ /* 0x0003e80000100800 */
[----:B------:R-:W-:Y:S04]  /*0a60*/  STL [R1+0x8], R11 ;  /* 0x0000080b01007387 */ /* 0x000fe80000100800 */
[----:B------:R-:W-:Y:S04]  /*0a70*/  STL [R1+0x54], R12 ;  /* 0x0000540c01007387 */ /* 0x000fe80000100800 */
[----:B------:R2:W-:Y:S04]  /*0a80*/  STL [R1+0x7c], R4 ;  /* 0x00007c0401007387 */ /* 0x0005e80000100800 */
[----:B------:R-:W-:Y:S01]  /*0a90*/  STL [R1+0x1c], R8 ;  /* 0x00001c0801007387 */ /* 0x000fe20000100800 */
[----:B-1----:R-:W-:Y:S01]  /*0aa0*/  LEA R0, R9, UR5, 0x1 ;  /* 0x0000000509007c11 */ /* 0x002fe2000f8e08ff */
[----:B------:R-:W-:-:S02]  /*0ab0*/  IMAD.IADD R9, R11, 0x1, R5 ;  /* 0x000000010b097824 */ /* 0x000fc400078e0205 */
[----:B--2---:R-:W-:-:S05]  /*0ac0*/  IMAD.IADD R4, R10, 0x1, R12 ;  /* 0x000000010a047824 */ /* 0x004fca00078e020c */
[----:B------:R1:W-:Y:S04]  /*0ad0*/  STL [R1+0x58], R4 ;  /* 0x0000580401007387 */ /* 0x0003e80000100800 */
[----:B------:R-:W-:Y:S04]  /*0ae0*/  STL [R1+0xc], R7 ;  /* 0x00000c0701007387 */ /* 0x000fe80000100800 */
[----:B------:R-:W-:Y:S01]  /*0af0*/  STL [R1+0x18], R9 ;  /* 0x0000180901007387 */ /* 0x000fe20000100800 */
[--C-:B-1----:R-:W-:Y:S02]  /*0b00*/  IMAD.IADD R4, R5, 0x1, R8.reuse ;  /* 0x0000000105047824 */ /* 0x102fe400078e0208 */
[----:B------:R-:W-:-:S02]  /*0b10*/  IMAD.IADD R8, R6, 0x1, R8 ;  /* 0x0000000106087824 */ /* 0x000fc400078e0208 */
[----:B------:R-:W-:-:S03]  /*0b20*/  IMAD.IADD R5, R7, 0x1, R5 ;  /* 0x0000000107057824 */ /* 0x000fc600078e0205 */
[----:B------:R-:W-:Y:S04]  /*0b30*/  STL [R1+0x28], R8 ;  /* 0x0000280801007387 */ /* 0x000fe80000100800 */
[----:B------:R1:W-:Y:S04]  /*0b40*/  STL [R1+0x20], R4 ;  /* 0x0000200401007387 */ /* 0x0003e80000100800 */
[----:B------:R2:W-:Y:S01]  /*0b50*/  STL [R1+0x14], R5 ;  /* 0x0000140501007387 */ /* 0x0005e20000100800 */
[----:B-1----:R-:W-:-:S05]  /*0b60*/  IMAD.IADD R4, R6, 0x1, R4 ;  /* 0x0000000106047824 */ /* 0x002fca00078e0204 */
[----:B------:R2:W-:Y:S02]  /*0b70*/  STL [R1+0x24], R4 ;  /* 0x0000240401007387 */ /* 0x0005e40000100800 */
.L_x_44:
[----:B------:R-:W-:Y:S01]  /*0b80*/  ULDC.64 UR8, c[0x0][0x308] ;  /* 0x0000c20000087ab9 */ /* 0x000fe20000000a00 */
[----:B------:R-:W-:Y:S01]  /*0b90*/  ULDC.64 UR10, c[0x0][0x300] ;  /* 0x0000c000000a7ab9 */ /* 0x000fe20000000a00 */
[----:B------:R-:W-:Y:S02]  /*0ba0*/  UISETP.NE.U32.AND UP3, UPT, UR8, URZ, UPT ;  /* 0x0000003f0800728c */ /* 0x000fe4000bf65070 */
[----:B------:R-:W-:Y:S02]  /*0bb0*/  UISETP.NE.U32.AND UP4, UPT, UR10, URZ, UPT ;  /* 0x0000003f0a00728c */ /* 0x000fe4000bf85070 */
[----:B------:R-:W-:Y:S02]  /*0bc0*/  UISETP.NE.AND.EX UP3, UPT, UR9, URZ, UPT, UP3 ;  /* 0x0000003f0900728c */ /* 0x000fe4000bf65330 */
[----:B------:R-:W-:Y:S02]  /*0bd0*/  UISETP.NE.AND.EX UP4, UPT, UR11, URZ, UPT, UP4 ;  /* 0x0000003f0b00728c */ /* 0x000fe4000bf85340 */
[----:B------:R-:W-:-:S02]  /*0be0*/  USHF.R.S32.HI UR58, URZ, 0x1f, UR47 ;  /* 0x0000001f3f3a7899 */ /* 0x000fc4000801142f */
[----:B------:R-:W-:Y:S01]  /*0bf0*/  USHF.L.U32 UR16, UR47, 0x2, URZ ;  /* 0x000000022f107899 */ /* 0x000fe2000800063f */
[----:B------:R-:W-:Y:S01]  /*0c00*/  PLOP3.LUT P0, PT, PT, PT, UP3, 0x80, 0x0 ;  /* 0x000000000000781c */ /* 0x000fe20003f0f038 */
[----:B------:R-:W-:Y:S01]  /*0c10*/  USHF.L.U64.HI UR5, UR47, 0x2, UR58 ;  /* 0x000000022f057899 */ /* 0x000fe2000801023a */
[----:B------:R-:W-:Y:S01]  /*0c20*/  PLOP3.LUT P1, PT, PT, PT, UP4, 0x80, 0x0 ;  /* 0x000000000000781c */ /* 0x000fe20003f2f048 */
[----:B------:R-:W-:Y:S01]  /*0c30*/  ULDC.64 UR12, c[0x0][0x2f0] ;  /* 0x0000bc00000c7ab9 */ /* 0x000fe20000000a00 */
[----:B------:R-:W-:Y:S02]  /*0c40*/  @UP3 UIADD3 UR8, UP0, UR16, UR8, URZ ;  /* 0x0000000810083290 */ /* 0x000fe4000ff1e03f */
[----:B------:R-:W-:Y:S02]  /*0c50*/  UIADD3 UR15, UP2, UR16, UR12, URZ ;  /* 0x0000000c100f7290 */ /* 0x000fe4000ff5e03f */
[----:B------:R-:W-:Y:S02]  /*0c60*/  @UP3 UIADD3.X UR9, UR5, UR9, URZ, UP0, !UPT ;  /* 0x0000000905093290 */ /* 0x000fe400087fe43f */
[----:B------:R-:W-:Y:S01]  /*0c70*/  UISETP.NE.U32.AND UP0, UPT, UR12, URZ, UPT ;  /* 0x0000003f0c00728c */ /* 0x000fe2000bf05070 */
[----:B--2---:R-:W-:Y:S01]  /*0c80*/  IMAD.U32 R4, RZ, RZ, UR8 ;  /* 0x00000008ff047e24 */ /* 0x004fe2000f8e00ff */
[----:B------:R-:W-:-:S02]  /*0c90*/  @UP4 UIADD3 UR10, UP1, UR16, UR10, URZ ;  /* 0x0000000a100a4290 */ /* 0x000fc4000ff3e03f */
[----:B------:R-:W-:Y:S01]  /*0ca0*/  UIADD3.X UR14, UR5, UR13, URZ, UP2, !UPT ;  /* 0x0000000d050e7290 */ /* 0x000fe200097fe43f */
[----:B------:R-:W-:Y:S01]  /*0cb0*/  IMAD.U32 R5, RZ, RZ, UR9 ;  /* 0x00000009ff057e24 */ /* 0x000fe2000f8e00ff */
[----:B------:R-:W-:Y:S01]  /*0cc0*/  UISETP.NE.AND.EX UP2, UPT, UR13, URZ, UPT, UP0 ;  /* 0x0000003f0d00728c */ /* 0x000fe2000bf45300 */
[----:B------:R-:W-:Y:S02]  /*0cd0*/  ULDC.U8 UR17, c[0x0][0x3c2] ;  /* 0x0000f08000117ab9 */ /* 0x000fe40000000000 */
[----:B------:R-:W-:Y:S01]  /*0ce0*/  ULDC.64 UR12, c[0x0][0x2f8] ;  /* 0x0000be00000c7ab9 */ /* 0x000fe20000000a00 */
[----:B------:R-:W-:Y:S01]  /*0cf0*/  @UP4 UIADD3.X UR11, UR5, UR11, URZ, UP1, !UPT ;  /* 0x0000000b050b4290 */ /* 0x000fe20008ffe43f */
[----:B------:R-:W-:Y:S01]  /*0d00*/  IMAD.U32 R6, RZ, RZ, UR10 ;  /* 0x0000000aff067e24 */ /* 0x000fe2000f8e00ff */
[----:B------:R-:W-:Y:S01]  /*0d10*/  UISETP.NE.AND UP1, UPT, UR17, URZ, UPT ;  /* 0x0000003f1100728c */ /* 0x000fe2000bf25270 */
[----:B------:R-:W-:Y:S01]  /*0d20*/  PLOP3.LUT P3, PT, PT, PT, UP2, 0x80, 0x0 ;  /* 0x000000000000781c */ /* 0x000fe20003f6f028 */
[----:B------:R-:W-:Y:S01]  /*0d30*/  UISETP.EQ.U32.AND UP4, UPT, UR12, URZ, UPT ;  /* 0x0000003f0c00728c */ /* 0x000fe2000bf82070 */
[----:B------:R1:W2:Y:S01]  /*0d40*/  @P0 LDG.E R8, desc[UR6][R4.64] ;  /* 0x0000000604080981 */ /* 0x0002a2000c1e1900 */
[----:B------:R-:W-:Y:S01]  /*0d50*/  IMAD.U32 R7, RZ, RZ, UR11 ;  /* 0x0000000bff077e24 */ /* 0x000fe2000f8e00ff */
[----:B------:R-:W-:-:S02]  /*0d60*/  UIADD3 UR8, UP0, UR16, UR12, URZ ;  /* 0x0000000c10087290 */ /* 0x000fc4000ff1e03f */
[----:B------:R-:W-:Y:S02]  /*0d70*/  UISETP.EQ.OR.EX UP4, UPT, UR13, URZ, !UP1, UP4 ;  /* 0x0000003f0d00728c */ /* 0x000fe4000cf82740 */
[----:B---3--:R-:W3:Y:S01]  /*0d80*/  @P1 LDG.E R10, desc[UR6][R6.64] ;  /* 0x00000006060a1981 */ /* 0x008ee2000c1e1900 */
[----:B------:R-:W-:Y:S01]  /*0d90*/  UIADD3.X UR5, UR5, UR13, URZ, UP0, !UPT ;  /* 0x0000000d05057290 */ /* 0x000fe200087fe43f */
[----:B------:R-:W-:Y:S02]  /*0da0*/  UMOV UR20, URZ ;  /* 0x0000003f00147c82 */ /* 0x000fe40008000000 */
[----:B------:R-:W-:Y:S01]  /*0db0*/  PLOP3.LUT P2, PT, PT, PT, UP4, 0x80, 0x0 ;  /* 0x000000000000781c */ /* 0x000fe20003f4f048 */
[----:B------:R-:W-:Y:S01]  /*0dc0*/  @!UP3 ULDC.64 UR10, c[0x0][0x318] ;  /* 0x0000c600000abab9 */ /* 0x000fe20000000a00 */
[----:B-1----:R-:W-:Y:S02]  /*0dd0*/  IMAD.U32 R4, RZ, RZ, UR15 ;  /* 0x0000000fff047e24 */ /* 0x002fe4000f8e00ff */
[----:B------:R-:W-:-:S05]  /*0de0*/  IMAD.U32 R5, RZ, RZ, UR14 ;  /* 0x0000000eff057e24 */ /* 0x000fca000f8e00ff */
[----:B----4-:R-:W4:Y:S04]  /*0df0*/  @P3 LDG.E R9, desc[UR6][R4.64] ;  /* 0x0000000604093981 */ /* 0x010f28000c1e1900 */
[----:B-----5:R1:W5:Y:S02]  /*0e00*/  @P3 LDG.E R6, desc[UR6][R4.64+0x4] ;  /* 0x0000040604063981 */ /* 0x020364000c1e1900 */
[----:B-1----:R-:W-:Y:S02]  /*0e10*/  IMAD.U32 R4, RZ, RZ, UR8 ;  /* 0x00000008ff047e24 */ /* 0x002fe4000f8e00ff */
[----:B------:R-:W-:Y:S01]  /*0e20*/  IMAD.U32 R5, RZ, RZ, UR5 ;  /* 0x00000005ff057e24 */ /* 0x000fe2000f8e00ff */
[----:B------:R-:W-:Y:S01]  /*0e30*/  @!UP3 UISETP.NE.U32.AND UP0, UPT, UR10, URZ, UPT ;  /* 0x0000003f0a00b28c */ /* 0x000fe2000bf05070 */
[----:B------:R-:W-:-:S03]  /*0e40*/  @!UP3 ULDC UR5, c[0x0][0x2cc] ;  /* 0x0000b3000005bab9 */ /* 0x000fc60000000800 */
[----:B------:R-:W5:Y:S01]  /*0e50*/  @!P2 LDG.E R7, desc[UR6][R4.64] ;  /* 0x000000060407a981 */ /* 0x000f62000c1e1900 */
[----:B------:R-:W-:Y:S01]  /*0e60*/  @!UP3 UISETP.NE.AND.EX UP0, UPT, UR11, URZ, UPT, UP0 ;  /* 0x0000003f0b00b28c */ /* 0x000fe2000bf05300 */
[----:B------:R-:W-:Y:S01]  /*0e70*/  UMOV UR9, 0xffffffff ;  /* 0xffffffff00097882 */ /* 0x000fe20000000000 */
[----:B------:R-:W-:Y:S02]  /*0e80*/  UMOV UR35, 0xffffffff ;  /* 0xffffffff00237882 */ /* 0x000fe40000000000 */
[----:B------:R-:W-:Y:S02]  /*0e90*/  @!UP3 USEL UR10, UR5, URZ, UP0 ;  /* 0x0000003f050ab287 */ /* 0x000fe40008000000 */
[----:B------:R-:W-:Y:S01]  /*0ea0*/  USHF.L.U32 UR29, UR28, 0x6, URZ ;  /* 0x000000061c1d7899 */ /* 0x000fe2000800063f */
[----:B------:R-:W-:Y:S01]  /*0eb0*/  ULDC UR5, c[0x0][0x2c8] ;  /* 0x0000b20000057ab9 */ /* 0x000fe20000000800 */
[----:B--2---:R-:W-:Y:S02]  /*0ec0*/  @P0 R2UR UR8, R8 ;  /* 0x00000000080802ca */ /* 0x004fe400000e0000 */
[----:B------:R-:W-:-:S02]  /*0ed0*/  ISETP.NE.U32.AND P0, PT, RZ, UR12, PT ;  /* 0x0000000cff007c0c */ /* 0x000fc4000bf05070 */
[----:B---3--:R-:W-:Y:S02]  /*0ee0*/  @P1 R2UR UR20, R10 ;  /* 0x000000000a1412ca */ /* 0x008fe400000e0000 */
[----:B------:R-:W-:-:S11]  /*0ef0*/  ISETP.NE.AND.EX P0, PT, RZ, UR13, PT, P0 ;  /* 0x0000000dff007c0c */ /* 0x000fd6000bf05300 */
[----:B------:R-:W-:Y:S01]  /*0f00*/  @UP3 UIADD3 UR8, UR8, -UR20, URZ ;  /* 0x8000001408083290 */ /* 0x000fe2000fffe03f */
[----:B----4-:R-:W-:Y:S02]  /*0f10*/  @P3 R2UR UR9, R9 ;  /* 0x00000000090932ca */ /* 0x010fe400000e0000 */
[----:B-----5:R-:W-:Y:S02]  /*0f20*/  @P3 R2UR UR11, R6 ;  /* 0x00000000060b32ca */ /* 0x020fe400000e0000 */
[----:B------:R-:W-:Y:S01]  /*0f30*/  @!P2 R2UR UR35, R7 ;  /* 0x000000000723a2ca */ /* 0x000fe200000e0000 */
[----:B------:R-:W-:-:S14]  /*0f40*/  @!P0 BRA `(.L_x_0) ;  /* 0x0000000000188947 */ /* 0x000fdc0003800000 */
[----:B------:R-:W-:-:S13]  /*0f50*/  PLOP3.LUT P0, PT, PT, PT, UP1, 0x80, 0x0 ;  /* 0x000000000000781c */ /* 0x000fda0003f0f018 */
[----:B------:R-:W2:Y:S04]  /*0f60*/  @P0 LDG.E R6, desc[UR6][R4.64+0x4] ;  /* 0x0000040604060981 */ /* 0x000ea8000c1e1900 */
[----:B------:R-:W3:Y:S01]  /*0f70*/  @!P0 LDG.E R4, desc[UR6][R4.64] ;  /* 0x0000000604048981 */ /* 0x000ee2000c1e1900 */
[----:B--2---:R-:W-:-:S13]  /*0f80*/  @P0 R2UR UR5, R6 ;  /* 0x00000000060502ca */ /* 0x004fda00000e0000 */
[----:B------:R-:W-:-:S07]  /*0f90*/  @UP1 UIADD3 UR5, UR5, -UR35, URZ ;  /* 0x8000002305051290 */ /* 0x000fce000fffe03f */
[----:B---3--:R-:W-:-:S15]  /*0fa0*/  @!P0 R2UR UR5, R4 ;  /* 0x00000000040582ca */ /* 0x008fde00000e0000 */
.L_x_0:
[----:B------:R-:W-:Y:S02]  /*0fb0*/  @!UP3 UIADD3 UR8, UR10, UR5, -UR20 ;  /* 0x000000050a08b290 */ /* 0x000fe4000fffe814 */
[----:B------:R-:W-:Y:S02]  /*0fc0*/  @UP2 UIADD3 UR34, UR11, -UR9, URZ ;  /* 0x800000090b222290 */ /* 0x000fe4000fffe03f */
[----:B------:R-:W-:-:S05]  /*0fd0*/  UISETP.GT.AND UP0, UPT, UR8, UR29, UPT ;  /* 0x0000001d0800728c */ /* 0x000fca000bf04270 */
[----:B------:R-:W-:Y:S01]  /*0fe0*/  @!UP2 ULDC UR34, c[0x0][0x2c4] ;  /* 0x0000b1000022aab9 */ /* 0x000fe20000000800 */
[----:B------:R-:W-:-:S13]  /*0ff0*/  PLOP3.LUT P0, PT, PT, PT, UP0, 0x80, 0x0 ;  /* 0x000000000000781c */ /* 0x000fda0003f0f008 */
[----:B------:R-:W-:Y:S05]  /*1000*/  @!P0 BRA `(.L_x_1) ;  /* 0x00000080008c8947 */ /* 0x000fea0003800000 */
[----:B------:R-:W1:Y:S01]  /*1010*/  LDC R9, c[0x0][0x278] ;  /* 0x00009e00ff097b82 */ /* 0x000e620000000800 */
[----:B------:R-:W-:Y:S01]  /*1020*/  UISETP.NE.AND UP1, UPT, UR9, -0x1, UPT ;  /* 0xffffffff0900788c */ /* 0x000fe2000bf25270 */
[----:B------:R-:W-:Y:S01]  /*1030*/  IABS R7, UR56 ;  /* 0x0000003800077c13 */ /* 0x000fe20008000000 */
[----:B------:R-:W-:Y:S01]  /*1040*/  ULDC.64 UR10, c[0x0][0x228] ;  /* 0x00008a00000a7ab9 */ /* 0x000fe20000000a00 */
[----:B------:R-:W-:Y:S01]  /*1050*/  ULDC.64 UR12, c[0x0][0x488] ;  /* 0x00012200000c7ab9 */ /* 0x000fe20000000a00 */
[----:B------:R-:W-:Y:S02]  /*1060*/  UIMAD.WIDE.U32 UR22, UR47, UR10, URZ ;  /* 0x0000000a2f1672a5 */ /* 0x000fe4000f8e003f */
[----:B------:R-:W-:Y:S01]  /*1070*/  UIMAD UR10, UR58, UR10, URZ ;  /* 0x0000000a3a0a72a4 */ /* 0x000fe2000f8e023f */
[----:B------:R-:W2:Y:S01]  /*1080*/  S2UR UR5, SR_CTAID.X ;  /* 0x00000000000579c3 */ /* 0x000ea20000002500 */
[----:B------:R-:W-:Y:S02]  /*1090*/  UISETP.NE.AND UP0, UPT, UR35, -0x1, UPT ;  /* 0xffffffff2300788c */ /* 0x000fe4000bf05270 */
[----:B------:R-:W-:Y:S01]  /*10a0*/  UIMAD UR36, UR47, UR11, UR10 ;  /* 0x0000000b2f2472a4 */ /* 0x000fe2000f8e020a */
[----:B------:R-:W-:-:S02]  /*10b0*/  ULDC UR59, c[0x0][0x2d4] ;  /* 0x0000b500003b7ab9 */ /* 0x000fc40000000800 */
[----:B------:R-:W-:Y:S01]  /*10c0*/  @!UP1 ULDC.64 UR10, c[0x0][0x418] ;  /* 0x00010600000a9ab9 */ /* 0x000fe20000000a00 */
[----:B------:R-:W-:Y:S01]  /*10d0*/  USHF.R.S32.HI UR40, URZ, 0x1f, UR59 ;  /* 0x0000001f3f287899 */ /* 0x000fe2000801143b */
[----:B------:R-:W-:Y:S01]  /*10e0*/  ULDC UR61, c[0x0][0x2dc] ;  /* 0x0000b700003d7ab9 */ /* 0x000fe20000000800 */
[----:B------:R-:W-:Y:S01]  /*10f0*/  USHF.L.U32 UR14, UR47, 0x7, URZ ;  /* 0x000000072f0e7899 */ /* 0x000fe2000800063f */
[----:B------:R-:W-:Y:S01]  /*1100*/  ULDC UR60, c[0x0][0x270] ;  /* 0x00009c00003c7ab9 */ /* 0x000fe20000000800 */
[----:B------:R-:W-:Y:S02]  /*1110*/  USHF.L.U64.HI UR16, UR47, 0x7, UR58 ;  /* 0x000000072f107899 */ /* 0x000fe4000801023a */
[----:B------:R-:W-:Y:S01]  /*1120*/  @!UP1 UIMAD.WIDE.U32 UR38, UR47, UR10, URZ ;  /* 0x0000000a2f2692a5 */ /* 0x000fe2000f8e003f */
[----:B-1----:R-:W-:Y:S01]  /*1130*/  IABS R8, R9 ;  /* 0x0000000900087213 */ /* 0x002fe20000000000 */
[----:B------:R-:W-:Y:S01]  /*1140*/  @UP0 UIADD3 UR18, UR20, UR35, URZ ;  /* 0x0000002314120290 */ /* 0x000fe2000fffe03f */
[----:B------:R-:W-:Y:S01]  /*1150*/  ISETP.NE.AND P3, PT, R9, RZ, PT ;  /* 0x000000ff0900720c */ /* 0x000fe20003f65270 */
[----:B------:R-:W-:Y:S01]  /*1160*/  ULDC.64 UR32, c[0x0][0x240] ;  /* 0x0000900000207ab9 */ /* 0x000fe20000000a00 */
[----:B------:R-:W1:Y:S01]  /*1170*/  I2F.RP R4, R8 ;  /* 0x0000000800047306 */ /* 0x000e620000209400 */
[----:B------:R-:W-:Y:S01]  /*1180*/  @UP0 ULDC.64 UR26, c[0x0][0x248] ;  /* 0x00009200001a0ab9 */ /* 0x000fe20000000a00 */
[----:B------:R-:W-:-:S02]  /*1190*/  USEL UR37, UR14, URZ, UP2 ;  /* 0x0000003f0e257287 */ /* 0x000fc40009000000 */
[----:B--2---:R-:W-:Y:S02]  /*11a0*/  UIMAD.WIDE.U32 UR30, UR5, UR12, URZ ;  /* 0x0000000c051e72a5 */ /* 0x004fe4000f8e003f */
[----:B------:R-:W-:Y:S02]  /*11b0*/  USEL UR44, UR16, URZ, UP2 ;  /* 0x0000003f102c7287 */ /* 0x000fe40009000000 */
[----:B------:R-:W-:Y:S02]  /*11c0*/  UIMAD UR49, UR5, UR13, UR31 ;  /* 0x0000000d053172a4 */ /* 0x000fe4000f8e021f */
[----:B------:R-:W-:Y:S01]  /*11d0*/  @!UP1 UIMAD UR5, UR58, UR10, URZ ;  /* 0x0000000a3a0592a4 */ /* 0x000fe2000f8e023f */
[----:B------:R-:W-:Y:S01]  /*11e0*/  @UP1 ULDC.64 UR12, c[0x0][0x420] ;  /* 0x00010800000c1ab9 */ /* 0x000fe20000000a00 */
[----:B------:R-:W-:Y:S01]  /*11f0*/  UIADD3 UR52, UR23, UR36, URZ ;  /* 0x0000002417347290 */ /* 0x000fe2000fffe03f */
[----:B-1----:R-:W1:Y:S01]  /*1200*/  MUFU.RCP R4, R4 ;  /* 0x0000000400047308 */ /* 0x002e620000001000 */
[----:B------:R-:W-:-:S02]  /*1210*/  @!UP1 UIMAD UR45, UR47, UR11, UR5 ;  /* 0x0000000b2f2d92a4 */ /* 0x000fc4000f8e0205 */
[----:B------:R-:W-:Y:S02]  /*1220*/  UIADD3 UR5, UR34, 0x3f, URZ ;  /* 0x0000003f22057890 */ /* 0x000fe4000fffe03f */
[----:B------:R-:W-:Y:S02]  /*1230*/  @UP1 UIMAD.WIDE.U32 UR42, UR9, UR12, URZ ;  /* 0x0000000c092a12a5 */ /* 0x000fe4000f8e003f */
[----:B------:R-:W-:Y:S02]  /*1240*/  USHF.R.S32.HI UR17, URZ, 0x1f, UR5 ;  /* 0x0000001f3f117899 */ /* 0x000fe40008011405 */
[----:B------:R-:W-:Y:S02]  /*1250*/  @UP1 UIMAD UR50, UR9, UR13, UR43 ;  /* 0x0000000d093212a4 */ /* 0x000fe4000f8e022b */
[----:B------:R-:W-:Y:S02]  /*1260*/  ULEA.HI UR31, UR17, UR5, URZ, 0x6 ;  /* 0x00000005111f7291 */ /* 0x000fe4000f8f303f */
[----:B------:R-:W-:-:S02]  /*1270*/  UIMAD UR5, UR40, UR47, URZ ;  /* 0x0000002f280572a4 */ /* 0x000fc4000f8e023f */
[----:B------:R-:W-:Y:S01]  /*1280*/  UIMAD.WIDE UR10, UR61, UR60, URZ ;  /* 0x0000003c3d0a72a5 */ /* 0x000fe2000f8e023f */
[----:B-1----:R-:W-:Y:S01]  /*1290*/  VIADD R4, R4, 0xffffffe ;  /* 0x0ffffffe04047836 */ /* 0x002fe20000000000 */
[----:B------:R-:W-:Y:S02]  /*12a0*/  UIMAD.WIDE.U32 UR12, UR47, UR59, URZ ;  /* 0x0000003b2f0c72a5 */ /* 0x000fe4000f8e003f */
[----:B------:R-:W-:Y:S01]  /*12b0*/  UIMAD UR5, UR58, UR59, UR5 ;  /* 0x0000003b3a0572a4 */ /* 0x000fe2000f8e0205 */
[----:B------:R-:W1:Y:S01]  /*12c0*/  F2I.FTZ.U32.TRUNC.NTZ R5, R4 ;  /* 0x0000000400057305 */ /* 0x000e62000021f000 */
[----:B------:R-:W-:Y:S02]  /*12d0*/  UIMAD.WIDE.U32 UR14, UR9, UR32, URZ ;  /* 0x00000020090e72a5 */ /* 0x000fe4000f8e003f */
[----:B------:R-:W-:Y:S02]  /*12e0*/  UIMAD UR21, UR9, UR33, URZ ;  /* 0x00000021091572a4 */ /* 0x000fe4000f8e023f */
[----:B------:R-:W-:-:S02]  /*12f0*/  @UP0 UIMAD.WIDE.U32 UR16, UR18, UR26, URZ ;  /* 0x0000001a121002a5 */ /* 0x000fc4000f8e003f */
[----:B------:R-:W-:Y:S02]  /*1300*/  @UP0 UIMAD UR36, UR18, UR27, URZ ;  /* 0x0000001b122402a4 */ /* 0x000fe4000f8e023f */
[----:B------:R-:W-:Y:S02]  /*1310*/  UIMAD UR18, UR11, UR12, URZ ;  /* 0x0000000c0b1272a4 */ /* 0x000fe4000f8e023f */
[----:B------:R-:W-:Y:S02]  /*1320*/  UIADD3 UR5, UR13, UR5, URZ ;  /* 0x000000050d057290 */ /* 0x000fe4000fffe03f */
[----:B------:R-:W-:Y:S01]  /*1330*/  USEL UR57, UR22, UR14, !UP1 ;  /* 0x0000000e16397287 */ /* 0x000fe2000c800000 */
[----:B-1----:R-:W-:Y:S01]  /*1340*/  IMAD.MOV R4, RZ, RZ, -R5 ;  /* 0x000000ffff047224 */ /* 0x002fe200078e0a05 */
[----:B------:R-:W-:Y:S02]  /*1350*/  @UP1 UIADD3 UR52, UR15, UR21, URZ ;  /* 0x000000150f341290 */ /* 0x000fe4000fffe03f */
[----:B------:R-:W-:Y:S01]  /*1360*/  UIMAD.WIDE.U32 UR14, UR10, UR12, URZ ;  /* 0x0000000c0a0e72a5 */ /* 0x000fe2000f8e003f */
[----:B------:R-:W-:Y:S01]  /*1370*/  IMAD R6, R4, R8, RZ ;  /* 0x0000000804067224 */ /* 0x000fe200078e02ff */
[----:B------:R-:W-:Y:S01]  /*1380*/  UIMAD UR5, UR10, UR5, UR18 ;  /* 0x000000050a0572a4 */ /* 0x000fe2000f8e0212 */
[----:B------:R-:W-:Y:S01]  /*1390*/  IMAD.MOV.U32 R4, RZ, RZ, RZ ;  /* 0x000000ffff047224 */ /* 0x000fe200078e00ff */
[----:B------:R-:W-:-:S02]  /*13a0*/  UIMAD.WIDE.U32 UR12, UR10, UR9, URZ ;  /* 0x000000090a0c72a5 */ /* 0x000fc4000f8e003f */
[----:B------:R-:W-:Y:S01]  /*13b0*/  ULOP3.LUT UR18, UR31, 0xffffffc0, URZ, 0xc0, !UPT ;  /* 0xffffffc01f127892 */ /* 0x000fe2000f8ec03f */
[----:B------:R-:W-:Y:S01]  /*13c0*/  IMAD.HI.U32 R4, R5, R6, R4 ;  /* 0x0000000605047227 */ /* 0x000fe200078e0004 */
[----:B------:R-:W-:Y:S01]  /*13d0*/  MOV R5, R7 ;  /* 0x0000000700057202 */ /* 0x000fe20000000f00 */
[----:B------:R-:W-:Y:S02]  /*13e0*/  UIADD3 UR48, UR15, UR5, URZ ;  /* 0x000000050f307290 */ /* 0x000fe4000fffe03f */
[----:B------:R-:W-:Y:S02]  /*13f0*/  USEL UR55, UR14, UR12, !UP1 ;  /* 0x0000000c0e377287 */ /* 0x000fe4000c800000 */
[----:B------:R-:W-:Y:S01]  /*1400*/  IMAD.HI.U32 R4, R4, R5, RZ ;  /* 0x0000000504047227 */ /* 0x000fe200078e00ff */
[----:B------:R-:W-:Y:S01]  /*1410*/  UIMAD UR5, UR11, UR9, URZ ;  /* 0x000000090b0572a4 */ /* 0x000fe2000f8e023f */
[----:B------:R-:W-:Y:S02]  /*1420*/  ULDC.U8 UR24, c[0x0][0x3d8] ;  /* 0x0000f60000187ab9 */ /* 0x000fe40000000000 */
[----:B------:R-:W-:Y:S01]  /*1430*/  IMAD.MOV R6, RZ, RZ, -R4 ;  /* 0x000000ffff067224 */ /* 0x000fe200078e0a04 */
[----:B------:R-:W-:-:S02]  /*1440*/  UIADD3 UR14, UR18, -0x40, URZ ;  /* 0xffffffc0120e7890 */ /* 0x000fc4000fffe03f */
[----:B------:R-:W-:Y:S01]  /*1450*/  UISETP.NE.AND UP3, UPT, UR24, URZ, UPT ;  /* 0x0000003f1800728c */ /* 0x000fe2000bf65270 */
[C---:B------:R-:W-:Y:S01]  /*1460*/  IMAD R5, R8.reuse, R6, R5 ;  /* 0x0000000608057224 */ /* 0x040fe200078e0205 */
[----:B------:R-:W-:Y:S02]  /*1470*/  @UP1 UIADD3 UR48, UR13, UR5, URZ ;  /* 0x000000050d301290 */ /* 0x000fe4000fffe03f */
[----:B------:R-:W-:Y:S02]  /*1480*/  USHF.R.S32.HI UR40, URZ, 0x1f, UR14 ;  /* 0x0000001f3f287899 */ /* 0x000fe4000801140e */
[----:B------:R-:W-:Y:S01]  /*1490*/  ISETP.GT.U32.AND P1, PT, R8, R5, PT ;  /* 0x000000050800720c */ /* 0x000fe20003f24070 */
[----:B------:R-:W-:Y:S01]  /*14a0*/  UIADD3 UR5, UP2, UR14, UR37, URZ ;  /* 0x000000250e057290 */ /* 0x000fe2000ff5e03f */
[----:B------:R-:W-:Y:S01]  /*14b0*/  ULDC.U8 UR25, c[0x0][0x480] ;  /* 0x0001200000197ab9 */ /* 0x000fe20000000000 */
[----:B------:R-:W-:Y:S02]  /*14c0*/  @UP0 UIADD3 UR19, UR20, UR35, URZ ;  /* 0x0000002314130290 */ /* 0x000fe4000fffe03f */
[----:B------:R-:W-:-:S02]  /*14d0*/  UIADD3.X UR15, UR40, UR44, URZ, UP2, !UPT ;  /* 0x0000002c280f7290 */ /* 0x000fc400097fe43f */
[----:B------:R-:W-:Y:S01]  /*14e0*/  UIMAD UR11, UR11, UR5, URZ ;  /* 0x000000050b0b72a4 */ /* 0x000fe2000f8e023f */
[----:B------:R-:W-:Y:S01]  /*14f0*/  ULDC UR21, c[0x0][0x2c4] ;  /* 0x0000b10000157ab9 */ /* 0x000fe20000000800 */
[----:B------:R-:W-:-:S04]  /*1500*/  UISETP.NE.AND UP4, UPT, UR25, URZ, UPT ;  /* 0x0000003f1900728c */ /* 0x000fc8000bf85270 */
[----:B------:R-:W-:Y:S01]  /*1510*/  @!P1 IMAD.IADD R5, R5, 0x1, -R8 ;  /* 0x0000000105059824 */ /* 0x000fe200078e0a08 */
[----:B------:R-:W-:Y:S01]  /*1520*/  @!P1 IADD3 R4, R4, 0x1, RZ ;  /* 0x0000000104049810 */ /* 0x000fe20007ffe0ff */
[----:B------:R-:W-:Y:S01]  /*1530*/  UIMAD UR15, UR10, UR15, UR11 ;  /* 0x0000000f0a0f72a4 */ /* 0x000fe2000f8e020b */
[----:B------:R-:W-:Y:S01]  /*1540*/  PLOP3.LUT P1, PT, PT, PT, UP0, 0x80, 0x0 ;  /* 0x000000000000781c */ /* 0x000fe20003f2f008 */
[----:B------:R-:W-:Y:S01]  /*1550*/  @UP0 ULDC.64 UR24, c[0x0][0x250] ;  /* 0x0000940000180ab9 */ /* 0x000fe20000000a00 */
[----:B------:R-:W-:Y:S01]  /*1560*/  ISETP.GE.U32.AND P0, PT, R5, R8, PT ;  /* 0x000000080500720c */ /* 0x000fe20003f06070 */
[----:B------:R-:W-:Y:S01]  /*1570*/  @UP3 UIMAD UR11, UR47, UR21, URZ ;  /* 0x000000152f0b32a4 */ /* 0x000fe2000f8e023f */
[----:B------:R-:W-:Y:S01]  /*1580*/  LOP3.LUT R5, R9, UR56, RZ, 0x3c, !PT ;  /* 0x0000003809057c12 */ /* 0x000fe2000f8e3cff */
[----:B------:R-:W-:Y:S02]  /*1590*/  @UP0 UIMAD.WIDE.U32 UR12, UR19, UR24, URZ ;  /* 0x00000018130c02a5 */ /* 0x000fe4000f8e003f */
[----:B------:R-:W-:Y:S01]  /*15a0*/  UIMAD.WIDE.U32 UR22, UR10, UR5, URZ ;  /* 0x000000050a1672a5 */ /* 0x000fe2000f8e003f */
[----:B------:R-:W-:Y:S01]  /*15b0*/  ISETP.GE.AND P2, PT, R5, RZ, PT ;  /* 0x000000ff0500720c */ /* 0x000fe20003f46270 */
[----:B------:R-:W-:-:S02]  /*15c0*/  @UP3 USEL UR11, UR11, UR9, !UP1 ;  /* 0x000000090b0b3287 */ /* 0x000fc4000c800000 */
[----:B------:R-:W-:Y:S02]  /*15d0*/  UIMAD UR51, UR56, UR61, URZ ;  /* 0x0000003d383372a4 */ /* 0x000fe4000f8e023f */
[----:B------:R-:W-:Y:S02]  /*15e0*/  @UP0 UIMAD UR19, UR19, UR25, URZ ;  /* 0x00000019131302a4 */ /* 0x000fe4000f8e023f */
[----:B------:R-:W-:Y:S01]  /*15f0*/  @P0 VIADD R4, R4, 0x1 ;  /* 0x0000000104040836 */ /* 0x000fe20000000000 */
[----:B------:R-:W-:Y:S01]  /*1600*/  @!UP3 UIMAD UR10, UR47, UR60, UR56 ;  /* 0x0000003c2f0ab2a4 */ /* 0x000fe2000f8e0238 */
[----:B------:R-:W-:Y:S01]  /*1610*/  PLOP3.LUT P0, PT, PT, PT, UP3, 0x80, 0x0 ;  /* 0x000000000000781c */ /* 0x000fe20003f0f038 */
[----:B------:R-:W-:Y:S01]  /*1620*/  @UP3 ULDC UR5, c[0x0][0x2e4] ;  /* 0x0000b90000053ab9 */ /* 0x000fe20000000800 */
[----:B------:R-:W-:Y:S01]  /*1630*/  IMAD.MOV.U32 R18, RZ, RZ, R4 ;  /* 0x000000ffff127224 */ /* 0x000fe200078e0004 */
[----:B------:R-:W-:Y:S02]  /*1640*/  @!UP1 UIADD3 UR50, UR39, UR45, URZ ;  /* 0x0000002d27329290 */ /* 0x000fe4000fffe03f */
[----:B------:R-:W-:-:S02]  /*1650*/  @UP3 UIMAD UR18, UR56, UR5, UR11 ;  /* 0x00000005381232a4 */ /* 0x000fc4000f8e020b */
[----:B------:R-:W-:Y:S01]  /*1660*/  @UP0 UIADD3 UR37, UR17, UR36, URZ ;  /* 0x0000002411250290 */ /* 0x000fe2000fffe03f */
[----:B------:R-:W-:Y:S01]  /*1670*/  @!P2 IADD3 R18, -R18, RZ, RZ ;  /* 0x000000ff1212a210 */ /* 0x000fe20007ffe1ff */
[----:B------:R-:W-:Y:S01]  /*1680*/  USHF.R.S32.HI UR41, URZ, 0x1f, UR29 ;  /* 0x0000001f3f297899 */ /* 0x000fe2000801141d */
[----:B------:R-:W-:Y:S01]  /*1690*/  @!P3 LOP3.LUT R18, RZ, R9, RZ, 0x33, !PT ;  /* 0x00000009ff12b212 */ /* 0x000fe200078e33ff */
[----:B------:R-:W-:Y:S02]  /*16a0*/  USEL UR54, UR30, URZ, UP4 ;  /* 0x0000003f1e367287 */ /* 0x000fe4000a000000 */
[----:B------:R-:W-:Y:S02]  /*16b0*/  USHF.R.S32.HI UR53, URZ, 0x1f, UR51 ;  /* 0x0000001f3f357899 */ /* 0x000fe40008011433 */
[----:B------:R-:W-:Y:S02]  /*16c0*/  USHF.R.S32.HI UR46, URZ, 0x6, UR31 ;  /* 0x000000063f2e7899 */ /* 0x000fe4000801141f */
[----:B------:R-:W-:-:S02]  /*16d0*/  @UP0 UIADD3 UR45, UR13, UR19, URZ ;  /* 0x000000130d2d0290 */ /* 0x000fc4000fffe03f */
[----:B------:R-:W-:Y:S02]  /*16e0*/  USEL UR49, UR49, URZ, UP4 ;  /* 0x0000003f31317287 */ /* 0x000fe4000a000000 */
[----:B------:R-:W-:Y:S02]  /*16f0*/  @!UP3 UIMAD UR18, UR10, UR21, URZ ;  /* 0x000000150a12b2a4 */ /* 0x000fe4000f8e023f */
[----:B------:R-:W-:Y:S01]  /*1700*/  UIADD3 UR15, UR23, UR15, URZ ;  /* 0x0000000f170f7290 */ /* 0x000fe2000fffe03f */
[----:B------:R-:W-:Y:S01]  /*1710*/  @UP0 UMOV UR36, UR16 ;  /* 0x0000001000240c82 */ /* 0x000fe20008000000 */
[----:B------:R-:W-:Y:S01]  /*1720*/  @UP0 UMOV UR44, UR12 ;  /* 0x0000000c002c0c82 */ /* 0x000fe20008000000 */
[----:B------:R-:W-:Y:S09]  /*1730*/  @P1 BRA `(.L_x_2) ;  /* 0x0000000000301947 */ /* 0x000ff20003800000 */
[----:B------:R-:W-:Y:S01]  /*1740*/  USHF.R.S32.HI UR5, URZ, 0x1f, UR20 ;  /* 0x0000001f3f057899 */ /* 0x000fe20008011414 */
[----:B------:R-:W-:Y:S01]  /*1750*/  ULDC.64 UR26, c[0x0][0x248] ;  /* 0x00009200001a7ab9 */ /* 0x000fe20000000a00 */
[----:B------:R-:W-:Y:S02]  /*1760*/  ULDC.64 UR12, c[0x0][0x230] ;  /* 0x00008c00000c7ab9 */ /* 0x000fe40000000a00 */
[----:B------:R-:W-:Y:S02]  /*1770*/  UIMAD UR5, UR5, UR26, URZ ;  /* 0x0000001a050572a4 */ /* 0x000fe4000f8e023f */
[----:B------:R-:W-:Y:S02]  /*1780*/  UIMAD.WIDE.U32 UR10, UR20, UR26, URZ ;  /* 0x0000001a140a72a5 */ /* 0x000fe4000f8e003f */
[----:B------:R-:W-:-:S04]  /*1790*/  UIMAD UR5, UR20, UR27, UR5 ;  /* 0x0000001b140572a4 */ /* 0x000fc8000f8e0205 */
[----:B------:R-:W-:Y:S02]  /*17a0*/  UIADD3 UR11, UR11, UR5, URZ ;  /* 0x000000050b0b7290 */ /* 0x000fe4000fffe03f */
[----:B------:R-:W-:Y:S02]  /*17b0*/  UIMAD UR5, UR58, UR12, URZ ;  /* 0x0000000c3a0572a4 */ /* 0x000fe4000f8e023f */
[----:B------:R-:W-:Y:S02]  /*17c0*/  UIMAD.WIDE.U32 UR10, UR47, UR12, UR10 ;  /* 0x0000000c2f0a72a5 */ /* 0x000fe4000f8e000a */
[----:B------:R-:W-:-:S04]  /*17d0*/  UIMAD UR5, UR47, UR13, UR5 ;  /* 0x0000000d2f0572a4 */ /* 0x000fc8000f8e0205 */
[----:B------:R-:W-:Y:S01]  /*17e0*/  UIADD3 UR37, UR11, UR5, URZ ;  /* 0x000000050b257290 */ /* 0x000fe2000fffe03f */
[----:B------:R-:W-:-:S11]  /*17f0*/  UMOV UR36, UR10 ;  /* 0x0000000a00247c82 */ /* 0x000fd60008000000 */
.L_x_2:
[----:B------:R-:W-:Y:S05]  /*1800*/  @P1 BRA `(.L_x_3) ;  /* 0x0000000000301947 */ /* 0x000fea0003800000 */
        /* <DEDUP_REMOVED lines=12> */
.L_x_3:
[----:B------:R-:W-:Y:S01]  /*18d0*/  @UP1 UMOV UR10, UR42 ;  /* 0x0000002a000a1c82 */ /* 0x000fe20008000000 */
[----:B------:R-:W-:Y:S01]  /*18e0*/  @!UP1 UMOV UR10, UR38 ;  /* 0x00000026000a9c82 */ /* 0x000fe20008000000 */
[----:B------:R-:W-:Y:S01]  /*18f0*/  SHF.R.S32.HI R27, RZ, 0x1f, R18 ;  /* 0x0000001fff1b7819 */ /* 0x000fe20000011412 */
[----:B------:R-:W-:Y:S06]  /*1900*/  @!P0 BRA `(.L_x_4) ;  /* 0x00000000001c8947 */ /* 0x000fec0003800000 */
[----:B------:R-:W-:Y:S01]  /*1910*/  @!UP1 UIMAD UR9, UR47, UR59, URZ ;  /* 0x0000003b2f0992a4 */ /* 0x000fe2000f8e023f */
[----:B------:R-:W-:Y:S01]  /*1920*/  ULDC UR5, c[0x0][0x2c0] ;  /* 0x0000b00000057ab9 */ /* 0x000fe20000000800 */
[----:B------:R-:W-:Y:S02]  /*1930*/  ULDC UR11, c[0x0][0x2e4] ;  /* 0x0000b900000b7ab9 */ /* 0x000fe40000000800 */
[----:B------:R-:W-:Y:S02]  /*1940*/  ULEA UR11, UR5, UR11, 0x7 ;  /* 0x0000000b050b7291 */ /* 0x000fe4000f8e383f */
[----:B------:R-:W-:-:S04]  /*1950*/  ULEA UR5, UR47, UR9, 0x7 ;  /* 0x000000092f057291 */ /* 0x000fc8000f8e383f */
[----:B------:R-:W-:Y:S01]  /*1960*/  UIMAD UR5, UR11, UR56, UR5 ;  /* 0x000000380b0572a4 */ /* 0x000fe2000f8e0205 */
[----:B------:R-:W-:Y:S11]  /*1970*/  BRA `(.L_x_5) ;  /* 0x0000000000087947 */ /* 0x000ff60003800000 */
.L_x_4:
[----:B------:R-:W-:-:S04]  /*1980*/  UIMAD UR5, UR47, UR60, UR56 ;  /* 0x0000003c2f0572a4 */ /* 0x000fc8000f8e0238 */
[----:B------:R-:W-:-:S12]  /*1990*/  UIMAD UR5, UR5, UR59, URZ ;  /* 0x0000003b050572a4 */ /* 0x000fd8000f8e023f */
.L_x_5:
[----:B------:R-:W2:Y:S01]  /*19a0*/  LDL.64 R4, [R1+0x48] ;  /* 0x0000480001047983 */ /* 0x000ea20000100a00 */
[----:B------:R-:W1:Y:S03]  /*19b0*/  LDC.64 R20, c[0x0][0x420] ;  /* 0x00010800ff147b82 */ /* 0x000e660000000a00 */
[----:B------:R3:W2:Y:S01]  /*19c0*/  LDL.64 R34, [R1+0x48] ;  /* 0x0000480001227983 */ /* 0x0006a20000100a00 */
[----:B------:R-:W-:Y:S01]  /*19d0*/  UIADD3 UR9, UR14, UR5, URZ ;  /* 0x000000050e097290 */ /* 0x000fe2000fffe03f */
[----:B------:R-:W-:Y:S01]  /*19e0*/  BSSY B1, `(.L_x_1) ;  /* 0x0000785000017945 */ /* 0x000fe20003800000 */
[----:B------:R-:W-:Y:S01]  /*19f0*/  USHF.R.S32.HI UR43, URZ, 0x1f, UR56 ;  /* 0x0000001f3f2b7899 */ /* 0x000fe20008011438 */
[----:B------:R-:W4:Y:S01]  /*1a00*/  S2R R30, SR_TID.X ;  /* 0x00000000001e7919 */ /* 0x000f220000002100 */
[----:B------:R-:W-:Y:S01]  /*1a10*/  ULDC.64 UR30, c[0x0][0x478] ;  /* 0x00011e00001e7ab9 */ /* 0x000fe20000000a00 */
[----:B------:R-:W-:-:S02]  /*1a20*/  UIMAD UR13, UR61, UR60, URZ ;  /* 0x0000003c3d0d72a4 */ /* 0x000fc4000f8e023f */
[----:B------:R-:W-:Y:S02]  /*1a30*/  UIMAD.WIDE UR30, UR9, 0x4, UR30 ;  /* 0x00000004091e78a5 */ /* 0x000fe4000f8e021e */
[----:B------:R-:W-:Y:S01]  /*1a40*/  UIADD3 UR12, -UR8, UR34, UR29 ;  /* 0x00000022080c7290 */ /* 0x000fe2000fffe11d */
[----:B------:R-:W-:Y:S01]  /*1a50*/  ULDC UR16, c[0x0][0x398] ;  /* 0x0000e60000107ab9 */ /* 0x000fe20000000800 */
[----:B------:R-:W-:Y:S02]  /*1a60*/  ULDC.64 UR38, c[0x0][0x258] ;  /* 0x0000960000267ab9 */ /* 0x000fe40000000a00 */
[----:B------:R-:W-:Y:S02]  /*1a70*/  UIADD3 UR12, UR12, -UR16, URZ ;  /* 0x800000100c0c7290 */ /* 0x000fe4000fffe03f */
[----:B------:R-:W-:Y:S01]  /*1a80*/  UIADD3 UR42, UR14, UR18, URZ ;  /* 0x000000120e2a7290 */ /* 0x000fe2000fffe03f */
[----:B------:R-:W-:Y:S02]  /*1a90*/  ULDC.64 UR16, c[0x0][0x3e0] ;  /* 0x0000f80000107ab9 */ /* 0x000fe40000000a00 */
[----:B------:R-:W-:Y:S01]  /*1aa0*/  ULDC.64 UR18, c[0x0][0x210] ;  /* 0x0000840000127ab9 */ /* 0x000fe20000000a00 */
[----:B------:R-:W-:Y:S01]  /*1ab0*/  ULDC.64 UR60, c[0x0][0x2b0] ;  /* 0x0000ac00003c7ab9 */ /* 0x000fe20000000a00 */
[----:B-1----:R-:W-:Y:S01]  /*1ac0*/  IMAD R6, R20, UR40, RZ ;  /* 0x0000002814067c24 */ /* 0x002fe2000f8e02ff */
[----:B------:R-:W-:-:S03]  /*1ad0*/  UIADD3 UR5, UR46, -0x1, URZ ;  /* 0xffffffff2e057890 */ /* 0x000fc6000fffe03f */
[----:B------:R-:W-:Y:S01]  /*1ae0*/  IMAD R8, R21, UR14, R6 ;  /* 0x0000000e15087c24 */ /* 0x000fe2000f8e0206 */
[----:B----4-:R-:W-:-:S04]  /*1af0*/  SHF.R.S32.HI R32, RZ, 0x1f, R30 ;  /* 0x0000001fff207819 */ /* 0x010fc8000001141e */
[CC--:B------:R-:W-:Y:S02]  /*1b00*/  LEA.HI R28, R32.reuse, R30.reuse, RZ, 0x3 ;  /* 0x0000001e201c7211 */ /* 0x0c0fe400078f18ff */
[----:B------:R-:W-:-:S04]  /*1b10*/  LEA.HI R14, R32, R30, RZ, 0x5 ;  /* 0x0000001e200e7211 */ /* 0x000fc800078f28ff */
[----:B------:R-:W-:Y:S01]  /*1b20*/  SHF.R.S32.HI R26, RZ, 0x5, R14 ;  /* 0x00000005ff1a7819 */ /* 0x000fe2000001140e */
[----:B--2---:R-:W-:-:S05]  /*1b30*/  IMAD.MOV.U32 R34, RZ, RZ, R4 ;  /* 0x000000ffff227224 */ /* 0x004fca00078e0004 */
[----:B------:R-:W-:Y:S02]  /*1b40*/  SHF.R.S32.HI R35, RZ, 0x1f, R34 ;  /* 0x0000001fff237819 */ /* 0x000fe40000011422 */
[----:B------:R-:W-:Y:S01]  /*1b50*/  IADD3 R4, P0, R34, UR10, RZ ;  /* 0x0000000a22047c10 */ /* 0x000fe2000ff1e0ff */
[----:B------:R-:W-:Y:S02]  /*1b60*/  ULDC.64 UR10, c[0x0][0x428] ;  /* 0x00010a00000a7ab9 */ /* 0x000fe40000000a00 */
[----:B------:R-:W-:Y:S01]  /*1b70*/  UIMAD UR9, UR43, UR10, URZ ;  /* 0x0000000a2b0972a4 */ /* 0x000fe2000f8e023f */
[----:B------:R-:W-:Y:S01]  /*1b80*/  IADD3.X R5, R35, UR50, RZ, P0, !PT ;  /* 0x0000003223057c10 */ /* 0x000fe200087fe4ff */
[----:B------:R-:W-:Y:S01]  /*1b90*/  IMAD.U32 R12, RZ, RZ, UR10 ;  /* 0x0000000aff0c7e24 */ /* 0x000fe2000f8e00ff */
[----:B------:R3:W-:Y:S01]  /*1ba0*/  STL [R1+0x4c], R35 ;  /* 0x00004c2301007387 */ /* 0x0007e20000100800 */
[----:B------:R-:W-:Y:S01]  /*1bb0*/  UIMAD UR21, UR56, UR11, UR9 ;  /* 0x0000000b381572a4 */ /* 0x000fe2000f8e0209 */
[----:B------:R-:W-:Y:S01]  /*1bc0*/  IMAD.WIDE.U32 R6, R20, UR14, R4 ;  /* 0x0000000e14067c25 */ /* 0x000fe2000f8e0004 */
[----:B------:R-:W-:Y:S01]  /*1bd0*/  SHF.R.S32.HI R4, RZ, 0x3, R28 ;  /* 0x00000003ff047819 */ /* 0x000fe2000001141c */
[----:B------:R-:W-:-:S02]  /*1be0*/  USHF.L.U32 UR9, UR13, 0x6, URZ ;  /* 0x000000060d097899 */ /* 0x000fc4000800063f */
[----:B------:R-:W-:Y:S01]  /*1bf0*/  IMAD.IADD R7, R7, 0x1, R8 ;  /* 0x0000000107077824 */ /* 0x000fe200078e0208 */
[----:B------:R-:W-:Y:S01]  /*1c00*/  SHF.R.S32.HI R31, RZ, 0x1f, R4 ;  /* 0x0000001fff1f7819 */ /* 0x000fe20000011404 */
[----:B------:R-:W-:Y:S01]  /*1c10*/  UIADD3 UR10, UP2, UP1, UR22, UR9, UR51 ;  /* 0x00000009160a7290 */ /* 0x000fe2000f95e033 */
[----:B------:R-:W-:Y:S01]  /*1c20*/  IADD3 R5, P0, R4, UR14, RZ ;  /* 0x0000000e04057c10 */ /* 0x000fe2000ff1e0ff */
[----:B------:R-:W-:Y:S01]  /*1c30*/  USHF.R.S32.HI UR9, URZ, 0x1f, UR9 ;  /* 0x0000001f3f097899 */ /* 0x000fe20008011409 */
[----:B------:R-:W-:Y:S01]  /*1c40*/  LOP3.LUT R8, R14, 0xffffffe0, RZ, 0xc0, !PT ;  /* 0xffffffe00e087812 */ /* 0x000fe200078ec0ff */
[----:B------:R-:W-:Y:S01]  /*1c50*/  ULDC.64 UR22, c[0x0][0x400] ;  /* 0x0001000000167ab9 */ /* 0x000fe20000000a00 */
[----:B------:R-:W-:Y:S01]  /*1c60*/  IADD3.X R9, R31, UR40, RZ, P0, !PT ;  /* 0x000000281f097c10 */ /* 0x000fe200087fe4ff */
[----:B------:R-:W-:Y:S01]  /*1c70*/  UIADD3.X UR9, UR15, UR9, UR53, UP2, UP1 ;  /* 0x000000090f097290 */ /* 0x000fe200097e2435 */
[----:B------:R-:W-:Y:S01]  /*1c80*/  IMAD.WIDE.U32 R10, R5, UR32, R34 ;  /* 0x00000020050a7c25 */ /* 0x000fe2000f8e0022 */
[----:B------:R-:W-:-:S02]  /*1c90*/  UIADD3 UR10, UP2, UP1, UR54, UR10, UR55 ;  /* 0x0000000a360a7290 */ /* 0x000fc4000f95e037 */
[----:B------:R-:W-:Y:S01]  /*1ca0*/  USHF.R.S32.HI UR15, URZ, 0x1f, UR12 ;  /* 0x0000001f3f0f7899 */ /* 0x000fe2000801140c */
[----:B------:R-:W-:Y:S01]  /*1cb0*/  IMAD.IADD R22, R30, 0x1, -R8 ;  /* 0x000000011e167824 */ /* 0x000fe200078e0a08 */
[----:B------:R-:W-:Y:S01]  /*1cc0*/  UIADD3.X UR9, UR49, UR9, UR48, UP2, UP1 ;  /* 0x0000000931097290 */ /* 0x000fe200097e2430 */
[----:B------:R-:W-:Y:S01]  /*1cd0*/  IMAD R9, R9, UR32, RZ ;  /* 0x0000002009097c24 */ /* 0x000fe2000f8e02ff */
[----:B------:R-:W-:Y:S01]  /*1ce0*/  IADD3 R10, P2, R10, UR57, RZ ;  /* 0x000000390a0a7c10 */ /* 0x000fe2000ff5e0ff */
[----:B------:R-:W-:Y:S01]  /*1cf0*/  IMAD R8, R26, UR13, R22 ;  /* 0x0000000d1a087c24 */ /* 0x000fe2000f8e0216 */
[----:B------:R-:W-:Y:S01]  /*1d00*/  UIMAD UR11, UR43, UR38, URZ ;  /* 0x000000262b0b72a4 */ /* 0x000fe2000f8e023f */
[----:B------:R-:W-:Y:S01]  /*1d10*/  IMAD R13, R5, UR33, R9 ;  /* 0x00000021050d7c24 */ /* 0x000fe2000f8e0209 */
[----:B------:R-:W-:Y:S01]  /*1d20*/  ULEA.HI UR15, UR15, UR12, URZ, 0x6 ;  /* 0x0000000c0f0f7291 */ /* 0x000fe2000f8f303f */
[----:B------:R-:W-:Y:S01]  /*1d30*/  IMAD.WIDE.U32 R6, R12, UR56, R6 ;  /* 0x000000380c067c25 */ /* 0x000fe2000f8e0006 */
[C---:B------:R-:W-:Y:S01]  /*1d40*/  IADD3 R5, P0, R8.reuse, UR10, RZ ;  /* 0x0000000a08057c10 */ /* 0x040fe2000ff1e0ff */
[----:B------:R-:W-:Y:S01]  /*1d50*/  UMOV UR12, UR30 ;  /* 0x0000001e000c7c82 */ /* 0x000fe20008000000 */
[----:B------:R-:W-:Y:S01]  /*1d60*/  IADD3.X R11, R11, UR52, R13, P2, !PT ;  /* 0x000000340b0b7c10 */ /* 0x000fe200097fe40d */
[----:B------:R-:W-:Y:S01]  /*1d70*/  VIADD R9, R7, UR21 ;  /* 0x0000001507097c36 */ /* 0x000fe20008000000 */
[----:B------:R-:W-:Y:S01]  /*1d80*/  LEA.HI.X.SX32 R8, R8, UR9, 0x1, P0 ;  /* 0x0000000908087c11 */ /* 0x000fe200080f0eff */
[----:B------:R-:W-:Y:S01]  /*1d90*/  UIMAD UR9, UR56, UR39, UR11 ;  /* 0x00000027380972a4 */ /* 0x000fe2000f8e020b */
[----:B------:R-:W-:Y:S01]  /*1da0*/  LEA R16, P0, R5, UR22, 0x2 ;  /* 0x0000001605107c11 */ /* 0x000fe2000f8010ff */
[----:B------:R-:W-:Y:S01]  /*1db0*/  USHF.R.S32.HI UR15, URZ, 0x6, UR15 ;  /* 0x000000063f0f7899 */ /* 0x000fe2000801140f */
[----:B------:R-:W-:-:S02]  /*1dc0*/  UMOV UR11, UR31 ;  /* 0x0000001f000b7c82 */ /* 0x000fc40008000000 */
[----:B------:R-:W-:Y:S01]  /*1dd0*/  LEA.HI.X R17, R5, UR23, R8, 0x2, P0 ;  /* 0x0000001705117c11 */ /* 0x000fe200080f1408 */
[----:B------:R-:W-:Y:S01]  /*1de0*/  IMAD.MOV.U32 R8, RZ, RZ, R6 ;  /* 0x000000ffff087224 */ /* 0x000fe200078e0006 */
[----:B------:R-:W-:Y:S01]  /*1df0*/  UISETP.LT.AND UP1, UPT, URZ, UR15, UPT ;  /* 0x0000000f3f00728c */ /* 0x000fe2000bf21270 */
[-C--:B------:R-:W-:Y:S01]  /*1e00*/  IMAD R5, R31, R20.reuse, RZ ;  /* 0x000000141f057224 */ /* 0x080fe200078e02ff */
[----:B------:R-:W-:Y:S01]  /*1e10*/  UIMAD.WIDE UR22, UR42, 0x4, UR60 ;  /* 0x000000042a1678a5 */ /* 0x000fe2000f8e023c */
[----:B------:R-:W-:Y:S01]  /*1e20*/  IMAD.U32 R6, RZ, RZ, UR38 ;  /* 0x00000026ff067e24 */ /* 0x000fe2000f8e00ff */
[----:B------:R-:W-:Y:S01]  /*1e30*/  USEL UR15, URZ, UR15, !UP1 ;  /* 0x0000000f3f0f7287 */ /* 0x000fe2000c800000 */
[C---:B------:R-:W-:Y:S01]  /*1e40*/  IMAD R5, R4.reuse, R21, R5 ;  /* 0x0000001504057224 */ /* 0x040fe200078e0205 */
[----:B------:R3:W-:Y:S01]  /*1e50*/  STL.64 [R1+0x30], R16 ;  /* 0x0000301001007387 */ /* 0x0007e20000100a00 */
[----:B------:R-:W-:Y:S01]  /*1e60*/  IMAD.WIDE.U32 R8, R4, R20, R8 ;  /* 0x0000001404087225 */ /* 0x000fe200078e0008 */
[----:B------:R-:W-:Y:S01]  /*1e70*/  UISETP.GT.AND UP1, UPT, UR46, UR15, UPT ;  /* 0x0000000f2e00728c */ /* 0x000fe2000bf24270 */
[----:B------:R-:W-:-:S02]  /*1e80*/  UMOV UR10, UR22 ;  /* 0x00000016000a7c82 */ /* 0x000fc40008000000 */
[----:B------:R-:W-:Y:S01]  /*1e90*/  IMAD.WIDE.U32 R10, R6, UR56, R10 ;  /* 0x00000038060a7c25 */ /* 0x000fe2000f8e000a */
[----:B------:R-:W-:Y:S02]  /*1ea0*/  LEA R38, P2, R8, UR16, 0x1 ;  /* 0x0000001008267c11 */ /* 0x000fe4000f8408ff */
[----:B------:R-:W-:Y:S01]  /*1eb0*/  PLOP3.LUT P0, PT, PT, PT, UP1, 0x80, 0x0 ;  /* 0x000000000000781c */ /* 0x000fe20003f0f018 */
[----:B------:R-:W-:Y:S01]  /*1ec0*/  IMAD.IADD R23, R9, 0x1, R5 ;  /* 0x0000000109177824 */ /* 0x000fe200078e0205 */
[----:B------:R-:W-:Y:S01]  /*1ed0*/  LEA R36, P3, R10, UR18, 0x1 ;  /* 0x000000120a247c11 */ /* 0x000fe2000f8608ff */
[----:B------:R-:W-:Y:S01]  /*1ee0*/  VIADD R25, R11, UR9 ;  /* 0x000000090b197c36 */ /* 0x000fe20008000000 */
[----:B------:R-:W-:Y:S02]  /*1ef0*/  UMOV UR9, UR23 ;  /* 0x0000001700097c82 */ /* 0x000fe40008000000 */
[----:B------:R-:W-:Y:S02]  /*1f00*/  LEA.HI.X R39, R8, UR17, R23, 0x1, P2 ;  /* 0x0000001108277c11 */ /* 0x000fe400090f0c17 */
[----:B------:R-:W-:-:S03]  /*1f10*/  LEA.HI.X R37, R10, UR19, R25, 0x1, P3 ;  /* 0x000000130a257c11 */ /* 0x000fc600098f0c19 */
[----:B------:R3:W-:Y:S04]  /*1f20*/  STL.64 [R1+0x38], R38 ;  /* 0x0000382601007387 */ /* 0x0007e80000100a00 */
[----:B------:R3:W-:Y:S01]  /*1f30*/  STL.64 [R1+0x40], R36 ;  /* 0x0000402401007387 */ /* 0x0007e20000100a00 */
[----:B------:R-:W-:Y:S05]  /*1f40*/  @P0 BRA `(.L_x_6) ;  /* 0x00000008005c0947 */ /* 0x000fea0003800000 */
[----:B------:R-:W-:Y:S01]  /*1f50*/  @UP0 UIADD3 UR5, UR20, UR35, URZ ;  /* 0x0000002314050290 */ /* 0x000fe2000fffe03f */
[----:B------:R-:W-:-:S03]  /*1f60*/  @UP0 ULDC.64 UR12, c[0x0][0x450] ;  /* 0x00011400000c0ab9 */ /* 0x000fc60000000a00 */
[----:B------:R-:W-:Y:S02]  /*1f70*/  @UP0 UIMAD.WIDE.U32 UR10, UR5, UR12, URZ ;  /* 0x0000000c050a02a5 */ /* 0x000fe4000f8e003f */
[----:B------:R-:W-:-:S04]  /*1f80*/  @UP0 UIMAD UR5, UR5, UR13, URZ ;  /* 0x0000000d050502a4 */ /* 0x000fc8000f8e023f */
[----:B------:R-:W-:Y:S01]  /*1f90*/  @UP0 UIADD3 UR18, UR11, UR5, URZ ;  /* 0x000000050b120290 */ /* 0x000fe2000fffe03f */
[----:B------:R-:W-:Y:S01]  /*1fa0*/  @UP0 UMOV UR9, UR10 ;  /* 0x0000000a00090c82 */ /* 0x000fe20008000000 */
[----:B------:R-:W-:Y:S10]  /*1fb0*/  @P1 BRA `(.L_x_7) ;  /* 0x0000000000301947 */ /* 0x000ff40003800000 */
        /* <DEDUP_REMOVED lines=12> */
.L_x_7:
        /* <DEDUP_REMOVED lines=19> */
.L_x_8:
[----:B------:R1:W5:Y:S04]  /*21b0*/  LDL R14, [R1+0x68] ;  /* 0x00006800010e7983 */ /* 0x0003680000100800 */
[----:B------:R1:W5:Y:S01]  /*21c0*/  LDL R13, [R1+0x6c] ;  /* 0x00006c00010d7983 */ /* 0x0003620000100800 */
[----:B------:R-:W-:Y:S01]  /*21d0*/  UIMAD UR5, UR41, UR12, URZ ;  /* 0x0000000c290572a4 */ /* 0x000fe2000f8e023f */
[----:B------:R-:W-:Y:S01]  /*21e0*/  IMAD.U32 R6, RZ, RZ, UR12 ;  /* 0x0000000cff067e24 */ /* 0x000fe2000f8e00ff */
[----:B------:R-:W-:Y:S01]  /*21f0*/  UIMAD UR8, UR28, -0x40, UR8 ;  /* 0xffffffc01c0878a4 */ /* 0x000fe2000f8e0208 */
[----:B------:R-:W-:Y:S01]  /*2200*/  BSSY B0, `(.L_x_9) ;  /* 0x0000021000007945 */ /* 0x000fe20003800000 */
[----:B------:R-:W-:Y:S01]  /*2210*/  UIMAD UR5, UR29, UR13, UR5 ;  /* 0x0000000d1d0572a4 */ /* 0x000fe2000f8e0205 */
[----:B------:R-:W-:Y:S01]  /*2220*/  IMAD.WIDE.U32 R6, R6, UR29, R34 ;  /* 0x0000001d06067c25 */ /* 0x000fe2000f8e0022 */
[----:B------:R-:W-:Y:S01]  /*2230*/  USHF.R.S32.HI UR19, URZ, 0x1f, UR56 ;  /* 0x0000001f3f137899 */ /* 0x000fe20008011438 */
[----:B------:R-:W-:Y:S01]  /*2240*/  ULDC.64 UR14, c[0x0][0x468] ;  /* 0x00011a00000e7ab9 */ /* 0x000fe20000000a00 */
[----:B------:R-:W-:-:S02]  /*2250*/  ISETP.GE.AND P4, PT, R4, UR8, PT ;  /* 0x0000000804007c0c */ /* 0x000fc4000bf86270 */
[----:B------:R-:W-:Y:S01]  /*2260*/  MOV R5, UR5 ;  /* 0x0000000500057c02 */ /* 0x000fe20008000f00 */
[----:B------:R-:W-:Y:S01]  /*2270*/  UIMAD UR5, UR19, UR14, URZ ;  /* 0x0000000e130572a4 */ /* 0x000fe2000f8e023f */
[----:B------:R-:W-:Y:S01]  /*2280*/  IADD3 R8, P0, R6, UR9, RZ ;  /* 0x0000000906087c10 */ /* 0x000fe2000ff1e0ff */
[----:B------:R-:W-:Y:S02]  /*2290*/  VIADD R6, R4, 0x20 ;  /* 0x0000002004067836 */ /* 0x000fe40000000000 */
[----:B------:R-:W-:Y:S01]  /*22a0*/  UIMAD UR15, UR56, UR15, UR5 ;  /* 0x0000000f380f72a4 */ /* 0x000fe2000f8e0205 */
[----:B------:R-:W-:Y:S02]  /*22b0*/  IADD3.X R9, R7, UR18, R5, P0, !PT ;  /* 0x0000001207097c10 */ /* 0x000fe400087fe405 */
[----:B------:R-:W-:Y:S02]  /*22c0*/  MOV R5, UR14 ;  /* 0x0000000e00057c02 */ /* 0x000fe40008000f00 */
[----:B------:R-:W-:-:S03]  /*22d0*/  ISETP.GE.AND P3, PT, R6, UR8, PT ;  /* 0x0000000806007c0c */ /* 0x000fc6000bf66270 */
[----:B------:R-:W-:-:S04]  /*22e0*/  IMAD.WIDE.U32 R8, R5, UR56, R8 ;  /* 0x0000003805087c25 */ /* 0x000fc8000f8e0008 */
[----:B------:R-:W-:Y:S01]  /*22f0*/  VIADD R12, R9, UR15 ;  /* 0x0000000f090c7c36 */ /* 0x000fe20008000000 */
[----:B-1----:R-:W-:Y:S06]  /*2300*/  @P4 BRA `(.L_x_10) ;  /* 0x0000000000404947 */ /* 0x002fec0003800000 */
[----:B------:R-:W-:Y:S01]  /*2310*/  MOV R7, R12 ;  /* 0x0000000c00077202 */ /* 0x000fe20000000f00 */
[----:B------:R-:W-:Y:S01]  /*2320*/  IMAD R5, R31, UR12, RZ ;  /* 0x0000000c1f057c24 */ /* 0x000fe2000f8e02ff */
[----:B------:R-:W-:Y:S01]  /*2330*/  ULDC UR5, c[0x0][0x2d0] ;  /* 0x0000b40000057ab9 */ /* 0x000fe20000000800 */
[----:B------:R-:W-:Y:S01]  /*2340*/  IMAD.MOV.U32 R6, RZ, RZ, R8 ;  /* 0x000000ffff067224 */ /* 0x000fe200078e0008 */
[----:B------:R-:W-:Y:S01]  /*2350*/  ISETP.GE.AND P5, PT, R34, UR5, PT ;  /* 0x0000000522007c0c */ /* 0x000fe2000bfa6270 */
[----:B------:R-:W-:Y:S01]  /*2360*/  IMAD R5, R4, UR13, R5 ;  /* 0x0000000d04057c24 */ /* 0x000fe2000f8e0205 */
[----:B-----5:R-:W-:Y:S01]  /*2370*/  ISETP.GE.AND P2, PT, R14, UR5, PT ;  /* 0x000000050e007c0c */ /* 0x020fe2000bf46270 */
[----:B------:R-:W-:Y:S01]  /*2380*/  IMAD.WIDE.U32 R10, R4, UR12, R6 ;  /* 0x0000000c040a7c25 */ /* 0x000fe2000f8e0006 */
[----:B------:R-:W-:Y:S01]  /*2390*/  ISETP.GE.AND P1, PT, R13, UR5, PT ;  /* 0x000000050d007c0c */ /* 0x000fe2000bf26270 */
[----:B------:R-:W-:Y:S02]  /*23a0*/  ULDC.64 UR14, c[0x0][0x3f0] ;  /* 0x0000fc00000e7ab9 */ /* 0x000fe40000000a00 */
[----:B------:R-:W-:Y:S01]  /*23b0*/  IMAD.IADD R5, R11, 0x1, R5 ;  /* 0x000000010b057824 */ /* 0x000fe200078e0205 */
[----:B------:R-:W-:-:S04]  /*23c0*/  LEA R6, P0, R10, UR14, 0x1 ;  /* 0x0000000e0a067c11 */ /* 0x000fc8000f8008ff */
[----:B------:R-:W-:-:S05]  /*23d0*/  LEA.HI.X R7, R10, UR15, R5, 0x1, P0 ;  /* 0x0000000f0a077c11 */ /* 0x000fca00080f0c05 */
[----:B------:R1:W-:Y:S04]  /*23e0*/  @!P5 STG.E.128 desc[UR6][R6.64], RZ ;  /* 0x000000ff0600d986 */ /* 0x0003e8000c101d06 */
[----:B------:R1:W-:Y:S04]  /*23f0*/  @!P2 STG.E.128 desc[UR6][R6.64+0x80], RZ ;  /* 0x000080ff0600a986 */ /* 0x0003e8000c101d06 */
[----:B------:R1:W-:Y:S02]  /*2400*/  @!P1 STG.E.128 desc[UR6][R6.64+0x100], RZ ;  /* 0x000100ff06009986 */ /* 0x0003e4000c101d06 */
.L_x_10:
[----:B------:R-:W-:Y:S05]  /*2410*/  BSYNC B0 ;  /* 0x0000000000007941 */ /* 0x000fea0003800000 */
.L_x_9:
[----:B------:R-:W-:Y:S04]  /*2420*/  BSSY B0, `(.L_x_11) ;  /* 0x0000013000007945 */ /* 0x000fe80003800000 */
[----:B------:R-:W-:Y:S05]  /*2430*/  @P3 BRA `(.L_x_12) ;  /* 0x0000000000443947 */ /* 0x000fea0003800000 */
[----:B------:R-:W-:Y:S01]  /*2440*/  IADD3 R5, P0, R4, 0x20, RZ ;  /* 0x0000002004057810 */ /* 0x000fe20007f1e0ff */
[----:B------:R-:W-:Y:S01]  /*2450*/  IMAD.MOV.U32 R9, RZ, RZ, R12 ;  /* 0x000000ffff097224 */ /* 0x000fe200078e000c */
[----:B------:R-:W-:Y:S01]  /*2460*/  ULDC UR5, c[0x0][0x2d0] ;  /* 0x0000b40000057ab9 */ /* 0x000fe20000000800 */
[----:B------:R-:W-:Y:S01]  /*2470*/  ULDC.64 UR8, c[0x0][0x3f0] ;  /* 0x0000fc0000087ab9 */ /* 0x000fe20000000a00 */
[----:B------:R-:W-:Y:S01]  /*2480*/  ISETP.GE.AND P2, PT, R34, UR5, PT ;  /* 0x0000000522007c0c */ /* 0x000fe2000bf46270 */
[----:B-1----:R-:W-:Y:S01]  /*2490*/  IMAD.X R6, RZ, RZ, R31, P0 ;  /* 0x000000ffff067224 */ /* 0x002fe200000e061f */
[----:B-----5:R-:W-:Y:S01]  /*24a0*/  ISETP.GE.AND P1, PT, R14, UR5, PT ;  /* 0x000000050e007c0c */ /* 0x020fe2000bf26270 */
[----:B------:R-:W-:Y:S01]  /*24b0*/  IMAD.WIDE.U32 R8, R5, UR12, R8 ;  /* 0x0000000c05087c25 */ /* 0x000fe2000f8e0008 */
[----:B------:R-:W-:-:S03]  /*24c0*/  ISETP.GE.AND P0, PT, R13, UR5, PT ;  /* 0x000000050d007c0c */ /* 0x000fc6000bf06270 */
[----:B------:R-:W-:-:S04]  /*24d0*/  IMAD R6, R6, UR12, RZ ;  /* 0x0000000c06067c24 */ /* 0x000fc8000f8e02ff */
[----:B------:R-:W-:Y:S01]  /*24e0*/  IMAD R5, R5, UR13, R6 ;  /* 0x0000000d05057c24 */ /* 0x000fe2000f8e0206 */
[----:B------:R-:W-:-:S03]  /*24f0*/  LEA R6, P5, R8, UR8, 0x1 ;  /* 0x0000000808067c11 */ /* 0x000fc6000f8a08ff */
[----:B------:R-:W-:-:S05]  /*2500*/  IMAD.IADD R5, R9, 0x1, R5 ;  /* 0x0000000109057824 */ /* 0x000fca00078e0205 */
[----:B------:R-:W-:-:S05]  /*2510*/  LEA.HI.X R7, R8, UR9, R5, 0x1, P5 ;  /* 0x0000000908077c11 */ /* 0x000fca000a8f0c05 */
[----:B------:R2:W-:Y:S04]  /*2520*/  @!P2 STG.E.128 desc[UR6][R6.64], RZ ;  /* 0x000000ff0600a986 */ /* 0x0005e8000c101d06 */
[----:B------:R2:W-:Y:S04]  /*2530*/  @!P1 STG.E.128 desc[UR6][R6.64+0x80], RZ ;  /* 0x000080ff06009986 */ /* 0x0005e8000c101d06 */
[----:B------:R2:W-:Y:S02]  /*2540*/  @!P0 STG.E.128 desc[UR6][R6.64+0x100], RZ ;  /* 0x000100ff06008986 */ /* 0x0005e4000c101d06 */
.L_x_12:
[----:B------:R-:W-:Y:S05]  /*2550*/  BSYNC B0 ;  /* 0x0000000000007941 */ /* 0x000fea0003800000 */
.L_x_11:
[----:B------:R-:W-:Y:S01]  /*2560*/  UIMAD UR5, UR41, UR10, URZ ;  /* 0x0000000a290572a4 */ /* 0x000fe2000f8e023f */
[----:B-12---:R-:W-:Y:S01]  /*2570*/  IMAD.U32 R6, RZ, RZ, UR10 ;  /* 0x0000000aff067e24 */ /* 0x006fe2000f8e00ff */
[----:B------:R-:W-:Y:S01]  /*2580*/  USHF.R.S32.HI UR12, URZ, 0x1f, UR56 ;  /* 0x0000001f3f0c7899 */ /* 0x000fe20008011438 */
[----:B------:R-:W-:Y:S01]  /*2590*/  BSSY B0, `(.L_x_13) ;  /* 0x000001d000007945 */ /* 0x000fe20003800000 */
[----:B------:R-:W-:Y:S01]  /*25a0*/  UIMAD UR5, UR29, UR11, UR5 ;  /* 0x0000000b1d0572a4 */ /* 0x000fe2000f8e0205 */
[----:B------:R-:W-:Y:S01]  /*25b0*/  IMAD.WIDE.U32 R6, R6, UR29, R34 ;  /* 0x0000001d06067c25 */ /* 0x000fe2000f8e0022 */
[----:B------:R-:W-:-:S04]  /*25c0*/  ULDC.64 UR8, c[0x0][0x470] ;  /* 0x00011c0000087ab9 */ /* 0x000fc80000000a00 */
[----:B------:R-:W-:Y:S01]  /*25d0*/  IMAD.U32 R5, RZ, RZ, UR5 ;  /* 0x00000005ff057e24 */ /* 0x000fe2000f8e00ff */
[----:B------:R-:W-:Y:S01]  /*25e0*/  IADD3 R8, P0, R6, UR16, RZ ;  /* 0x0000001006087c10 */ /* 0x000fe2000ff1e0ff */
[----:B------:R-:W-:-:S03]  /*25f0*/  UIMAD UR5, UR12, UR8, URZ ;  /* 0x000000080c0572a4 */ /* 0x000fc6000f8e023f */
[----:B------:R-:W-:Y:S01]  /*2600*/  IADD3.X R9, R7, UR17, R5, P0, !PT ;  /* 0x0000001107097c10 */ /* 0x000fe200087fe405 */
[----:B------:R-:W-:Y:S01]  /*2610*/  UIMAD UR9, UR56, UR9, UR5 ;  /* 0x00000009380972a4 */ /* 0x000fe2000f8e0205 */
[----:B------:R-:W-:-:S05]  /*2620*/  MOV R5, UR8 ;  /* 0x0000000800057c02 */ /* 0x000fca0008000f00 */
[----:B------:R-:W-:-:S05]  /*2630*/  IMAD.WIDE.U32 R8, R5, UR56, R8 ;  /* 0x0000003805087c25 */ /* 0x000fca000f8e0008 */
[----:B------:R-:W-:Y:S01]  /*2640*/  IADD3 R5, R9, UR9, RZ ;  /* 0x0000000909057c10 */ /* 0x000fe2000fffe0ff */
[----:B------:R-:W-:Y:S06]  /*2650*/  @P4 BRA `(.L_x_14) ;  /* 0x0000000000404947 */ /* 0x000fec0003800000 */
[----:B------:R-:W-:Y:S01]  /*2660*/  MOV R7, R5 ;  /* 0x0000000500077202 */ /* 0x000fe20000000f00 */
[----:B------:R-:W-:Y:S01]  /*2670*/  IMAD.MOV.U32 R6, RZ, RZ, R8 ;  /* 0x000000ffff067224 */ /* 0x000fe200078e0008 */
[----:B------:R-:W-:Y:S01]  /*2680*/  ULDC UR5, c[0x0][0x2d0] ;  /* 0x0000b40000057ab9 */ /* 0x000fe20000000800 */
[----:B------:R-:W-:Y:S01]  /*2690*/  IMAD R12, R31, UR10, RZ ;  /* 0x0000000a1f0c7c24 */ /* 0x000fe2000f8e02ff */
[----:B------:R-:W-:Y:S01]  /*26a0*/  ISETP.GE.AND P2, PT, R34, UR5, PT ;  /* 0x0000000522007c0c */ /* 0x000fe2000bf46270 */
[----:B------:R-:W-:Y:S01]  /*26b0*/  IMAD.WIDE.U32 R10, R4, UR10, R6 ;  /* 0x0000000a040a7c25 */ /* 0x000fe2000f8e0006 */
[----:B-----5:R-:W-:Y:S01]  /*26c0*/  ISETP.GE.AND P1, PT, R14, UR5, PT ;  /* 0x000000050e007c0c */ /* 0x020fe2000bf26270 */
[----:B------:R-:W-:Y:S01]  /*26d0*/  ULDC.64 UR8, c[0x0][0x3f8] ;  /* 0x0000fe0000087ab9 */ /* 0x000fe20000000a00 */
[----:B------:R-:W-:Y:S01]  /*26e0*/  ISETP.GE.AND P0, PT, R13, UR5, PT ;  /* 0x000000050d007c0c */ /* 0x000fe2000bf06270 */
[----:B------:R-:W-:-:S04]  /*26f0*/  IMAD R6, R4, UR11, R12 ;  /* 0x0000000b04067c24 */ /* 0x000fc8000f8e020c */
[----:B------:R-:W-:Y:S01]  /*2700*/  IMAD.IADD R7, R11, 0x1, R6 ;  /* 0x000000010b077824 */ /* 0x000fe200078e0206 */
[----:B------:R-:W-:-:S04]  /*2710*/  LEA R6, P4, R10, UR8, 0x1 ;  /* 0x000000080a067c11 */ /* 0x000fc8000f8808ff */
[----:B------:R-:W-:-:S05]  /*2720*/  LEA.HI.X R7, R10, UR9, R7, 0x1, P4 ;  /* 0x000000090a077c11 */ /* 0x000fca000a0f0c07 */
[----:B------:R1:W-:Y:S04]  /*2730*/  @!P2 STG.E.128 desc[UR6][R6.64], RZ ;  /* 0x000000ff0600a986 */ /* 0x0003e8000c101d06 */
[----:B------:R1:W-:Y:S04]  /*2740*/  @!P1 STG.E.128 desc[UR6][R6.64+0x80], RZ ;  /* 0x000080ff06009986 */ /* 0x0003e8000c101d06 */
[----:B------:R1:W-:Y:S02]  /*2750*/  @!P0 STG.E.128 desc[UR6][R6.64+0x100], RZ ;  /* 0x000100ff06008986 */ /* 0x0003e4000c101d06 */
.L_x_14:
[----:B------:R-:W-:Y:S05]  /*2760*/  BSYNC B0 ;  /* 0x0000000000007941 */ /* 0x000fea0003800000 */
.L_x_13:
[----:B------:R-:W-:Y:S05]  /*2770*/  @P3 BRA `(.L_x_15) ;  /* 0x0000006800ac3947 */ /* 0x000fea0003800000 */
[----:B------:R-:W-:Y:S01]  /*2780*/  IADD3 R4, P0, R4, 0x20, RZ ;  /* 0x0000002004047810 */ /* 0x000fe20007f1e0ff */
[----:B------:R-:W-:Y:S01]  /*2790*/  ULDC UR5, c[0x0][0x2d0] ;  /* 0x0000b40000057ab9 */ /* 0x000fe20000000800 */
[----:B-1----:R-:W-:Y:S01]  /*27a0*/  MOV R7, R5 ;  /* 0x0000000500077202 */ /* 0x002fe20000000f00 */
[----:B------:R-:W-:Y:S01]  /*27b0*/  ULDC.64 UR8, c[0x0][0x3f8] ;  /* 0x0000fe0000087ab9 */ /* 0x000fe20000000a00 */
[----:B------:R-:W-:Y:S01]  /*27c0*/  ISETP.GE.AND P1, PT, R34, UR5, PT ;  /* 0x0000000522007c0c */ /* 0x000fe2000bf26270 */
[----:B------:R-:W-:Y:S01]  /*27d0*/  IMAD.X R6, RZ, RZ, R31, P0 ;  /* 0x000000ffff067224 */ /* 0x000fe200000e061f */
[----:B-----5:R-:W-:-:S03]  /*27e0*/  ISETP.GE.AND P0, PT, R14, UR5, PT ;  /* 0x000000050e007c0c */ /* 0x020fc6000bf06270 */
[----:B------:R-:W-:Y:S02]  /*27f0*/  IMAD R9, R6, UR10, RZ ;  /* 0x0000000a06097c24 */ /* 0x000fe4000f8e02ff */
[----:B------:R-:W-:Y:S02]  /*2800*/  IMAD.MOV.U32 R6, RZ, RZ, R8 ;  /* 0x000000ffff067224 */ /* 0x000fe400078e0008 */
[C---:B------:R-:W-:Y:S02]  /*2810*/  IMAD R5, R4.reuse, UR11, R9 ;  /* 0x0000000b04057c24 */ /* 0x040fe4000f8e0209 */
[----:B------:R-:W-:-:S04]  /*2820*/  IMAD.WIDE.U32 R6, R4, UR10, R6 ;  /* 0x0000000a04067c25 */ /* 0x000fc8000f8e0006 */
[----:B------:R-:W-:Y:S01]  /*2830*/  IMAD.IADD R5, R7, 0x1, R5 ;  /* 0x0000000107057824 */ /* 0x000fe200078e0205 */
[----:B------:R-:W-:-:S04]  /*2840*/  LEA R4, P2, R6, UR8, 0x1 ;  /* 0x0000000806047c11 */ /* 0x000fc8000f8408ff */
[----:B------:R-:W-:-:S05]  /*2850*/  LEA.HI.X R5, R6, UR9, R5, 0x1, P2 ;  /* 0x0000000906057c11 */ /* 0x000fca00090f0c05 */
[----:B------:R1:W-:Y:S04]  /*2860*/  @!P1 STG.E.128 desc[UR6][R4.64], RZ ;  /* 0x000000ff04009986 */ /* 0x0003e8000c101d06 */
[----:B------:R1:W-:Y:S01]  /*2870*/  @!P0 STG.E.128 desc[UR6][R4.64+0x80], RZ ;  /* 0x000080ff04008986 */ /* 0x0003e2000c101d06 */
[----:B------:R-:W-:-:S13]  /*2880*/  ISETP.GE.AND P0, PT, R13, UR5, PT ;  /* 0x000000050d007c0c */ /* 0x000fda000bf06270 */
[----:B------:R-:W-:Y:S05]  /*2890*/  @P0 BRA `(.L_x_15) ;  /* 0x0000006800640947 */ /* 0x000fea0003800000 */
[----:B------:R2:W-:Y:S01]  /*28a0*/  STG.E.128 desc[UR6][R4.64+0x100], RZ ;  /* 0x000100ff04007986 */ /* 0x0005e2000c101d06 */
[----:B------:R-:W-:Y:S05]  /*28b0*/  BRA `(.L_x_15) ;  /* 0x00000068005c7947 */ /* 0x000fea0003800000 */
.L_x_6:
[----:B------:R-:W2:Y:S01]  /*28c0*/  LDL R33, [R1+0x2c] ;  /* 0x00002c0001217983 */ /* 0x000ea20000100800 */
[----:B------:R-:W-:Y:S01]  /*28d0*/  PLOP3.LUT P1, PT, PT, PT, UP4, 0x80, 0x0 ;  /* 0x000000000000781c */ /* 0x000fe20003f2f048 */
[----:B------:R-:W-:Y:S01]  /*28e0*/  UIMAD UR14, UR28, -0x40, UR8 ;  /* 0xffffffc01c0e78a4 */ /* 0x000fe2000f8e0208 */
[----:B------:R-:W-:Y:S01]  /*28f0*/  IMAD.U32 R6, RZ, RZ, UR24 ;  /* 0x00000018ff067e24 */ /* 0x000fe2000f8e00ff */
[----:B------:R-:W-:Y:S01]  /*2900*/  UIMAD UR13, UR41, UR24, URZ ;  /* 0x00000018290d72a4 */ /* 0x000fe2000f8e023f */
[----:B------:R-:W-:Y:S01]  /*2910*/  VIADD R29, R4, 0x20 ;  /* 0x00000020041d7836 */ /* 0x000fe20000000000 */
[----:B------:R-:W-:Y:S01]  /*2920*/  ULDC.64 UR22, c[0x0][0x268] ;  /* 0x00009a0000167ab9 */ /* 0x000fe20000000a00 */
[----:B------:R-:W-:-:S07]  /*2930*/  IMAD.WIDE.U32 R6, R6, UR29, R34 ;  /* 0x0000001d06067c25 */ /* 0x000fce000f8e0022 */
[----:B------:R-:W-:Y:S01]  /*2940*/  @P1 BAR.SYNC.DEFER_BLOCKING 0x0 ;  /* 0x0000000000001b1d */ /* 0x000fe20000010000 */
[----:B------:R-:W-:Y:S01]  /*2950*/  ISETP.GE.AND P0, PT, R4, UR14, PT ;  /* 0x0000000e04007c0c */ /* 0x000fe2000bf06270 */
[----:B------:R-:W-:Y:S01]  /*2960*/  UIMAD UR21, UR29, UR25, UR13 ;  /* 0x000000191d1572a4 */ /* 0x000fe2000f8e020d */
[----:B------:R-:W-:Y:S01]  /*2970*/  IADD3 R12, P2, R6, UR44, RZ ;  /* 0x0000002c060c7c10 */ /* 0x000fe2000ff5e0ff */
[----:B------:R-:W-:Y:S01]  /*2980*/  UIMAD UR13, UR5, -0x40, UR34 ;  /* 0xffffffc0050d78a4 */ /* 0x000fe2000f8e0222 */
[----:B------:R-:W-:Y:S01]  /*2990*/  SHF.R.S32.HI R24, RZ, 0x1f, R14 ;  /* 0x0000001fff187819 */ /* 0x000fe2000001140e */
[----:B------:R-:W-:Y:S01]  /*29a0*/  BSSY B0, `(.L_x_16) ;  /* 0x0000033000007945 */ /* 0x000fe20003800000 */
[----:B------:R-:W-:Y:S01]  /*29b0*/  ISETP.GE.AND P4, PT, R29, UR14, PT ;  /* 0x0000000e1d007c0c */ /* 0x000fe2000bf86270 */
[----:B------:R-:W-:Y:S01]  /*29c0*/  IMAD.U32 R5, RZ, RZ, UR21 ;  /* 0x00000015ff057e24 */ /* 0x000fe2000f8e00ff */
[----:B------:R-:W-:Y:S02]  /*29d0*/  LEA.HI R24, R24, R26, RZ, 0x2 ;  /* 0x0000001a18187211 */ /* 0x000fe400078f10ff */
[----:B------:R-:W-:-:S02]  /*29e0*/  ISETP.GE.AND P6, PT, R4, UR13, PT ;  /* 0x0000000d04007c0c */ /* 0x000fc4000bfc6270 */
[----:B------:R-:W-:Y:S01]  /*29f0*/  IADD3.X R13, R7, UR45, R5, P2, !PT ;  /* 0x0000002d070d7c10 */ /* 0x000fe200097fe405 */
[----:B------:R-:W-:-:S04]  /*2a00*/  IMAD R5, R27, UR22, RZ ;  /* 0x000000161b057c24 */ /* 0x000fc8000f8e02ff */
[C---:B------:R-:W-:Y:S02]  /*2a10*/  IMAD R5, R18.reuse, UR23, R5 ;  /* 0x0000001712057c24 */ /* 0x040fe4000f8e0205 */
[----:B------:R-:W-:-:S04]  /*2a20*/  IMAD.WIDE.U32 R12, R18, UR22, R12 ;  /* 0x00000016120c7c25 */ /* 0x000fc8000f8e000c */
[----:B------:R-:W-:Y:S01]  /*2a30*/  IMAD.IADD R19, R13, 0x1, R5 ;  /* 0x000000010d137824 */ /* 0x000fe200078e0205 */
[----:B--2---:R1:W-:Y:S04]  /*2a40*/  @P0 STS.128 [R33+0x12000], RZ ;  /* 0x012000ff21000388 */ /* 0x0043e80000000c00 */
[----:B------:R1:W-:Y:S04]  /*2a50*/  @P0 STS.128 [R33+0x14000], RZ ;  /* 0x014000ff21000388 */ /* 0x0003e80000000c00 */
[----:B------:R1:W-:Y:S01]  /*2a60*/  @P0 STS.128 [R33+0x16000], RZ ;  /* 0x016000ff21000388 */ /* 0x0003e20000000c00 */
[----:B------:R-:W-:Y:S05]  /*2a70*/  @P0 BRA `(.L_x_17) ;  /* 0x0000000000940947 */ /* 0x000fea0003800000 */
[----:B------:R-:W2:Y:S01]  /*2a80*/  LDL R15, [R1+0x68] ;  /* 0x00006800010f7983 */ /* 0x000ea20000100800 */
[----:B------:R-:W-:-:S03]  /*2a90*/  ULDC UR21, c[0x0][0x2d0] ;  /* 0x0000b40000157ab9 */ /* 0x000fc60000000800 */
[----:B------:R-:W4:Y:S01]  /*2aa0*/  LDL R40, [R1+0x6c] ;  /* 0x00006c0001287983 */ /* 0x000f220000100800 */
[----:B------:R-:W-:Y:S01]  /*2ab0*/  ISETP.GE.AND P5, PT, R34, UR21, PT ;  /* 0x0000001522007c0c */ /* 0x000fe2000bfa6270 */
[----:B------:R-:W-:Y:S02]  /*2ac0*/  IMAD R5, R31, UR24, RZ ;  /* 0x000000181f057c24 */ /* 0x000fe4000f8e02ff */
[----:B------:R-:W-:Y:S02]  /*2ad0*/  IMAD.MOV.U32 R6, RZ, RZ, R12 ;  /* 0x000000ffff067224 */ /* 0x000fe400078e000c */
[----:B------:R-:W-:Y:S02]  /*2ae0*/  IMAD.MOV.U32 R7, RZ, RZ, R19 ;  /* 0x000000ffff077224 */ /* 0x000fe400078e0013 */
[C---:B------:R-:W-:Y:S02]  /*2af0*/  IMAD R5, R4.reuse, UR25, R5 ;  /* 0x0000001904057c24 */ /* 0x040fe4000f8e0205 */
[----:B------:R-:W-:-:S04]  /*2b00*/  IMAD.WIDE.U32 R6, R4, UR24, R6 ;  /* 0x0000001804067c25 */ /* 0x000fc8000f8e0006 */
[----:B---3--:R-:W3:Y:S01]  /*2b10*/  @!P5 LDC.64 R16, c[0x0][0x220] ;  /* 0x00008800ff10db82 */ /* 0x008ee20000000a00 */
[----:B------:R-:W-:Y:S01]  /*2b20*/  IMAD.IADD R5, R7, 0x1, R5 ;  /* 0x0000000107057824 */ /* 0x000fe200078e0205 */
[----:B------:R1:W-:Y:S01]  /*2b30*/  @P5 STS.128 [R33+0x12000], RZ ;  /* 0x012000ff21005388 */ /* 0x0003e20000000c00 */
[----:B---3--:R-:W-:-:S04]  /*2b40*/  @!P5 LEA R16, P1, R6, R16, 0x1 ;  /* 0x000000100610d211 */ /* 0x008fc800078208ff */
[----:B------:R-:W-:-:S05]  /*2b50*/  @!P5 LEA.HI.X R17, R6, R17, R5, 0x1, P1 ;  /* 0x000000110611d211 */ /* 0x000fca00008f0c05 */
[----:B------:R-:W-:Y:S01]  /*2b60*/  @!PT LDS RZ, [RZ] ;  /* 0x00000000fffff984 */ /* 0x000fe20000000800 */
[----:B------:R-:W-:Y:S01]  /*2b70*/  @!PT LDS RZ, [RZ] ;  /* 0x00000000fffff984 */ /* 0x000fe20000000800 */
[----:B------:R-:W-:Y:S01]  /*2b80*/  @!PT LDS RZ, [RZ] ;  /* 0x00000000fffff984 */ /* 0x000fe20000000800 */
[----:B------:R1:W-:Y:S01]  /*2b90*/  @!P5 LDGSTS.E.BYPASS.LTC128B.128 [R33+0x12000], desc[UR6][R16.64] ;  /* 0x120000001021dfae */ /* 0x0003e2000b901d46 */
[----:B--2---:R-:W-:Y:S02]  /*2ba0*/  ISETP.GE.AND P3, PT, R15, UR21, PT ;  /* 0x000000150f007c0c */ /* 0x004fe4000bf66270 */
[----:B----4-:R-:W-:-:S11]  /*2bb0*/  ISETP.GE.AND P2, PT, R40, UR21, PT ;  /* 0x0000001528007c0c */ /* 0x010fd6000bf46270 */
[----:B------:R-:W2:Y:S01]  /*2bc0*/  @!P3 LDC.64 R14, c[0x0][0x220] ;  /* 0x00008800ff0ebb82 */ /* 0x000ea20000000a00 */
[----:B------:R1:W-:Y:S01]  /*2bd0*/  @P3 STS.128 [R33+0x14000], RZ ;  /* 0x014000ff21003388 */ /* 0x0003e20000000c00 */
[----:B--2---:R-:W-:-:S04]  /*2be0*/  @!P3 LEA R14, P1, R6, R14, 0x1 ;  /* 0x0000000e060eb211 */ /* 0x004fc800078208ff */
[----:B------:R-:W-:-:S05]  /*2bf0*/  @!P3 LEA.HI.X R15, R6, R15, R5, 0x1, P1 ;  /* 0x0000000f060fb211 */ /* 0x000fca00008f0c05 */
[----:B------:R-:W-:Y:S01]  /*2c00*/  @!PT LDS RZ, [RZ] ;  /* 0x00000000fffff984 */ /* 0x000fe20000000800 */
[----:B------:R-:W-:Y:S01]  /*2c10*/  @!PT LDS RZ, [RZ] ;  /* 0x00000000fffff984 */ /* 0x000fe20000000800 */
[----:B------:R-:W-:Y:S01]  /*2c20*/  @!PT LDS RZ, [RZ] ;  /* 0x00000000fffff984 */ /* 0x000fe20000000800 */
[----:B------:R1:W-:Y:S04]  /*2c30*/  @!P3 LDGSTS.E.BYPASS.LTC128B.128 [R33+0x14000], desc[UR6][R14.64+0x80] ;  /* 0x140000800e21bfae */ /* 0x0003e8000b901d46 */
[----:B------:R1:W-:Y:S01]  /*2c40*/  @P2 STS.128 [R33+0x16000], RZ ;  /* 0x016000ff21002388 */ /* 0x0003e20000000c00 */
[----:B------:R-:W-:Y:S05]  /*2c50*/  @P2 BRA `(.L_x_17) ;  /* 0x00000000001c2947 */ /* 0x000fea0003800000 */
[----:B------:R-:W-:Y:S02]  /*2c60*/  ULDC.64 UR22, c[0x0][0x220] ;  /* 0x0000880000167ab9 */ /* 0x000fe40000000a00 */
[----:B-1----:R-:W-:-:S04]  /*2c70*/  LEA R14, P1, R6, UR22, 0x1 ;  /* 0x00000016060e7c11 */ /* 0x002fc8000f8208ff */
[----:B------:R-:W-:-:S05]  /*2c80*/  LEA.HI.X R15, R6, UR23, R5, 0x1, P1 ;  /* 0x00000017060f7c11 */ /* 0x000fca00088f0c05 */
[----:B------:R-:W-:Y:S01]  /*2c90*/  @!PT LDS RZ, [RZ] ;  /* 0x00000000fffff984 */ /* 0x000fe20000000800 */
[----:B------:R-:W-:Y:S01]  /*2ca0*/  @!PT LDS RZ, [RZ] ;  /* 0x00000000fffff984 */ /* 0x000fe20000000800 */
[----:B------:R-:W-:Y:S01]  /*2cb0*/  @!PT LDS RZ, [RZ] ;  /* 0x00000000fffff984 */ /* 0x000fe20000000800 */
[----:B------:R2:W-:Y:S04]  /*2cc0*/  LDGSTS.E.BYPASS.LTC128B.128 [R33+0x16000], desc[UR6][R14.64+0x100] ;  /* 0x160001000e217fae */ /* 0x0005e8000b901d46 */
.L_x_17:
[----:B------:R-:W-:Y:S05]  /*2cd0*/  BSYNC B0 ;  /* 0x0000000000007941 */ /* 0x000fea0003800000 */
.L_x_16:
[----:B------:R4:W-:Y:S01]  /*2ce0*/  @P4 STS.128 [R33+0x13000], RZ ;  /* 0x013000ff21004388 */ /* 0x0009e20000000c00 */
[----:B------:R-:W-:Y:S03]  /*2cf0*/  BSSY B0, `(.L_x_18) ;  /* 0x000002b000007945 */ /* 0x000fe60003800000 */
[----:B------:R4:W-:Y:S04]  /*2d00*/  @P4 STS.128 [R33+0x15000], RZ ;  /* 0x015000ff21004388 */ /* 0x0009e80000000c00 */
[----:B------:R4:W-:Y:S01]  /*2d10*/  @P4 STS.128 [R33+0x17000], RZ ;  /* 0x017000ff21004388 */ /* 0x0009e20000000c00 */
[----:B------:R-:W-:Y:S05]  /*2d20*/  @P4 BRA `(.L_x_19) ;  /* 0x00000000009c4947 */ /* 0x000fea0003800000 */
[----:B------:R-:W5:Y:S01]  /*2d30*/  LDL R5, [R1+0x68] ;  /* 0x0000680001057983 */ /* 0x000f620000100800 */
[----:B------:R-:W-:-:S03]  /*2d40*/  ULDC UR14, c[0x0][0x2d0] ;  /* 0x0000b400000e7ab9 */ /* 0x000fc60000000800 */
[----:B------:R-:W3:Y:S01]  /*2d50*/  LDL R40, [R1+0x6c] ;  /* 0x00006c0001287983 */ /* 0x000ee20000100800 */
[----:B------:R-:W-:Y:S01]  /*2d60*/  ISETP.GE.AND P5, PT, R34, UR14, PT ;  /* 0x0000000e22007c0c */ /* 0x000fe2000bfa6270 */
[----:B------:R-:W-:-:S12]  /*2d70*/  IMAD.MOV.U32 R7, RZ, RZ, R19 ;  /* 0x000000ffff077224 */ /* 0x000fd800078e0013 */
[----:B-12---:R-:W1:Y:S01]  /*2d80*/  @!P5 LDC.64 R14, c[0x0][0x220] ;  /* 0x00008800ff0edb82 */ /* 0x006e620000000a00 */
[----:B------:R2:W-:Y:S01]  /*2d90*/  @P5 STS.128 [R33+0x13000], RZ ;  /* 0x013000ff21005388 */ /* 0x0005e20000000c00 */
[----:B-----5:R-:W-:Y:S02]  /*2da0*/  ISETP.GE.AND P3, PT, R5, UR14, PT ;  /* 0x0000000e05007c0c */ /* 0x020fe4000bf66270 */
[----:B------:R-:W-:-:S05]  /*2db0*/  IADD3 R5, P1, R4, 0x20, RZ ;  /* 0x0000002004057810 */ /* 0x000fca0007f3e0ff */
[----:B------:R-:W-:Y:S01]  /*2dc0*/  IMAD.X R6, RZ, RZ, R31, P1 ;  /* 0x000000ffff067224 */ /* 0x000fe200008e061f */
[----:B---3--:R-:W-:-:S03]  /*2dd0*/  ISETP.GE.AND P1, PT, R40, UR14, PT ;  /* 0x0000000e28007c0c */ /* 0x008fc6000bf26270 */
[----:B------:R-:W-:Y:S02]  /*2de0*/  IMAD R13, R6, UR24, RZ ;  /* 0x00000018060d7c24 */ /* 0x000fe4000f8e02ff */
[----:B------:R-:W3:Y:S01]  /*2df0*/  @!P3 LDC.64 R16, c[0x0][0x220] ;  /* 0x00008800ff10bb82 */ /* 0x000ee20000000a00 */
[----:B------:R-:W-:-:S04]  /*2e00*/  IMAD.MOV.U32 R6, RZ, RZ, R12 ;  /* 0x000000ffff067224 */ /* 0x000fc800078e000c */
[----:B------:R-:W-:-:S04]  /*2e10*/  IMAD.WIDE.U32 R6, R5, UR24, R6 ;  /* 0x0000001805067c25 */ /* 0x000fc8000f8e0006 */
[----:B------:R-:W-:Y:S01]  /*2e20*/  IMAD R5, R5, UR25, R13 ;  /* 0x0000001905057c24 */ /* 0x000fe2000f8e020d */
[----:B-1----:R-:W-:-:S03]  /*2e30*/  @!P5 LEA R14, P2, R6, R14, 0x1 ;  /* 0x0000000e060ed211 */ /* 0x002fc600078408ff */
[----:B------:R-:W-:-:S05]  /*2e40*/  IMAD.IADD R5, R7, 0x1, R5 ;  /* 0x0000000107057824 */ /* 0x000fca00078e0205 */
[----:B------:R-:W-:-:S05]  /*2e50*/  @!P5 LEA.HI.X R15, R6, R15, R5, 0x1, P2 ;  /* 0x0000000f060fd211 */ /* 0x000fca00010f0c05 */
[----:B------:R-:W-:Y:S01]  /*2e60*/  @!PT LDS RZ, [RZ] ;  /* 0x00000000fffff984 */ /* 0x000fe20000000800 */
[----:B------:R-:W-:Y:S01]  /*2e70*/  @!PT LDS RZ, [RZ] ;  /* 0x00000000fffff984 */ /* 0x000fe20000000800 */
[----:B------:R-:W-:Y:S01]  /*2e80*/  @!PT LDS RZ, [RZ] ;  /* 0x00000000fffff984 */ /* 0x000fe20000000800 */
[----:B------:R2:W-:Y:S01]  /*2e90*/  @!P5 LDGSTS.E.BYPASS.LTC128B.128 [R33+0x13000], desc[UR6][R14.64] ;  /* 0x130000000e21dfae */ /* 0x0005e2000b901d46 */
[----:B---3--:R-:W-:-:S03]  /*2ea0*/  @!P3 LEA R12, P2, R6, R16, 0x1 ;  /* 0x00000010060cb211 */ /* 0x008fc600078408ff */
[----:B------:R2:W-:Y:S01]  /*2eb0*/  @P3 STS.128 [R33+0x15000], RZ ;  /* 0x015000ff21003388 */ /* 0x0005e20000000c00 */
        /* <DEDUP_REMOVED lines=8> */
[----:B--2---:R-:W-:-:S04]  /*2f40*/  LEA R12, P1, R6, UR22, 0x1 ;  /* 0x00000016060c7c11 */ /* 0x004fc8000f8208ff */
[----:B------:R-:W-:-:S05]  /*2f50*/  LEA.HI.X R13, R6, UR23, R5, 0x1, P1 ;  /* 0x00000017060d7c11 */ /* 0x000fca00088f0c05 */
[----:B------:R-:W-:Y:S01]  /*2f60*/  @!PT LDS RZ, [RZ] ;  /* 0x00000000fffff984 */ /* 0x000fe20000000800 */
[----:B------:R-:W-:Y:S01]  /*2f70*/  @!PT LDS RZ, [RZ] ;  /* 0x00000000fffff984 */ /* 0x000fe20000000800 */
[----:B------:R-:W-:Y:S01]  /*2f80*/  @!PT LDS RZ, [RZ] ;  /* 0x00000000fffff984 */ /* 0x000fe20000000800 */
[----:B------:R1:W-:Y:S04]  /*2f90*/  LDGSTS.E.BYPASS.LTC128B.128 [R33+0x17000], desc[UR6][R12.64+0x100] ;  /* 0x170001000c217fae */ /* 0x0003e8000b901d46 */
.L_x_19:
[----:B------:R-:W-:Y:S05]  /*2fa0*/  BSYNC B0 ;  /* 0x0000000000007941 */ /* 0x000fea0003800000 */
.L_x_18:
[----:B------:R-:W0:Y:S01]  /*2fb0*/  LDGDEPBAR ;  /* 0x00000000000079af */ /* 0x000e220000000000 */
[----:B-12---:R-:W-:Y:S01]  /*2fc0*/  LOP3.LUT R14, R24, 0xfffffffc, RZ, 0xc0, !PT ;  /* 0xfffffffc180e7812 */ /* 0x006fe200078ec0ff */
[----:B------:R-:W-:Y:S01]  /*2fd0*/  BSSY B0, `(.L_x_20) ;  /* 0x000001f000007945 */ /* 0x000fe20003800000 */
[----:B------:R-:W-:Y:S01]  /*2fe0*/  SHF.R.S32.HI R5, RZ, 0x1f, R22 ;  /* 0x0000001fff057819 */ /* 0x000fe20000011416 */
[----:B------:R1:W-:Y:S01]  /*2ff0*/  @P6 STS.128 [R33+0x6000], RZ ;  /* 0x006000ff21006388 */ /* 0x0003e20000000c00 */
[----:B------:R-:W-:Y:S01]  /*3000*/  ISETP.GE.AND P5, PT, R29, UR13, PT ;  /* 0x0000000d1d007c0c */ /* 0x000fe2000bfa6270 */
[----:B------:R-:W-:Y:S01]  /*3010*/  IMAD.IADD R14, R26, 0x1, -R14 ;  /* 0x000000011a0e7824 */ /* 0x000fe200078e0a0e */
[----:B------:R-:W-:Y:S01]  /*3020*/  LEA.HI R22, R5, R22, RZ, 0x2 ;  /* 0x0000001605167211 */ /* 0x000fe200078f10ff */
[----:B------:R1:W-:Y:S04]  /*3030*/  @P6 STS.128 [R33+0x8000], RZ ;  /* 0x008000ff21006388 */ /* 0x0003e80000000c00 */
[----:B------:R1:W-:Y:S01]  /*3040*/  @P6 STS.128 [R33+0xa000], RZ ;  /* 0x00a000ff21006388 */ /* 0x0003e20000000c00 */
[----:B------:R-:W-:Y:S05]  /*3050*/  @P6 BRA `(.L_x_21) ;  /* 0x0000000000586947 */ /* 0x000fea0003800000 */
[----:B------:R-:W2:Y:S01]  /*3060*/  LDL R7, [R1+0x68] ;  /* 0x0000680001077983 */ /* 0x000ea20000100800 */
[----:B------:R-:W-:-:S03]  /*3070*/  ULDC UR14, c[0x0][0x2d0] ;  /* 0x0000b400000e7ab9 */ /* 0x000fc60000000800 */
[----:B------:R-:W5:Y:S01]  /*3080*/  LDL R6, [R1+0x6c] ;  /* 0x00006c0001067983 */ /* 0x000f620000100800 */
[----:B------:R-:W-:-:S13]  /*3090*/  ISETP.GE.AND P3, PT, R34, UR14, PT ;  /* 0x0000000e22007c0c */ /* 0x000fda000bf66270 */
[----:B------:R1:W-:Y:S04]  /*30a0*/  @P3 STS.128 [R33+0x6000], RZ ;  /* 0x006000ff21003388 */ /* 0x0003e80000000c00 */
[----:B------:R-:W-:Y:S01]  /*30b0*/  @!PT LDS RZ, [RZ] ;  /* 0x00000000fffff984 */ /* 0x000fe20000000800 */
[----:B------:R-:W-:Y:S01]  /*30c0*/  @!PT LDS RZ, [RZ] ;  /* 0x00000000fffff984 */ /* 0x000fe20000000800 */
[----:B------:R-:W-:Y:S01]  /*30d0*/  @!PT LDS RZ, [RZ] ;  /* 0x00000000fffff984 */ /* 0x000fe20000000800 */
[----:B------:R1:W-:Y:S01]  /*30e0*/  @!P3 LDGSTS.E.BYPASS.LTC128B.128 [R33+0x6000], desc[UR6][R38.64] ;  /* 0x060000002621bfae */ /* 0x0003e2000b901d46 */
[----:B--2---:R-:W-:Y:S02]  /*30f0*/  ISETP.GE.AND P2, PT, R7, UR14, PT ;  /* 0x0000000e07007c0c */ /* 0x004fe4000bf46270 */
[----:B-----5:R-:W-:-:S11]  /*3100*/  ISETP.GE.AND P1, PT, R6, UR14, PT ;  /* 0x0000000e06007c0c */ /* 0x020fd6000bf26270 */
[----:B------:R1:W-:Y:S04]  /*3110*/  @P2 STS.128 [R33+0x8000], RZ ;  /* 0x008000ff21002388 */ /* 0x0003e80000000c00 */
[----:B------:R-:W-:Y:S01]  /*3120*/  @!PT LDS RZ, [RZ] ;  /* 0x00000000fffff984 */ /* 0x000fe20000000800 */
[----:B------:R-:W-:Y:S01]  /*3130*/  @!PT LDS RZ, [RZ] ;  /* 0x00000000fffff984 */ /* 0x000fe20000000800 */
[----:B------:R-:W-:Y:S01]  /*3140*/  @!PT LDS RZ, [RZ] ;  /* 0x00000000fffff984 */ /* 0x000fe20000000800 */
[----:B------:R1:W-:Y:S04]  /*3150*/  @!P2 LDGSTS.E.BYPASS.LTC128B.128 [R33+0x8000], desc[UR6][R38.64+0x80] ;  /* 0x080000802621afae */ /* 0x0003e8000b901d46 */
[----:B------:R1:W-:Y:S01]  /*3160*/  @P1 STS.128 [R33+0xa000], RZ ;  /* 0x00a000ff21001388 */ /* 0x0003e20000000c00 */
[----:B------:R-:W-:Y:S05]  /*3170*/  @P1 BRA `(.L_x_21) ;  /* 0x0000000000101947 */ /* 0x000fea0003800000 */
[----:B------:R-:W-:Y:S01]  /*3180*/  @!PT LDS RZ, [RZ] ;  /* 0x00000000fffff984 */ /* 0x000fe20000000800 */
[----:B------:R-:W-:Y:S01]  /*3190*/  @!PT LDS RZ, [RZ] ;  /* 0x00000000fffff984 */ /* 0x000fe20000000800 */
[----:B------:R-:W-:Y:S01]  /*31a0*/  @!PT LDS RZ, [RZ] ;  /* 0x00000000fffff984 */ /* 0x000fe20000000800 */
[----:B------:R2:W-:Y:S02]  /*31b0*/  LDGSTS.E.BYPASS.LTC128B.128 [R33+0xa000], desc[UR6][R38.64+0x100] ;  /* 0x0a00010026217fae */ /* 0x0005e4000b901d46 */
.L_x_21:
[----:B------:R-:W-:Y:S05]  /*31c0*/  BSYNC B0 ;  /* 0x0000000000007941 */ /* 0x000fea0003800000 */
.L_x_20:
        /* <DEDUP_REMOVED lines=9> */
[----:B------:R-:W-:-:S12]  /*3260*/  IMAD.WIDE.U32 R12, R20, 0x20, RZ ;  /* 0x00000020140c7825 */ /* 0x000fd800078e00ff */
[----:B------:R1:W-:Y:S01]  /*3270*/  @P3 STS.128 [R33+0x7000], RZ ;  /* 0x007000ff21003388 */ /* 0x0003e20000000c00 */
[----:B-----5:R-:W-:Y:S02]  /*3280*/  ISETP.GE.AND P2, PT, R5, UR14, PT ;  /* 0x0000000e05007c0c */ /* 0x020fe4000bf46270 */
[----:B------:R-:W-:Y:S01]  /*3290*/  IADD3 R5, P1, R8, R12, RZ ;  /* 0x0000000c08057210 */ /* 0x000fe20007f3e0ff */
[----:B------:R-:W-:-:S05]  /*32a0*/  IMAD.SHL.U32 R12, R21, 0x20, RZ ;  /* 0x00000020150c7824 */ /* 0x000fca00078e00ff */
[----:B------:R-:W-:Y:S02]  /*32b0*/  IADD3.X R12, R23, R13, R12, P1, !PT ;  /* 0x0000000d170c7210 */ /* 0x000fe40000ffe40c */
[----:B------:R-:W-:-:S04]  /*32c0*/  @!P3 LEA R8, P1, R20, R38, 0x6 ;  /* 0x000000261408b211 */ /* 0x000fc800078230ff */
[----:B------:R-:W-:Y:S02]  /*32d0*/  @!P3 LEA.HI.X R9, R20, R39, R21, 0x6, P1 ;  /* 0x000000271409b211 */ /* 0x000fe400008f3415 */
[----:B------:R-:W-:-:S03]  /*32e0*/  @!P2 LEA R6, P1, R5, UR16, 0x1 ;  /* 0x000000100506ac11 */ /* 0x000fc6000f8208ff */
[----:B------:R-:W-:Y:S01]  /*32f0*/  @!PT LDS RZ, [RZ] ;  /* 0x00000000fffff984 */ /* 0x000fe20000000800 */
[----:B------:R-:W-:Y:S01]  /*3300*/  @!PT LDS RZ, [RZ] ;  /* 0x00000000fffff984 */ /* 0x000fe20000000800 */
[----:B------:R-:W-:Y:S01]  /*3310*/  @!PT LDS RZ, [RZ] ;  /* 0x00000000fffff984 */ /* 0x000fe20000000800 */
[----:B------:R1:W-:Y:S01]  /*3320*/  @!P3 LDGSTS.E.BYPASS.LTC128B.128 [R33+0x7000], desc[UR6][R8.64] ;  /* 0x070000000821bfae */ /* 0x0003e2000b901d46 */
[----:B------:R-:W-:Y:S02]  /*3330*/  @!P2 LEA.HI.X R7, R5, UR17, R12, 0x1, P1 ;  /* 0x000000110507ac11 */ /* 0x000fe400088f0c0c */
[----:B---3--:R-:W-:Y:S01]  /*3340*/  ISETP.GE.AND P1, PT, R15, UR14, PT ;  /* 0x0000000e0f007c0c */ /* 0x008fe2000bf26270 */
[----:B------:R1:W-:Y:S04]  /*3350*/  @P2 STS.128 [R33+0x9000], RZ ;  /* 0x009000ff21002388 */ /* 0x0003e80000000c00 */
[----:B------:R-:W-:Y:S01]  /*3360*/  @!PT LDS RZ, [RZ] ;  /* 0x00000000fffff984 */ /* 0x000fe20000000800 */
[----:B------:R-:W-:Y:S01]  /*3370*/  @!PT LDS RZ, [RZ] ;  /* 0x00000000fffff984 */ /* 0x000fe20000000800 */
[----:B------:R-:W-:Y:S01]  /*3380*/  @!PT LDS RZ, [RZ] ;  /* 0x00000000fffff984 */ /* 0x000fe20000000800 */
[----:B------:R1:W-:Y:S08]  /*3390*/  @!P2 LDGSTS.E.BYPASS.LTC128B.128 [R33+0x9000], desc[UR6][R6.64+0x80] ;  /* 0x090000800621afae */ /* 0x0003f0000b901d46 */
[----:B------:R1:W-:Y:S01]  /*33a0*/  @P1 STS.128 [R33+0xb000], RZ ;  /* 0x00b000ff21001388 */ /* 0x0003e20000000c00 */
[----:B------:R-:W-:Y:S05]  /*33b0*/  @P1 BRA `(.L_x_23) ;  /* 0x0000000000181947 */ /* 0x000fea0003800000 */
[----:B-1----:R-:W-:-:S04]  /*33c0*/  LEA R6, P1, R5, UR16, 0x1 ;  /* 0x0000001005067c11 */ /* 0x002fc8000f8208ff */
[----:B------:R-:W-:-:S05]  /*33d0*/  LEA.HI.X R7, R5, UR17, R12, 0x1, P1 ;  /* 0x0000001105077c11 */ /* 0x000fca00088f0c0c */
[----:B------:R-:W-:Y:S01]  /*33e0*/  @!PT LDS RZ, [RZ] ;  /* 0x00000000fffff984 */ /* 0x000fe20000000800 */
[----:B------:R-:W-:Y:S01]  /*33f0*/  @!PT LDS RZ, [RZ] ;  /* 0x00000000fffff984 */ /* 0x000fe20000000800 */
[----:B------:R-:W-:Y:S01]  /*3400*/  @!PT LDS RZ, [RZ] ;  /* 0x00000000fffff984 */ /* 0x000fe20000000800 */
[----:B------:R1:W-:Y:S04]  /*3410*/  LDGSTS.E.BYPASS.LTC128B.128 [R33+0xb000], desc[UR6][R6.64+0x100] ;  /* 0x0b00010006217fae */ /* 0x0003e8000b901d46 */
.L_x_23:
[----:B------:R-:W-:Y:S05]  /*3420*/  BSYNC B0 ;  /* 0x0000000000007941 */ /* 0x000fea0003800000 */
.L_x_22:
[----:B------:R1:W-:Y:S01]  /*3430*/  @P6 STS.128 [R33], RZ ;  /* 0x000000ff21006388 */ /* 0x0003e20000000c00 */
[----:B------:R-:W-:Y:S01]  /*3440*/  BSSY B0, `(.L_x_24) ;  /* 0x000001b000007945 */ /* 0x000fe20003800000 */
[----:B------:R-:W-:Y:S02]  /*3450*/  MOV R12, UR26 ;  /* 0x0000001a000c7c02 */ /* 0x000fe40008000f00 */
[----:B------:R1:W-:Y:S04]  /*3460*/  @P6 STS.128 [R33+0x2000], RZ ;  /* 0x002000ff21006388 */ /* 0x0003e80000000c00 */
[----:B------:R1:W-:Y:S01]  /*3470*/  @P6 STS.128 [R33+0x4000], RZ ;  /* 0x004000ff21006388 */ /* 0x0003e20000000c00 */
[----:B------:R-:W-:Y:S05]  /*3480*/  @P6 BRA `(.L_x_25) ;  /* 0x0000000000586947 */ /* 0x000fea0003800000 */
[----:B-1----:R-:W5:Y:S01]  /*3490*/  LDL R6, [R1+0x68] ;  /* 0x0000680001067983 */ /* 0x002f620000100800 */
[----:B------:R-:W-:-:S03]  /*34a0*/  ULDC UR14, c[0x0][0x2d0] ;  /* 0x0000b400000e7ab9 */ /* 0x000fc60000000800 */
[----:B------:R-:W2:Y:S01]  /*34b0*/  LDL R5, [R1+0x6c] ;  /* 0x00006c0001057983 */ /* 0x000ea20000100800 */
[----:B------:R-:W-:-:S13]  /*34c0*/  ISETP.GE.AND P3, PT, R34, UR14, PT ;  /* 0x0000000e22007c0c */ /* 0x000fda000bf66270 */
[----:B------:R1:W-:Y:S04]  /*34d0*/  @P3 STS.128 [R33], RZ ;  /* 0x000000ff21003388 */ /* 0x0003e80000000c00 */
[----:B------:R-:W-:Y:S01]  /*34e0*/  @!PT LDS RZ, [RZ] ;  /* 0x00000000fffff984 */ /* 0x000fe20000000800 */
[----:B------:R-:W-:Y:S01]  /*34f0*/  @!PT LDS RZ, [RZ] ;  /* 0x00000000fffff984 */ /* 0x000fe20000000800 */
[----:B------:R-:W-:Y:S01]  /*3500*/  @!PT LDS RZ, [RZ] ;  /* 0x00000000fffff984 */ /* 0x000fe20000000800 */
[----:B------:R1:W-:Y:S01]  /*3510*/  @!P3 LDGSTS.E.BYPASS.LTC128B.128 [R33], desc[UR6][R36.64] ;  /* 0x000000002421bfae */ /* 0x0003e2000b901d46 */
[----:B-----5:R-:W-:Y:S02]  /*3520*/  ISETP.GE.AND P2, PT, R6, UR14, PT ;  /* 0x0000000e06007c0c */ /* 0x020fe4000bf46270 */
[----:B--2---:R-:W-:-:S11]  /*3530*/  ISETP.GE.AND P1, PT, R5, UR14, PT ;  /* 0x0000000e05007c0c */ /* 0x004fd6000bf26270 */
        /* <DEDUP_REMOVED lines=11> */
.L_x_25:
[----:B------:R-:W-:Y:S05]  /*35f0*/  BSYNC B0 ;  /* 0x0000000000007941 */ /* 0x000fea0003800000 */
.L_x_24:
        /* <DEDUP_REMOVED lines=9> */
[----:B------:R-:W-:Y:S01]  /*3690*/  UIMAD.WIDE.U32 UR16, UR32, 0x20, URZ ;  /* 0x00000020201078a5 */ /* 0x000fe2000f8e003f */
[----:B-1----:R-:W-:Y:S01]  /*36a0*/  IMAD.U32 R7, RZ, RZ, UR32 ;  /* 0x00000020ff077e24 */ /* 0x002fe2000f8e00ff */
[----:B------:R-:W-:Y:S01]  /*36b0*/  USHF.L.U32 UR14, UR33, 0x5, URZ ;  /* 0x00000005210e7899 */ /* 0x000fe2000800063f */
[----:B------:R-:W-:-:S09]  /*36c0*/  IMAD.U32 R6, RZ, RZ, UR33 ;  /* 0x00000021ff067e24 */ /* 0x000fd2000f8e00ff */
[C---:B------:R-:W-:Y:S01]  /*36d0*/  @!P3 LEA R8, P1, R7.reuse, R36, 0x6 ;  /* 0x000000240708b211 */ /* 0x040fe200078230ff */
[----:B------:R1:W-:Y:S03]  /*36e0*/  @P3 STS.128 [R33+0x1000], RZ ;  /* 0x001000ff21003388 */ /* 0x0003e60000000c00 */
[----:B------:R-:W-:-:S05]  /*36f0*/  @!P3 LEA.HI.X R9, R7, R37, R6, 0x6, P1 ;  /* 0x000000250709b211 */ /* 0x000fca00008f3406 */
[----:B------:R-:W-:Y:S01]  /*3700*/  @!PT LDS RZ, [RZ] ;  /* 0x00000000fffff984 */ /* 0x000fe20000000800 */
[----:B------:R-:W-:Y:S01]  /*3710*/  @!PT LDS RZ, [RZ] ;  /* 0x00000000fffff984 */ /* 0x000fe20000000800 */
[----:B------:R-:W-:Y:S01]  /*3720*/  @!PT LDS RZ, [RZ] ;  /* 0x00000000fffff984 */ /* 0x000fe20000000800 */
[----:B------:R1:W-:Y:S01]  /*3730*/  @!P3 LDGSTS.E.BYPASS.LTC128B.128 [R33+0x1000], desc[UR6][R8.64] ;  /* 0x010000000821bfae */ /* 0x0003e2000b901d46 */
[----:B-----5:R-:W-:Y:S02]  /*3740*/  ISETP.GE.AND P2, PT, R5, UR21, PT ;  /* 0x0000001505007c0c */ /* 0x020fe4000bf46270 */
[----:B------:R-:W-:Y:S01]  /*3750*/  IADD3 R5, P5, R10, UR16, RZ ;  /* 0x000000100a057c10 */ /* 0x000fe2000ffbe0ff */
[----:B------:R-:W-:Y:S01]  /*3760*/  IMAD.U32 R10, RZ, RZ, UR14 ;  /* 0x0000000eff0a7e24 */ /* 0x000fe2000f8e00ff */
[----:B---3--:R-:W-:-:S04]  /*3770*/  ISETP.GE.AND P1, PT, R13, UR21, PT ;  /* 0x000000150d007c0c */ /* 0x008fc8000bf26270 */
[----:B------:R-:W-:-:S05]  /*3780*/  IADD3.X R10, R25, UR17, R10, P5, !PT ;  /* 0x00000011190a7c10 */ /* 0x000fca000affe40a */
[C---:B------:R-:W-:Y:S01]  /*3790*/  @!P2 LEA R6, P5, R5.reuse, UR18, 0x1 ;  /* 0x000000120506ac11 */ /* 0x040fe2000f8a08ff */
[----:B------:R1:W-:Y:S03]  /*37a0*/  @P2 STS.128 [R33+0x3000], RZ ;  /* 0x003000ff21002388 */ /* 0x0003e60000000c00 */
[----:B------:R-:W-:-:S05]  /*37b0*/  @!P2 LEA.HI.X R7, R5, UR19, R10, 0x1, P5 ;  /* 0x000000130507ac11 */ /* 0x000fca000a8f0c0a */
[----:B------:R-:W-:Y:S01]  /*37c0*/  @!PT LDS RZ, [RZ] ;  /* 0x00000000fffff984 */ /* 0x000fe20000000800 */
[----:B------:R-:W-:Y:S01]  /*37d0*/  @!PT LDS RZ, [RZ] ;  /* 0x00000000fffff984 */ /* 0x000fe20000000800 */
[----:B------:R-:W-:Y:S01]  /*37e0*/  @!PT LDS RZ, [RZ] ;  /* 0x00000000fffff984 */ /* 0x000fe20000000800 */
[----:B------:R1:W-:Y:S04]  /*37f0*/  @!P2 LDGSTS.E.BYPASS.LTC128B.128 [R33+0x3000], desc[UR6][R6.64+0x80] ;  /* 0x030000800621afae */ /* 0x0003e8000b901d46 */
        /* <DEDUP_REMOVED lines=8> */
.L_x_27:
[----:B------:R-:W-:Y:S05]  /*3880*/  BSYNC B0 ;  /* 0x0000000000007941 */ /* 0x000fea0003800000 */
.L_x_26:
[----:B------:R-:W-:Y:S01]  /*3890*/  UIMAD UR14, UR41, UR26, URZ ;  /* 0x0000001a290e72a4 */ /* 0x000fe2000f8e023f */
[----:B------:R-:W-:Y:S01]  /*38a0*/  SHF.R.S32.HI R5, RZ, 0x2, R22 ;  /* 0x00000002ff057819 */ /* 0x000fe20000011416 */
[----:B-1----:R-:W-:Y:S01]  /*38b0*/  IMAD.WIDE.U32 R6, R12, UR29, R34 ;  /* 0x0000001d0c067c25 */ /* 0x002fe2000f8e0022 */
[----:B------:R-:W-:Y:S01]  /*38c0*/  ULDC.64 UR16, c[0x0][0x260] ;  /* 0x0000980000107ab9 */ /* 0x000fe20000000a00 */
[----:B------:R-:W-:Y:S01]  /*38d0*/  UIMAD UR14, UR29, UR27, UR14 ;  /* 0x0000001b1d0e72a4 */ /* 0x000fe2000f8e020e */
[----:B------:R-:W-:Y:S01]  /*38e0*/  @P0 STS.128 [R33+0xc000], RZ ;  /* 0x00c000ff21000388 */ /* 0x000fe20000000c00 */
[----:B------:R-:W-:Y:S01]  /*38f0*/  IMAD R5, R14, 0x10, R5 ;  /* 0x000000100e057824 */ /* 0x000fe200078e0205 */
[----:B------:R-:W-:Y:S01]  /*3900*/  IADD3 R8, P1, R6, UR36, RZ ;  /* 0x0000002406087c10 */ /* 0x000fe2000ff3e0ff */
[----:B------:R-:W-:Y:S01]  /*3910*/  IMAD R10, R27, UR16, RZ ;  /* 0x000000101b0a7c24 */ /* 0x000fe2000f8e02ff */
[----:B------:R-:W-:Y:S01]  /*3920*/  @P0 STS.128 [R33+0xe000], RZ ;  /* 0x00e000ff21000388 */ /* 0x000fe20000000c00 */
[C---:B------:R-:W-:Y:S01]  /*3930*/  VIADD R6, R5.reuse, 0x8 ;  /* 0x0000000805067836 */ /* 0x040fe20000000000 */
[----:B------:R-:W-:Y:S01]  /*3940*/  SHF.L.U32 R11, R5, 0x2, RZ ;  /* 0x00000002050b7819 */ /* 0x000fe200000006ff */
[----:B------:R-:W-:Y:S01]  /*3950*/  IMAD.U32 R9, RZ, RZ, UR14 ;  /* 0x0000000eff097e24 */ /* 0x000fe2000f8e00ff */
[----:B------:R-:W-:Y:S01]  /*3960*/  @P0 STS.128 [R33+0x10000], RZ ;  /* 0x010000ff21000388 */ /* 0x000fe20000000c00 */
[----:B------:R-:W-:Y:S01]  /*3970*/  IMAD R13, R18, UR17, R10 ;  /* 0x00000011120d7c24 */ /* 0x000fe2000f8e020a */
[----:B------:R-:W-:Y:S01]  /*3980*/  ISETP.GE.AND P5, PT, R6, UR13, PT ;  /* 0x0000000d06007c0c */ /* 0x000fe2000bfa6270 */
[----:B------:R-:W-:Y:S01]  /*3990*/  IMAD.MOV.U32 R19, RZ, RZ, 0x7f800000 ;  /* 0x7f800000ff137424 */ /* 0x000fe200078e00ff */
[----:B------:R-:W-:Y:S01]  /*39a0*/  IADD3.X R9, R7, UR37, R9, P1, !PT ;  /* 0x0000002507097c10 */ /* 0x000fe20008ffe409 */
[----:B------:R1:W-:Y:S01]  /*39b0*/  STL [R1+0x74], R11 ;  /* 0x0000740b01007387 */ /* 0x0003e20000100800 */
[----:B------:R-:W-:Y:S01]  /*39c0*/  SHF.R.S32.HI R6, RZ, 0x1f, R5 ;  /* 0x0000001fff067819 */ /* 0x000fe20000011405 */
[----:B------:R-:W-:Y:S01]  /*39d0*/  BSSY B0, `(.L_x_28) ;  /* 0x0000031000007945 */ /* 0x000fe20003800000 */
[----:B------:R-:W-:Y:S01]  /*39e0*/  IADD3 R10, P1, R11, UR10, RZ ;  /* 0x0000000a0b0a7c10 */ /* 0x000fe2000ff3e0ff */
[----:B------:R-:W-:Y:S01]  /*39f0*/  IMAD.WIDE.U32 R8, R18, UR16, R8 ;  /* 0x0000001012087c25 */ /* 0x000fe2000f8e0008 */
[----:B------:R-:W-:-:S02]  /*3a00*/  SHF.L.U64.HI R15, R5, 0x2, R6 ;  /* 0x00000002050f7819 */ /* 0x000fc40000010206 */
[----:B------:R-:W-:Y:S01]  /*3a10*/  ISETP.GE.AND P6, PT, R5, UR13, PT ;  /* 0x0000000d05007c0c */ /* 0x000fe2000bfc6270 */
[----:B------:R-:W-:Y:S01]  /*3a20*/  IMAD.MOV.U32 R18, RZ, RZ, 0x7f800000 ;  /* 0x7f800000ff127424 */ /* 0x000fe200078e00ff */
[----:B------:R-:W-:Y:S01]  /*3a30*/  IADD3 R13, R9, R13, RZ ;  /* 0x0000000d090d7210 */ /* 0x000fe20007ffe0ff */
[----:B------:R2:W-:Y:S04]  /*3a40*/  STL [R1+0x70], R15 ;  /* 0x0000700f01007387 */ /* 0x0005e80000100800 */
[----:B------:R2:W-:Y:S04]  /*3a50*/  STL [R1+0x60], R19 ;  /* 0x0000601301007387 */ /* 0x0005e80000100800 */
[----:B------:R2:W-:Y:S01]  /*3a60*/  STL [R1+0x64], R18 ;  /* 0x0000641201007387 */ /* 0x0005e20000100800 */
[----:B-1----:R-:W-:Y:S01]  /*3a70*/  IADD3.X R11, R15, UR9, RZ, P1, !PT ;  /* 0x000000090f0b7c10 */ /* 0x002fe20008ffe4ff */
[----:B------:R-:W-:Y:S06]  /*3a80*/  @P0 BRA `(.L_x_29) ;  /* 0x0000000000940947 */ /* 0x000fec0003800000 */
[----:B--2---:R-:W2:Y:S01]  /*3a90*/  LDL R15, [R1+0x68] ;  /* 0x00006800010f7983 */ /* 0x004ea20000100800 */
[----:B------:R-:W-:-:S03]  /*3aa0*/  ULDC UR13, c[0x0][0x2d0] ;  /* 0x0000b400000d7ab9 */ /* 0x000fc60000000800 */
[----:B------:R-:W5:Y:S01]  /*3ab0*/  LDL R20, [R1+0x6c] ;  /* 0x00006c0001147983 */ /* 0x000f620000100800 */
[----:B------:R-:W-:Y:S01]  /*3ac0*/  ISETP.GE.AND P3, PT, R34, UR13, PT ;  /* 0x0000000d22007c0c */ /* 0x000fe2000bf66270 */
[----:B------:R-:W-:Y:S02]  /*3ad0*/  IMAD R12, R31, UR26, RZ ;  /* 0x0000001a1f0c7c24 */ /* 0x000fe4000f8e02ff */
[----:B------:R-:W-:Y:S02]  /*3ae0*/  IMAD.MOV.U32 R6, RZ, RZ, R8 ;  /* 0x000000ffff067224 */ /* 0x000fe400078e0008 */
[----:B------:R-:W-:Y:S02]  /*3af0*/  IMAD.MOV.U32 R7, RZ, RZ, R13 ;  /* 0x000000ffff077224 */ /* 0x000fe400078e000d */
[C---:B------:R-:W-:Y:S02]  /*3b00*/  IMAD R12, R4.reuse, UR27, R12 ;  /* 0x0000001b040c7c24 */ /* 0x040fe4000f8e020c */
[----:B------:R-:W-:-:S04]  /*3b10*/  IMAD.WIDE.U32 R6, R4, UR26, R6 ;  /* 0x0000001a04067c25 */ /* 0x000fc8000f8e0006 */
[----:B---3--:R-:W1:Y:S01]  /*3b20*/  @!P3 LDC.64 R16, c[0x0][0x218] ;  /* 0x00008600ff10bb82 */ /* 0x008e620000000a00 */
[----:B------:R-:W-:Y:S01]  /*3b30*/  IMAD.IADD R12, R7, 0x1, R12 ;  /* 0x00000001070c7824 */ /* 0x000fe200078e020c */
[----:B------:R3:W-:Y:S01]  /*3b40*/  @P3 STS.128 [R33+0xc000], RZ ;  /* 0x00c000ff21003388 */ /* 0x0007e20000000c00 */
[----:B-1----:R-:W-:-:S04]  /*3b50*/  @!P3 LEA R16, P1, R6, R16, 0x1 ;  /* 0x000000100610b211 */ /* 0x002fc800078208ff */
[----:B------:R-:W-:-:S05]  /*3b60*/  @!P3 LEA.HI.X R17, R6, R17, R12, 0x1, P1 ;  /* 0x000000110611b211 */ /* 0x000fca00008f0c0c */
[----:B------:R-:W-:Y:S01]  /*3b70*/  @!PT LDS RZ, [RZ] ;  /* 0x00000000fffff984 */ /* 0x000fe20000000800 */
[----:B------:R-:W-:Y:S01]  /*3b80*/  @!PT LDS RZ, [RZ] ;  /* 0x00000000fffff984 */ /* 0x000fe20000000800 */
[----:B------:R-:W-:Y:S01]  /*3b90*/  @!PT LDS RZ, [RZ] ;  /* 0x00000000fffff984 */ /* 0x000fe20000000800 */
[----:B------:R3:W-:Y:S01]  /*3ba0*/  @!P3 LDGSTS.E.BYPASS.LTC128B.128 [R33+0xc000], desc[UR6][R16.64] ;  /* 0x0c0000001021bfae */ /* 0x0007e2000b901d46 */
[----:B--2---:R-:W-:Y:S02]  /*3bb0*/  ISETP.GE.AND P2, PT, R15, UR13, PT ;  /* 0x0000000d0f007c0c */ /* 0x004fe4000bf46270 */
[----:B-----5:R-:W-:-:S11]  /*3bc0*/  ISETP.GE.AND P0, PT, R20, UR13, PT ;  /* 0x0000000d14007c0c */ /* 0x020fd6000bf06270 */
[----:B------:R-:W1:Y:S01]  /*3bd0*/  @!P2 LDC.64 R14, c[0x0][0x218] ;  /* 0x00008600ff0eab82 */ /* 0x000e620000000a00 */
[----:B------:R3:W-:Y:S01]  /*3be0*/  @P2 STS.128 [R33+0xe000], RZ ;  /* 0x00e000ff21002388 */ /* 0x0007e20000000c00 */
[----:B-1----:R-:W-:-:S04]  /*3bf0*/  @!P2 LEA R14, P1, R6, R14, 0x1 ;  /* 0x0000000e060ea211 */ /* 0x002fc800078208ff */
        /* <DEDUP_REMOVED lines=8> */
[----:B---3--:R-:W-:-:S04]  /*3c80*/  LEA R14, P0, R6, UR16, 0x1 ;  /* 0x00000010060e7c11 */ /* 0x008fc8000f8008ff */
[----:B------:R-:W-:-:S05]  /*3c90*/  LEA.HI.X R15, R6, UR17, R12, 0x1, P0 ;  /* 0x00000011060f7c11 */ /* 0x000fca00080f0c0c */
[----:B------:R-:W-:Y:S01]  /*3ca0*/  @!PT LDS RZ, [RZ] ;  /* 0x00000000fffff984 */ /* 0x000fe20000000800 */
[----:B------:R-:W-:Y:S01]  /*3cb0*/  @!PT LDS RZ, [RZ] ;  /* 0x00000000fffff984 */ /* 0x000fe20000000800 */
[----:B------:R-:W-:Y:S01]  /*3cc0*/  @!PT LDS RZ, [RZ] ;  /* 0x00000000fffff984 */ /* 0x000fe20000000800 */
[----:B------:R1:W-:Y:S04]  /*3cd0*/  LDGSTS.E.BYPASS.LTC128B.128 [R33+0x10000], desc[UR6][R14.64+0x100] ;  /* 0x100001000e217fae */ /* 0x0003e8000b901d46 */
.L_x_29:
[----:B------:R-:W-:Y:S05]  /*3ce0*/  BSYNC B0 ;  /* 0x0000000000007941 */ /* 0x000fea0003800000 */
.L_x_28:
[----:B------:R1:W-:Y:S01]  /*3cf0*/  @P4 STS.128 [R33+0xd000], RZ ;  /* 0x00d000ff21004388 */ /* 0x0003e20000000c00 */
[----:B------:R-:W-:Y:S03]  /*3d00*/  BSSY B0, `(.L_x_30) ;  /* 0x000002b000007945 */ /* 0x000fe60003800000 */
[----:B------:R1:W-:Y:S04]  /*3d10*/  @P4 STS.128 [R33+0xf000], RZ ;  /* 0x00f000ff21004388 */ /* 0x0003e80000000c00 */
[----:B------:R1:W-:Y:S01]  /*3d20*/  @P4 STS.128 [R33+0x11000], RZ ;  /* 0x011000ff21004388 */ /* 0x0003e20000000c00 */
[----:B------:R-:W-:Y:S05]  /*3d30*/  @P4 BRA `(.L_x_31) ;  /* 0x00000000009c4947 */ /* 0x000fea0003800000 */
[----:B------:R-:W5:Y:S01]  /*3d40*/  LDL R6, [R1+0x68] ;  /* 0x0000680001067983 */ /* 0x000f620000100800 */
[----:B------:R-:W-:-:S03]  /*3d50*/  ULDC UR13, c[0x0][0x2d0] ;  /* 0x0000b400000d7ab9 */ /* 0x000fc60000000800 */
[----:B------:R-:W4:Y:S01]  /*3d60*/  LDL R12, [R1+0x6c] ;  /* 0x00006c00010c7983 */ /* 0x000f220000100800 */
[----:B------:R-:W-:Y:S01]  /*3d70*/  ISETP.GE.AND P3, PT, R34, UR13, PT ;  /* 0x0000000d22007c0c */ /* 0x000fe2000bf66270 */
[----:B------:R-:W-:Y:S01]  /*3d80*/  IMAD.MOV.U32 R7, RZ, RZ, R13 ;  /* 0x000000ffff077224 */ /* 0x000fe200078e000d */
[----:B------:R-:W-:-:S11]  /*3d90*/  IADD3 R4, P0, R4, 0x20, RZ ;  /* 0x0000002004047810 */ /* 0x000fd60007f1e0ff */
[----:B-123--:R-:W1:Y:S01]  /*3da0*/  @!P3 LDC.64 R14, c[0x0][0x218] ;  /* 0x00008600ff0ebb82 */ /* 0x00ee620000000a00 */
[----:B------:R2:W-:Y:S01]  /*3db0*/  @P3 STS.128 [R33+0xd000], RZ ;  /* 0x00d000ff21003388 */ /* 0x0005e20000000c00 */
[----:B-----5:R-:W-:Y:S01]  /*3dc0*/  ISETP.GE.AND P2, PT, R6, UR13, PT ;  /* 0x0000000d06007c0c */ /* 0x020fe2000bf46270 */
[----:B------:R-:W-:Y:S01]  /*3dd0*/  IMAD.X R6, RZ, RZ, R31, P0 ;  /* 0x000000ffff067224 */ /* 0x000fe200000e061f */
[----:B----4-:R-:W-:-:S03]  /*3de0*/  ISETP.GE.AND P0, PT, R12, UR13, PT ;  /* 0x0000000d0c007c0c */ /* 0x010fc6000bf06270 */
[----:B------:R-:W-:Y:S02]  /*3df0*/  IMAD R9, R6, UR26, RZ ;  /* 0x0000001a06097c24 */ /* 0x000fe4000f8e02ff */
[----:B------:R-:W-:-:S04]  /*3e00*/  IMAD.MOV.U32 R6, RZ, RZ, R8 ;  /* 0x000000ffff067224 */ /* 0x000fc800078e0008 */
[C---:B------:R-:W-:Y:S02]  /*3e10*/  IMAD.WIDE.U32 R6, R4.reuse, UR26, R6 ;  /* 0x0000001a04067c25 */ /* 0x040fe4000f8e0006 */
[----:B------:R-:W3:Y:S02]  /*3e20*/  @!P2 LDC.64 R16, c[0x0][0x218] ;  /* 0x00008600ff10ab82 */ /* 0x000ee40000000a00 */
[----:B------:R-:W-:Y:S01]  /*3e30*/  IMAD R4, R4, UR27, R9 ;  /* 0x0000001b04047c24 */ /* 0x000fe2000f8e0209 */
[----:B-1----:R-:W-:-:S03]  /*3e40*/  @!P3 LEA R12, P4, R6, R14, 0x1 ;  /* 0x0000000e060cb211 */ /* 0x002fc600078808ff */
[----:B------:R-:W-:-:S05]  /*3e50*/  IMAD.IADD R4, R7, 0x1, R4 ;  /* 0x0000000107047824 */ /* 0x000fca00078e0204 */
[----:B------:R-:W-:-:S05]  /*3e60*/  @!P3 LEA.HI.X R13, R6, R15, R4, 0x1, P4 ;  /* 0x0000000f060db211 */ /* 0x000fca00020f0c04 */
[----:B------:R-:W-:Y:S01]  /*3e70*/  @!PT LDS RZ, [RZ] ;  /* 0x00000000fffff984 */ /* 0x000fe20000000800 */
[----:B------:R-:W-:Y:S01]  /*3e80*/  @!PT LDS RZ, [RZ] ;  /* 0x00000000fffff984 */ /* 0x000fe20000000800 */
[----:B------:R-:W-:Y:S01]  /*3e90*/  @!PT LDS RZ, [RZ] ;  /* 0x00000000fffff984 */ /* 0x000fe20000000800 */
[----:B------:R2:W-:Y:S04]  /*3ea0*/  @!P3 LDGSTS.E.BYPASS.LTC128B.128 [R33+0xd000], desc[UR6][R12.64] ;  /* 0x0d0000000c21bfae */ /* 0x0005e8000b901d46 */
[----:B------:R2:W-:Y:S01]  /*3eb0*/  @P2 STS.128 [R33+0xf000], RZ ;  /* 0x00f000ff21002388 */ /* 0x0005e20000000c00 */
[----:B---3--:R-:W-:-:S04]  /*3ec0*/  @!P2 LEA R8, P1, R6, R16, 0x1 ;  /* 0x000000100608a211 */ /* 0x008fc800078208ff */
        /* <DEDUP_REMOVED lines=14> */
.L_x_31:
[----:B------:R-:W-:Y:S05]  /*3fb0*/  BSYNC B0 ;  /* 0x0000000000007941 */ /* 0x000fea0003800000 */
.L_x_30:
[----:B------:R-:W-:Y:S01]  /*3fc0*/  IMAD.MOV.U32 R6, RZ, RZ, R19 ;  /* 0x000000ffff067224 */ /* 0x000fe200078e0013 */
[----:B------:R-:W0:Y:S01]  /*3fd0*/  LDGDEPBAR ;  /* 0x00000000000079af */ /* 0x000e220000000000 */
[----:B------:R-:W-:Y:S01]  /*3fe0*/  IMAD.MOV.U32 R4, RZ, RZ, R18 ;  /* 0x000000ffff047224 */ /* 0x000fe200078e0012 */
[----:B------:R-:W-:Y:S01]  /*3ff0*/  ULDC UR19, c[0x0][0x2d0] ;  /* 0x0000b40000137ab9 */ /* 0x000fe20000000800 */
[----:B------:R-:W-:Y:S01]  /*4000*/  IMAD.MOV.U32 R240, RZ, RZ, 0x20 ;  /* 0x00000020fff07424 */ /* 0x000fe200078e00ff */
[----:B------:R-:W-:Y:S01]  /*4010*/  USHF.L.U32 UR17, UR28, 0x6, URZ ;  /* 0x000000061c117899 */ /* 0x000fe2000800063f */
[----:B------:R-:W5:Y:S01]  /*4020*/  @!P6 LDG.E R6, desc[UR6][R10.64] ;  /* 0x000000060a06e981 */ /* 0x000f62000c1e1900 */
[----:B------:R-:W-:Y:S02]  /*4030*/  CS2R R142, SRZ ;  /* 0x00000000008e7805 */ /* 0x000fe4000001ff00 */
[----:B------:R-:W-:Y:S02]  /*4040*/  CS2R R140, SRZ ;  /* 0x00000000008c7805 */ /* 0x000fe4000001ff00 */
[----:B------:R-:W-:Y:S01]  /*4050*/  CS2R R146, SRZ ;  /* 0x0000000000927805 */ /* 0x000fe2000001ff00 */
[----:B------:R3:W4:Y:S01]  /*4060*/  @!P5 LDG.E R4, desc[UR6][R10.64+0x20] ;  /* 0x000020060a04d981 */ /* 0x000722000c1e1900 */
[----:B------:R-:W-:-:S02]  /*4070*/  CS2R R144, SRZ ;  /* 0x0000000000907805 */ /* 0x000fc4000001ff00 */
[----:B------:R-:W-:Y:S02]  /*4080*/  CS2R R138, SRZ ;  /* 0x00000000008a7805 */ /* 0x000fe4000001ff00 */
[----:B------:R-:W-:Y:S02]  /*4090*/  CS2R R136, SRZ ;  /* 0x0000000000887805 */ /* 0x000fe4000001ff00 */
[----:B------:R-:W-:Y:S02]  /*40a0*/  CS2R R134, SRZ ;  /* 0x0000000000867805 */ /* 0x000fe4000001ff00 */
[----:B------:R-:W-:Y:S02]  /*40b0*/  CS2R R132, SRZ ;  /* 0x0000000000847805 */ /* 0x000fe4000001ff00 */
[----:B------:R-:W-:Y:S02]  /*40c0*/  CS2R R126, SRZ ;  /* 0x00000000007e7805 */ /* 0x000fe4000001ff00 */
[----:B------:R-:W-:-:S02]  /*40d0*/  CS2R R124, SRZ ;  /* 0x00000000007c7805 */ /* 0x000fc4000001ff00 */
[----:B------:R-:W-:Y:S02]  /*40e0*/  CS2R R130, SRZ ;  /* 0x0000000000827805 */ /* 0x000fe4000001ff00 */
[----:B------:R-:W-:Y:S02]  /*40f0*/  CS2R R128, SRZ ;  /* 0x0000000000807805 */ /* 0x000fe4000001ff00 */
[----:B------:R-:W-:Y:S02]  /*4100*/  CS2R R122, SRZ ;  /* 0x00000000007a7805 */ /* 0x000fe4000001ff00 */
[----:B------:R-:W-:Y:S02]  /*4110*/  CS2R R120, SRZ ;  /* 0x0000000000787805 */ /* 0x000fe4000001ff00 */
[----:B------:R-:W-:Y:S02]  /*4120*/  CS2R R118, SRZ ;  /* 0x0000000000767805 */ /* 0x000fe4000001ff00 */
[----:B------:R-:W-:-:S02]  /*4130*/  CS2R R116, SRZ ;  /* 0x0000000000747805 */ /* 0x000fc4000001ff00 */
[----:B------:R-:W-:Y:S01]  /*4140*/  CS2R R110, SRZ ;  /* 0x00000000006e7805 */ /* 0x000fe2000001ff00 */
[----:B------:R-:W-:-:S04]  /*4150*/  DEPBAR.LE SB0, 0x1 ;  /* 0x000080400000791a */ /* 0x000fc80000000000 */
[----:B------:R-:W-:Y:S01]  /*4160*/  BAR.SYNC.DEFER_BLOCKING 0x0 ;  /* 0x0000000000007b1d */ /* 0x000fe20000010000 */
[----:B---3--:R-:W-:Y:S02]  /*4170*/  LEA.HI R10, R32, R30, RZ, 0x7 ;  /* 0x0000001e200a7211 */ /* 0x008fe400078f38ff */
[----:B------:R-:W-:Y:S02]  /*4180*/  CS2R R108, SRZ ;  /* 0x00000000006c7805 */ /* 0x000fe4000001ff00 */
[----:B------:R-:W-:Y:S02]  /*4190*/  CS2R R114, SRZ ;  /* 0x0000000000727805 */ /* 0x000fe4000001ff00 */
[----:B------:R-:W-:Y:S02]  /*41a0*/  CS2R R112, SRZ ;  /* 0x0000000000707805 */ /* 0x000fe4000001ff00 */
[----:B------:R-:W-:Y:S02]  /*41b0*/  SHF.R.S32.HI R10, RZ, 0x7, R10 ;  /* 0x00000007ff0a7819 */ /* 0x000fe4000001140a */
        /* <DEDUP_REMOVED lines=12> */
[----:B------:R-:W-:Y:S01]  /*4280*/  CS2R R46, SRZ ;  /* 0x00000000002e7805 */ /* 0x000fe2000001ff00 */
[----:B------:R-:W3:Y:S01]  /*4290*/  LDSM.16.M88.4 R164, [R252] ;  /* 0x00000000fca4783b */ /* 0x000ee20000000200 */
[----:B------:R-:W-:-:S02]  /*42a0*/  CS2R R44, SRZ ;  /* 0x00000000002c7805 */ /* 0x000fc4000001ff00 */
[----:B------:R-:W-:Y:S02]  /*42b0*/  CS2R R50, SRZ ;  /* 0x0000000000327805 */ /* 0x000fe4000001ff00 */
[----:B------:R-:W-:Y:S01]  /*42c0*/  CS2R R48, SRZ ;  /* 0x0000000000307805 */ /* 0x000fe2000001ff00 */
[----:B------:R-:W1:Y:S01]  /*42d0*/  LDSM.16.M88.4 R168, [R252+0x800] ;  /* 0x00080000fca8783b */ /* 0x000e620000000200 */
[----:B------:R-:W-:Y:S02]  /*42e0*/  CS2R R42, SRZ ;  /* 0x00000000002a7805 */ /* 0x000fe4000001ff00 */
[----:B------:R-:W-:Y:S02]  /*42f0*/  CS2R R40, SRZ ;  /* 0x0000000000287805 */ /* 0x000fe4000001ff00 */
[----:B--2---:R-:W-:Y:S01]  /*4300*/  CS2R R38, SRZ ;  /* 0x0000000000267805 */ /* 0x004fe2000001ff00 */
[----:B------:R-:W2:Y:S01]  /*4310*/  LDSM.16.M88.4 R196, [R252+0x2000] ;  /* 0x00200000fcc4783b */ /* 0x000ea20000000200 */
[----:B------:R-:W-:-:S02]  /*4320*/  CS2R R36, SRZ ;  /* 0x0000000000247805 */ /* 0x000fc4000001ff00 */
[----:B------:R-:W-:Y:S02]  /*4330*/  CS2R R34, SRZ ;  /* 0x0000000000227805 */ /* 0x000fe4000001ff00 */
[----:B------:R-:W-:Y:S01]  /*4340*/  CS2R R26, SRZ ;  /* 0x00000000001a7805 */ /* 0x000fe2000001ff00 */
[----:B------:R-:W1:Y:S01]  /*4350*/  LDSM.16.M88.4 R200, [R252+0x2800] ;  /* 0x00280000fcc8783b */ /* 0x000e620000000200 */
[----:B------:R-:W-:Y:S02]  /*4360*/  CS2R R24, SRZ ;  /* 0x0000000000187805 */ /* 0x000fe4000001ff00 */
[----:B------:R-:W-:Y:S02]  /*4370*/  CS2R R22, SRZ ;  /* 0x0000000000167805 */ /* 0x000fe4000001ff00 */
[----:B------:R-:W-:Y:S01]  /*4380*/  CS2R R20, SRZ ;  /* 0x0000000000147805 */ /* 0x000fe2000001ff00 */
[----:B------:R-:W1:Y:S01]  /*4390*/  LDSM.16.M88.4 R228, [R252+0x4000] ;  /* 0x00400000fce4783b */ /* 0x000e620000000200 */
[----:B------:R-:W-:Y:S01]  /*43a0*/  ULDC UR21, c[0x0][0x2dc] ;  /* 0x0000b70000157ab9 */ /* 0x000fe20000000800 */
[----:B------:R-:W-:-:S02]  /*43b0*/  ULDC UR14, c[0x0][0x2ec] ;  /* 0x0000bb00000e7ab9 */ /* 0x000fc40000000800 */
[----:B------:R-:W1:Y:S04]  /*43c0*/  LDSM.16.M88.4 R232, [R252+0x4800] ;  /* 0x00480000fce8783b */ /* 0x000e680000000200 */
[----:B-----5:R5:W-:Y:S04]  /*43d0*/  @!P6 STL [R1+0x60], R6 ;  /* 0x000060060100e387 */ /* 0x020be80000100800 */
[----:B----4-:R4:W-:Y:S01]  /*43e0*/  @!P5 STL [R1+0x64], R4 ;  /* 0x000064040100d387 */ /* 0x0109e20000100800 */
[----:B-----5:R-:W-:Y:S02]  /*43f0*/  LEA.HI R6, R32, R30, RZ, 0x4 ;  /* 0x0000001e20067211 */ /* 0x020fe400078f20ff */
[----:B----4-:R-:W-:-:S02]  /*4400*/  LOP3.LUT R4, R28, 0xfffffff8, RZ, 0xc0, !PT ;  /* 0xfffffff81c047812 */ /* 0x010fc400078ec0ff */
[----:B------:R-:W-:-:S03]  /*4410*/  SHF.R.S32.HI R7, RZ, 0x4, R6 ;  /* 0x00000004ff077819 */ /* 0x000fc60000011406 */
[----:B------:R-:W-:Y:S01]  /*4420*/  IMAD.IADD R4, R30, 0x1, -R4 ;  /* 0x000000011e047824 */ /* 0x000fe200078e0a04 */
[----:B------:R-:W-:-:S03]  /*4430*/  LEA.HI R6, R6, R7, RZ, 0x1 ;  /* 0x0000000706067211 */ /* 0x000fc600078f08ff */
[----:B-1----:R-:W-:Y:S01]  /*4440*/  IMAD.SHL.U32 R9, R4, 0x40, RZ ;  /* 0x0000004004097824 */ /* 0x002fe200078e00ff */
[----:B------:R-:W-:Y:S02]  /*4450*/  LOP3.LUT R8, R6, 0xfffffffe, RZ, 0xc0, !PT ;  /* 0xfffffffe06087812 */ /* 0x000fe400078ec0ff */
[----:B------:R-:W-:Y:S02]  /*4460*/  LOP3.LUT P0, RZ, R4, 0x2, RZ, 0xc0, !PT ;  /* 0x0000000204ff7812 */ /* 0x000fe4000780c0ff */
[----:B------:R-:W-:Y:S01]  /*4470*/  LOP3.LUT R6, R9, 0x1c0, RZ, 0xc0, !PT ;  /* 0x000001c009067812 */ /* 0x000fe200078ec0ff */
[----:B------:R-:W-:-:S03]  /*4480*/  IMAD.IADD R8, R7, 0x1, -R8 ;  /* 0x0000000107087824 */ /* 0x000fc600078e0a08 */
[----:B------:R-:W-:Y:S01]  /*4490*/  LOP3.LUT R7, R6, 0x8, R28, 0xf8, !PT ;  /* 0x0000000806077812 */ /* 0x000fe200078ef81c */
[----:B------:R-:W-:Y:S01]  /*44a0*/  IMAD.SHL.U32 R9, R8, 0x200, RZ ;  /* 0x0000020008097824 */ /* 0x000fe200078e00ff */
[----:B------:R-:W-:-:S04]  /*44b0*/  SHF.R.U32.HI R6, RZ, 0x3, R6 ;  /* 0x00000003ff067819 */ /* 0x000fc80000011606 */
[----:B------:R-:W-:Y:S01]  /*44c0*/  LOP3.LUT R8, R7, R6, RZ, 0x3c, !PT ;  /* 0x0000000607087212 */ /* 0x000fe200078e3cff */
[----:B------:R-:W-:Y:S02]  /*44d0*/  IMAD.U32 R7, RZ, RZ, UR8 ;  /* 0x00000008ff077e24 */ /* 0x000fe4000f8e00ff */
[----:B------:R-:W-:Y:S02]  /*44e0*/  VIADD R6, R5, 0x1 ;  /* 0x0000000105067836 */ /* 0x000fe40000000000 */
[----:B------:R-:W-:-:S03]  /*44f0*/  IMAD R5, R10, 0x800, R9 ;  /* 0x000008000a057824 */ /* 0x000fc600078e0209 */
[----:B------:R-:W-:Y:S01]  /*4500*/  IADD3 R6, R7, -UR34, R6 ;  /* 0x8000002207067c10 */ /* 0x000fe2000fffe006 */
[----:B------:R-:W-:-:S04]  /*4510*/  IMAD.IADD R4, R5, 0x1, R8 ;  /* 0x0000000105047824 */ /* 0x000fc800078e0208 */
[----:B------:R1:W-:Y:S04]  /*4520*/  STL [R1+0x80], R6 ;  /* 0x0000800601007387 */ /* 0x0003e80000100800 */
[----:B------:R-:W4:Y:S01]  /*4530*/  LDL R5, [R1+0x4] ;  /* 0x0000040001057983 */ /* 0x000f220000100800 */
[----:B------:R-:W-:Y:S01]  /*4540*/  SEL R240, R240, 0xffffffe0, !P0 ;  /* 0xffffffe0f0f07807 */ /* 0x000fe20004000000 */
[----:B------:R-:W-:Y:S01]  /*4550*/  UIADD3 UR18, UR34, 0x40, UR17 ;  /* 0x0000004022127890 */ /* 0x000fe2000fffe011 */
[----:B------:R-:W-:Y:S02]  /*4560*/  LEA R4, R4, UR4, 0x1 ;  /* 0x0000000404047c11 */ /* 0x000fe4000f8e08ff */
[----:B------:R-:W-:Y:S02]  /*4570*/  CS2R R30, SRZ ;  /* 0x00000000001e7805 */ /* 0x000fe4000001ff00 */
[----:B------:R-:W-:Y:S01]  /*4580*/  CS2R R28, SRZ ;  /* 0x00000000001c7805 */ /* 0x000fe2000001ff00 */
[----:B------:R-:W-:Y:S01]  /*4590*/  IMAD.IADD R240, R240, 0x1, R252 ;  /* 0x00000001f0f07824 */ /* 0x000fe200078e02fc */
[----:B------:R-:W-:Y:S01]  /*45a0*/  CS2R R32, SRZ ;  /* 0x0000000000207805 */ /* 0x000fe2000001ff00 */
[----:B------:R1:W1:Y:S01]  /*45b0*/  LDSM.16.M88.4 R148, [R4+0x12000] ;  /* 0x012000000494783b */ /* 0x0002620000000200 */
[----:B------:R-:W-:-:S02]  /*45c0*/  UIADD3 UR17, UR17, 0x40, URZ ;  /* 0x0000004011117890 */ /* 0x000fc4000fffe03f */
[----:B------:R-:W-:Y:S01]  /*45d0*/  UIADD3 UR18, UR18, -UR8, URZ ;  /* 0x8000000812127290 */ /* 0x000fe2000fffe03f */
[----:B------:R1:W1:Y:S04]  /*45e0*/  LDSM.16.M88.4 R172, [R240] ;  /* 0x00000000f0ac783b */ /* 0x0002680000000200 */
[----:B------:R1:W1:Y:S04]  /*45f0*/  LDSM.16.M88.4 R176, [R240+0x800] ;  /* 0x00080000f0b0783b */ /* 0x0002680000000200 */
[----:B------:R1:W1:Y:S04]  /*4600*/  LDSM.16.M88.4 R204, [R240+0x2000] ;  /* 0x00200000f0cc783b */ /* 0x0002680000000200 */
[----:B------:R1:W1:Y:S04]  /*4610*/  LDSM.16.M88.4 R208, [R240+0x2800] ;  /* 0x00280000f0d0783b */ /* 0x0002680000000200 */
[----:B------:R1:W1:Y:S04]  /*4620*/  LDSM.16.M88.4 R236, [R240+0x4000] ;  /* 0x00400000f0ec783b */ /* 0x0002680000000200 */
[----:B------:R-:W1:Y:S04]  /*4630*/  LDSM.16.M88.4 R240, [R240+0x4800] ;  /* 0x00480000f0f0783b */ /* 0x000e680000000200 */
[----:B------:R1:W1:Y:S04]  /*4640*/  LDSM.16.M88.4 R152, [R4+0x12800] ;  /* 0x012800000498783b */ /* 0x0002680000000200 */
[----:B------:R1:W1:Y:S04]  /*4650*/  LDSM.16.M88.4 R180, [R4+0x14000] ;  /* 0x0140000004b4783b */ /* 0x0002680000000200 */
[----:B------:R1:W1:Y:S04]  /*4660*/  LDSM.16.M88.4 R184, [R4+0x14800] ;  /* 0x0148000004b8783b */ /* 0x0002680000000200 */
[----:B------:R1:W1:Y:S04]  /*4670*/  LDSM.16.M88.4 R212, [R4+0x16000] ;  /* 0x0160000004d4783b */ /* 0x0002680000000200 */
[----:B------:R1:W1:Y:S04]  /*4680*/  LDSM.16.M88.4 R216, [R4+0x16800] ;  /* 0x0168000004d8783b */ /* 0x0002680000000200 */
[----:B------:R1:W-:Y:S04]  /*4690*/  STL [R1], R4 ;  /* 0x0000000401007387 */ /* 0x0003e80000100800 */
[----:B----4-:R4:W1:Y:S04]  /*46a0*/  LDSM.16.M88.4 R156, [R5] ;  /* 0x00000000059c783b */ /* 0x0108680000000200 */
[----:B------:R4:W1:Y:S04]  /*46b0*/  LDSM.16.M88.4 R160, [R5+0x800] ;  /* 0x0008000005a0783b */ /* 0x0008680000000200 */
[----:B------:R4:W1:Y:S04]  /*46c0*/  LDSM.16.M88.4 R188, [R5+0x2000] ;  /* 0x0020000005bc783b */ /* 0x0008680000000200 */
[----:B------:R4:W1:Y:S04]  /*46d0*/  LDSM.16.M88.4 R192, [R5+0x2800] ;  /* 0x0028000005c0783b */ /* 0x0008680000000200 */
[----:B------:R4:W1:Y:S04]  /*46e0*/  LDSM.16.M88.4 R220, [R5+0x4000] ;  /* 0x0040000005dc783b */ /* 0x0008680000000200 */
[----:B--23--:R4:W1:Y:S02]  /*46f0*/  LDSM.16.M88.4 R224, [R5+0x4800] ;  /* 0x0048000005e0783b */ /* 0x00c8640000000200 */
.L_x_34:
[----:B------:R-:W2:Y:S01]  /*4700*/  LDL R245, [R1] ;  /* 0x0000000001f57983 */ /* 0x000ea20000100800 */
[----:B------:R-:W-:Y:S02]  /*4710*/  USHF.L.U32 UR13, UR5, 0x6, URZ ;  /* 0x00000006050d7899 */ /* 0x000fe4000800063f */
[----:B------:R-:W-:Y:S01]  /*4720*/  UISETP.GT.AND UP2, UPT, UR5, UR15, UPT ;  /* 0x0000000f0500728c */ /* 0x000fe2000bf44270 */
[----:B---3--:R-:W3:Y:S01]  /*4730*/  LDL R249, [R1+0x8] ;  /* 0x0000080001f97983 */ /* 0x008ee20000100800 */
[----:B------:R-:W-:Y:S03]  /*4740*/  UISETP.GE.AND UP0, UPT, UR13, UR18, UPT ;  /* 0x000000120d00728c */ /* 0x000fe6000bf06270 */
[----:B------:R-:W4:Y:S01]  /*4750*/  LDL R244, [R1+0x4] ;  /* 0x0000040001f47983 */ /* 0x000f220000100800 */
[----:B------:R-:W-:Y:S03]  /*4760*/  UISETP.LT.AND UP0, UPT, UR17, UR8, UP0 ;  /* 0x000000081100728c */ /* 0x000fe60008701270 */
[----:B------:R-:W4:Y:S03]  /*4770*/  LDL R248, [R1+0xc] ;  /* 0x00000c0001f87983 */ /* 0x000f260000100800 */
[----:B------:R-:W-:Y:S01]  /*4780*/  PLOP3.LUT P0, PT, PT, PT, UP0, 0x80, 0x0 ;  /* 0x000000000000781c */ /* 0x000fe20003f0f008 */
[----:B------:R-:W4:Y:S04]  /*4790*/  LDL R247, [R1+0x18] ;  /* 0x0000180001f77983 */ /* 0x000f280000100800 */
[----:B------:R-:W4:Y:S04]  /*47a0*/  LDL R250, [R1+0x10] ;  /* 0x0000100001fa7983 */ /* 0x000f280000100800 */
[----:B------:R-:W4:Y:S04]  /*47b0*/  LDL R246, [R1+0x14] ;  /* 0x0000140001f67983 */ /* 0x000f280000100800 */
[----:B------:R-:W0:Y:S04]  /*47c0*/  LDGDEPBAR ;  /* 0x00000000000079af */ /* 0x000e280000000000 */
[----:B------:R-:W4:Y:S01]  /*47d0*/  LDL R251, [R1+0x84] ;  /* 0x0000840001fb7983 */ /* 0x000f220000100800 */
[----:B------:R-:W-:Y:S04]  /*47e0*/  DEPBAR.LE SB0, 0x0 ;  /* 0x000080000000791a */ /* 0x000fe80000000000 */
[----:B------:R-:W-:Y:S06]  /*47f0*/  BAR.SYNC.DEFER_BLOCKING 0x0 ;  /* 0x0000000000007b1d */ /* 0x000fec0000010000 */
[----:B------:R-:W-:Y:S04]  /*4800*/  LDSM.16.M88.4 R88, [R252+-0x6000] ;  /* 0xffa00000fc58783b */ /* 0x000fe80000000200 */
[----:B--2---:R-:W-:Y:S04]  /*4810*/  LDSM.16.M88.4 R8, [R245+0xc000] ;  /* 0x00c00000f508783b */ /* 0x004fe80000000200 */
[----:B---3--:R-:W1:Y:S04]  /*4820*/  LDSM.16.M88.4 R16, [R249] ;  /* 0x00000000f910783b */ /* 0x008e680000000200 */
[----:B------:R-:W2:Y:S04]  /*4830*/  LDSM.16.M88.4 R68, [R245+0xc800] ;  /* 0x00c80000f544783b */ /* 0x000ea80000000200 */
[----:B----4-:R-:W-:Y:S04]  /*4840*/  LDSM.16.M88.4 R72, [R248] ;  /* 0x00000000f848783b */ /* 0x010fe80000000200 */
[----:B------:R-:W3:Y:S04]  /*4850*/  LDSM.16.M88.4 R76, [R244+-0x6000] ;  /* 0xffa00000f44c783b */ /* 0x000ee80000000200 */
[----:B------:R-:W4:Y:S04]  /*4860*/  LDSM.16.M88.4 R80, [R244+-0x5800] ;  /* 0xffa80000f450783b */ /* 0x000f280000000200 */
[----:B------:R-:W4:Y:S04]  /*4870*/  LDSM.16.M88.4 R84, [R247] ;  /* 0x00000000f754783b */ /* 0x000f280000000200 */
[----:B------:R-:W-:Y:S04]  /*4880*/  LDSM.16.M88.4 R92, [R246] ;  /* 0x00000000f65c783b */ /* 0x000fe80000000200 */
[----:B------:R-:W-:Y:S01]  /*4890*/  LDSM.16.M88.4 R96, [R250] ;  /* 0x00000000fa60783b */ /* 0x000fe20000000200 */
[C---:B-1----:R-:W-:Y:S06]  /*48a0*/  HMMA.16816.F32 R4, R16.reuse, R8, RZ ;  /* 0x000000081004723c */ /* 0x042fec00000018ff */
[C---:B------:R-:W-:Y:S06]  /*48b0*/  HMMA.16816.F32 R8, R16.reuse, R10, RZ ;  /* 0x0000000a1008723c */ /* 0x040fec00000018ff */
[C---:B--2---:R-:W-:Y:S06]  /*48c0*/  HMMA.16816.F32 R12, R16.reuse, R68, RZ ;  /* 0x00000044100c723c */ /* 0x044fec00000018ff */
[----:B------:R-:W-:Y:S01]  /*48d0*/  HMMA.16816.F32 R16, R16, R70, RZ ;  /* 0x000000461010723c */ /* 0x000fe200000018ff */
[----:B------:R-:W1:Y:S05]  /*48e0*/  LDSM.16.M88.4 R68, [R252+-0x5800] ;  /* 0xffa80000fc44783b */ /* 0x000e6a0000000200 */
[C---:B---3--:R-:W-:Y:S06]  /*48f0*/  HMMA.16816.F32 R4, R72.reuse, R76, R4 ;  /* 0x0000004c4804723c */ /* 0x048fec0000001804 */
[C---:B------:R-:W-:Y:S01]  /*4900*/  HMMA.16816.F32 R8, R72.reuse, R78, R8 ;  /* 0x0000004e4808723c */ /* 0x040fe20000001808 */
[----:B------:R-:W-:Y:S05]  /*4910*/  LDSM.16.M88.4 R76, [R249+0x2000] ;  /* 0x00200000f94c783b */ /* 0x000fea0000000200 */
[C---:B----4-:R-:W-:Y:S06]  /*4920*/  HMMA.16816.F32 R12, R72.reuse, R80, R12 ;  /* 0x00000050480c723c */ /* 0x050fec000000180c */
[----:B------:R-:W-:Y:S01]  /*4930*/  HMMA.16816.F32 R16, R72, R82, R16 ;  /* 0x000000524810723c */ /* 0x000fe20000001810 */
[----:B------:R-:W2:Y:S04]  /*4940*/  LDSM.16.M88.4 R72, [R250+0x800] ;  /* 0x00080000fa48783b */ /* 0x000ea80000000200 */
[----:B------:R-:W3:Y:S01]  /*4950*/  LDSM.16.M88.4 R80, [R245+0xe000] ;  /* 0x00e00000f550783b */ /* 0x000ee20000000200 */
[C---:B------:R-:W-:Y:S06]  /*4960*/  HMMA.16816.F32 R4, R84.reuse, R88, R4 ;  /* 0x000000585404723c */ /* 0x040fec0000001804 */
[C---:B------:R-:W-:Y:S01]  /*4970*/  HMMA.16816.F32 R8, R84.reuse, R90, R8 ;  /* 0x0000005a5408723c */ /* 0x040fe20000001808 */
[----:B------:R-:W-:Y:S05]  /*4980*/  LDSM.16.M88.4 R88, [R244+-0x4000] ;  /* 0xffc00000f458783b */ /* 0x000fea0000000200 */
[C---:B-1----:R-:W-:Y:S06]  /*4990*/  HMMA.16816.F32 R12, R84.reuse, R68, R12 ;  /* 0x00000044540c723c */ /* 0x042fec000000180c */
[----:B------:R-:W-:Y:S01]  /*49a0*/  HMMA.16816.F32 R16, R84, R70, R16 ;  /* 0x000000465410723c */ /* 0x000fe20000001810 */
[----:B------:R-:W1:Y:S04]  /*49b0*/  LDSM.16.M88.4 R68, [R245+0xe800] ;  /* 0x00e80000f544783b */ /* 0x000e680000000200 */
[----:B------:R-:W4:Y:S01]  /*49c0*/  LDSM.16.M88.4 R84, [R248+0x2000] ;  /* 0x00200000f854783b */ /* 0x000f220000000200 */
[C---:B------:R-:W-:Y:S06]  /*49d0*/  HMMA.16816.F32 R4, R92.reuse, R96, R4 ;  /* 0x000000605c04723c */ /* 0x040fec0000001804 */
[C---:B------:R-:W-:Y:S01]  /*49e0*/  HMMA.16816.F32 R8, R92.reuse, R98, R8 ;  /* 0x000000625c08723c */ /* 0x040fe20000001808 */
[----:B------:R-:W-:Y:S05]  /*49f0*/  LDSM.16.M88.4 R96, [R252+-0x4000] ;  /* 0xffc00000fc60783b */ /* 0x000fea0000000200 */
[C---:B--2---:R-:W-:Y:S06]  /*4a00*/  HMMA.16816.F32 R12, R92.reuse, R72, R12 ;  /* 0x000000485c0c723c */ /* 0x044fec000000180c */
[----:B------:R-:W-:Y:S01]  /*4a10*/  HMMA.16816.F32 R16, R92, R74, R16 ;  /* 0x0000004a5c10723c */ /* 0x000fe20000001810 */
[----:B------:R-:W2:Y:S04]  /*4a20*/  LDSM.16.M88.4 R72, [R244+-0x3800] ;  /* 0xffc80000f448783b */ /* 0x000ea80000000200 */
[----:B------:R-:W2:Y:S01]  /*4a30*/  LDSM.16.M88.4 R92, [R247+0x2000] ;  /* 0x00200000f75c783b */ /* 0x000ea20000000200 */
[C---:B---3--:R-:W-:Y:S06]  /*4a40*/  HMMA.16816.F32 R4, R76.reuse, R80, R4 ;  /* 0x000000504c04723c */ /* 0x048fec0000001804 */
[C---:B------:R-:W-:Y:S01]  /*4a50*/  HMMA.16816.F32 R8, R76.reuse, R82, R8 ;  /* 0x000000524c08723c */ /* 0x040fe20000001808 */
[----:B------:R-:W-:Y:S05]  /*4a60*/  LDSM.16.M88.4 R80, [R250+0x2000] ;  /* 0x00200000fa50783b */ /* 0x000fea0000000200 */
[C---:B-1----:R-:W-:Y:S06]  /*4a70*/  HMMA.16816.F32 R12, R76.reuse, R68, R12 ;  /* 0x000000444c0c723c */ /* 0x042fec000000180c */
[----:B------:R-:W-:Y:S01]  /*4a80*/  HMMA.16816.F32 R16, R76, R70, R16 ;  /* 0x000000464c10723c */ /* 0x000fe20000001810 */
[----:B------:R-:W1:Y:S04]  /*4a90*/  LDSM.16.M88.4 R68, [R252+-0x3800] ;  /* 0xffc80000fc44783b */ /* 0x000e680000000200 */
[----:B------:R-:W3:Y:S01]  /*4aa0*/  LDSM.16.M88.4 R76, [R246+0x2000] ;  /* 0x00200000f64c783b */ /* 0x000ee20000000200 */
[C---:B----4-:R-:W-:Y:S06]  /*4ab0*/  HMMA.16816.F32 R4, R84.reuse, R88, R4 ;  /* 0x000000585404723c */ /* 0x050fec0000001804 */
[C---:B------:R-:W-:Y:S01]  /*4ac0*/  HMMA.16816.F32 R8, R84.reuse, R90, R8 ;  /* 0x0000005a5408723c */ /* 0x040fe20000001808 */
[----:B------:R-:W-:Y:S05]  /*4ad0*/  LDSM.16.M88.4 R88, [R245+0x10000] ;  /* 0x01000000f558783b */ /* 0x000fea0000000200 */
[C---:B--2---:R-:W-:Y:S06]  /*4ae0*/  HMMA.16816.F32 R12, R84.reuse, R72, R12 ;  /* 0x00000048540c723c */ /* 0x044fec000000180c */
[----:B------:R-:W-:Y:S01]  /*4af0*/  HMMA.16816.F32 R16, R84, R74, R16 ;  /* 0x0000004a5410723c */ /* 0x000fe20000001810 */
[----:B------:R-:W2:Y:S04]  /*4b00*/  LDSM.16.M88.4 R72, [R250+0x2800] ;  /* 0x00280000fa48783b */ /* 0x000ea80000000200 */
[----:B------:R-:W4:Y:S01]  /*4b10*/  LDSM.16.M88.4 R84, [R249+0x4000] ;  /* 0x00400000f954783b */ /* 0x000f220000000200 */
[C---:B------:R-:W-:Y:S06]  /*4b20*/  HMMA.16816.F32 R4, R92.reuse, R96, R4 ;  /* 0x000000605c04723c */ /* 0x040fec0000001804 */
[C---:B------:R-:W-:Y:S01]  /*4b30*/  HMMA.16816.F32 R8, R92.reuse, R98, R8 ;  /* 0x000000625c08723c */ /* 0x040fe20000001808 */
[----:B------:R-:W-:Y:S05]  /*4b40*/  LDSM.16.M88.4 R96, [R244+-0x2000] ;  /* 0xffe00000f460783b */ /* 0x000fea0000000200 */
[C---:B-1----:R-:W-:Y:S06]  /*4b50*/  HMMA.16816.F32 R12, R92.reuse, R68, R12 ;  /* 0x000000445c0c723c */ /* 0x042fec000000180c */
[----:B------:R-:W-:Y:S01]  /*4b60*/  HMMA.16816.F32 R16, R92, R70, R16 ;  /* 0x000000465c10723c */ /* 0x000fe20000001810 */
[----:B------:R1:W4:Y:S04]  /*4b70*/  LDSM.16.M88.4 R68, [R245+0x10800] ;  /* 0x01080000f544783b */ /* 0x0003280000000200 */
[----:B------:R-:W4:Y:S01]  /*4b80*/  LDSM.16.M88.4 R92, [R248+0x4000] ;  /* 0x00400000f85c783b */ /* 0x000f220000000200 */
[C---:B---3--:R-:W-:Y:S06]  /*4b90*/  HMMA.16816.F32 R4, R76.reuse, R80, R4 ;  /* 0x000000504c04723c */ /* 0x048fec0000001804 */
[C---:B------:R-:W-:Y:S01]  /*4ba0*/  HMMA.16816.F32 R8, R76.reuse, R82, R8 ;  /* 0x000000524c08723c */ /* 0x040fe20000001808 */
[----:B------:R-:W-:Y:S05]  /*4bb0*/  LDSM.16.M88.4 R80, [R252+-0x2000] ;  /* 0xffe00000fc50783b */ /* 0x000fea0000000200 */
[C---:B--2---:R-:W-:Y:S06]  /*4bc0*/  HMMA.16816.F32 R12, R76.reuse, R72, R12 ;  /* 0x000000484c0c723c */ /* 0x044fec000000180c */
[----:B------:R-:W-:Y:S01]  /*4bd0*/  HMMA.16816.F32 R16, R76, R74, R16 ;  /* 0x0000004a4c10723c */ /* 0x000fe20000001810 */
[----:B------:R2:W3:Y:S04]  /*4be0*/  LDSM.16.M88.4 R72, [R244+-0x1800] ;  /* 0xffe80000f448783b */ /* 0x0004e80000000200 */
[----:B-1----:R-:W3:Y:S01]  /*4bf0*/  LDL R245, [R1+0x60] ;  /* 0x0000600001f57983 */ /* 0x002ee20000100800 */
[C---:B----4-:R-:W-:Y:S03]  /*4c00*/  HMMA.16816.F32 R4, R84.reuse, R88, R4 ;  /* 0x000000585404723c */ /* 0x050fe60000001804 */
[----:B------:R-:W1:Y:S03]  /*4c10*/  LDSM.16.M88.4 R76, [R247+0x4000] ;  /* 0x00400000f74c783b */ /* 0x000e660000000200 */
[C---:B------:R-:W-:Y:S01]  /*4c20*/  HMMA.16816.F32 R8, R84.reuse, R90, R8 ;  /* 0x0000005a5408723c */ /* 0x040fe20000001808 */
[----:B------:R-:W-:Y:S05]  /*4c30*/  LDSM.16.M88.4 R88, [R250+0x4000] ;  /* 0x00400000fa58783b */ /* 0x000fea0000000200 */
[C---:B------:R-:W-:Y:S06]  /*4c40*/  HMMA.16816.F32 R12, R84.reuse, R68, R12 ;  /* 0x00000044540c723c */ /* 0x040fec000000180c */
[----:B------:R-:W-:Y:S01]  /*4c50*/  HMMA.16816.F32 R16, R84, R70, R16 ;  /* 0x000000465410723c */ /* 0x000fe20000001810 */
[----:B--2---:R-:W2:Y:S04]  /*4c60*/  LDL R244, [R1+0x64] ;  /* 0x0000640001f47983 */ /* 0x004ea80000100800 */
[----:B------:R-:W4:Y:S01]  /*4c70*/  LDSM.16.M88.4 R68, [R252+-0x1800] ;  /* 0xffe80000fc44783b */ /* 0x000f220000000200 */
[C---:B------:R-:W-:Y:S03]  /*4c80*/  HMMA.16816.F32 R4, R92.reuse, R96, R4 ;  /* 0x000000605c04723c */ /* 0x040fe60000001804 */
[----:B------:R-:W2:Y:S03]  /*4c90*/  LDL R97, [R1+0x80] ;  /* 0x0000800001617983 */ /* 0x000ea60000100800 */
[C---:B------:R-:W-:Y:S01]  /*4ca0*/  HMMA.16816.F32 R8, R92.reuse, R98, R8 ;  /* 0x000000625c08723c */ /* 0x040fe20000001808 */
[----:B------:R-:W4:Y:S04]  /*4cb0*/  LDSM.16.M88.4 R84, [R246+0x4000] ;  /* 0x00400000f654783b */ /* 0x000f280000000200 */
[----:B------:R-:W2:Y:S01]  /*4cc0*/  LDL R99, [R1+0x54] ;  /* 0x0000540001637983 */ /* 0x000ea20000100800 */
[C---:B---3--:R-:W-:Y:S03]  /*4cd0*/  HMMA.16816.F32 R12, R92.reuse, R72, R12 ;  /* 0x000000485c0c723c */ /* 0x048fe6000000180c */
[----:B------:R-:W3:Y:S03]  /*4ce0*/  LDL R98, [R1+0x58] ;  /* 0x0000580001627983 */ /* 0x000ee60000100800 */
[----:B------:R-:W-:Y:S01]  /*4cf0*/  HMMA.16816.F32 R16, R92, R74, R16 ;  /* 0x0000004a5c10723c */ /* 0x000fe20000001810 */
[----:B------:R-:W-:Y:S04]  /*4d00*/  IMAD.U32 R72, RZ, RZ, UR28 ;  /* 0x0000001cff487e24 */ /* 0x000fe8000f8e00ff */
[----:B------:R-:W-:Y:S01]  /*4d10*/  @!P0 IMAD R72, R72, 0x40, R251 ;  /* 0x0000004048488824 */ /* 0x000fe200078e02fb */
[C---:B-1----:R-:W-:Y:S06]  /*4d20*/  HMMA.16816.F32 R4, R76.reuse, R80, R4 ;  /* 0x000000504c04723c */ /* 0x042fec0000001804 */
[C---:B------:R-:W-:Y:S06]  /*4d30*/  HMMA.16816.F32 R8, R76.reuse, R82, R8 ;  /* 0x000000524c08723c */ /* 0x040fec0000001808 */
[C---:B----4-:R-:W-:Y:S06]  /*4d40*/  HMMA.16816.F32 R12, R76.reuse, R68, R12 ;  /* 0x000000444c0c723c */ /* 0x050fec000000180c */
[----:B------:R-:W-:Y:S01]  /*4d50*/  HMMA.16816.F32 R16, R76, R70, R16 ;  /* 0x000000464c10723c */ /* 0x000fe20000001810 */
[----:B------:R-:W4:Y:S04]  /*4d60*/  LDL R79, [R1+0x74] ;  /* 0x00007400014f7983 */ /* 0x000f280000100800 */
[----:B------:R-:W3:Y:S01]  /*4d70*/  LDL R78, [R1+0x70] ;  /* 0x00007000014e7983 */ /* 0x000ee20000100800 */
[C---:B------:R-:W-:Y:S03]  /*4d80*/  HMMA.16816.F32 R4, R84.reuse, R88, R4 ;  /* 0x000000585404723c */ /* 0x040fe60000001804 */
[----:B------:R-:W1:Y:S02]  /*4d90*/  LDSM.16.M88.4 R68, [R250+0x4800] ;  /* 0x00480000fa44783b */ /* 0x000e640000000200 */
[----:B------:R-:W-:Y:S01]  /*4da0*/  @!P0 IADD3 R76, R72, 0x1, RZ ;  /* 0x00000001484c8810 */ /* 0x000fe20007ffe0ff */
[C---:B------:R-:W-:Y:S06]  /*4db0*/  HMMA.16816.F32 R8, R84.reuse, R90, R8 ;  /* 0x0000005a5408723c */ /* 0x040fec0000001808 */
[C---:B-1----:R-:W-:Y:S06]  /*4dc0*/  HMMA.16816.F32 R12, R84.reuse, R68, R12 ;  /* 0x00000044540c723c */ /* 0x042fec000000180c */
[----:B------:R-:W-:Y:S05]  /*4dd0*/  HMMA.16816.F32 R16, R84, R70, R16 ;  /* 0x000000465410723c */ /* 0x000fea0000001810 */
[C---:B------:R-:W-:Y:S01]  /*4de0*/  FMUL.FTZ R73, R245.reuse, 1.4426950216293334961 ;  /* 0x3fb8aa3bf5497820 */ /* 0x040fe20000410000 */
[----:B------:R-:W-:Y:S01]  /*4df0*/  FSETP.NEU.FTZ.AND P1, PT, R245, -INF , PT ;  /* 0xff800000f500780b */ /* 0x000fe20003f3d000 */
[----:B------:R-:W-:Y:S04]  /*4e00*/  IMAD.MOV.U32 R245, RZ, RZ, 0x8 ;  /* 0x00000008fff57424 */ /* 0x000fe800078e00ff */
[----:B------:R-:W-:Y:S01]  /*4e10*/  FSEL R73, R73, RZ, P1 ;  /* 0x000000ff49497208 */ /* 0x000fe20000800000 */
[----:B--2---:R-:W-:Y:S01]  /*4e20*/  FMUL.FTZ R77, R244, 1.4426950216293334961 ;  /* 0x3fb8aa3bf44d7820 */ /* 0x004fe20000410000 */
[----:B------:R-:W-:Y:S05]  /*4e30*/  @!P0 VIADD R74, R97, UR13 ;  /* 0x0000000d614a8c36 */ /* 0x000fea0008000000 */
[C---:B------:R-:W-:Y:S02]  /*4e40*/  @!P0 VIMNMX R75, R74.reuse, UR8, PT ;  /* 0x000000084a4b8c48 */ /* 0x040fe4000bfe0100 */
[----:B------:R-:W-:Y:S02]  /*4e50*/  @!P0 VIADDMNMX R74, R74, R245, UR8, PT ;  /* 0x000000084a4a8e46 */ /* 0x000fe4000b8001f5 */
[----:B------:R-:W2:Y:S01]  /*4e60*/  LDL R245, [R1+0x50] ;  /* 0x0000500001f57983 */ /* 0x000ea20000100800 */
[-C--:B------:R-:W-:Y:S02]  /*4e70*/  @!P0 ISETP.GE.AND P1, PT, R76, R75.reuse, PT ;  /* 0x0000004b4c00820c */ /* 0x080fe40003f26270 */
[-C--:B------:R-:W-:Y:S02]  /*4e80*/  @!P0 ISETP.GE.AND P2, PT, R72, R75.reuse, PT ;  /* 0x0000004b4800820c */ /* 0x080fe40003f46270 */
[----:B------:R-:W-:Y:S02]  /*4e90*/  @!P0 FSEL R5, R5, -INF , !P1 ;  /* 0xff80000005058808 */ /* 0x000fe40004800000 */
[----:B------:R-:W-:Y:S02]  /*4ea0*/  FSETP.NEU.FTZ.AND P1, PT, R244, -INF , PT ;  /* 0xff800000f400780b */ /* 0x000fe40003f3d000 */
[----:B------:R-:W2:Y:S01]  /*4eb0*/  LDL R244, [R1+0x5c] ;  /* 0x00005c0001f47983 */ /* 0x000ea20000100800 */
[----:B------:R-:W-:Y:S01]  /*4ec0*/  @!P0 FSEL R4, R4, -INF , !P2 ;  /* 0xff80000004048808 */ /* 0x000fe20005000000 */
[--C-:B------:R-:W-:Y:S01]  /*4ed0*/  FFMA.FTZ R5, R5, UR14, -R73.reuse ;  /* 0x0000000e05057c23 */ /* 0x100fe20008010849 */
[-C--:B------:R-:W-:Y:S03]  /*4ee0*/  @!P0 ISETP.GE.AND P2, PT, R72, R74.reuse, PT ;  /* 0x0000004a4800820c */ /* 0x080fe60003f46270 */
[--C-:B------:R-:W-:Y:S01]  /*4ef0*/  FFMA.FTZ R4, R4, UR14, -R73.reuse ;  /* 0x0000000e04047c23 */ /* 0x100fe20008010849 */
[----:B------:R-:W-:Y:S01]  /*4f00*/  MUFU.EX2 R92, R5 ;  /* 0x00000005005c7308 */ /* 0x000fe20000000800 */
[----:B------:R-:W-:Y:S09]  /*4f10*/  @!P0 FSEL R6, R6, -INF , !P2 ;  /* 0xff80000006068808 */ /* 0x000ff20005000000 */
[----:B------:R1:W4:Y:S02]  /*4f20*/  MUFU.EX2 R93, R4 ;  /* 0x00000004005d7308 */ /* 0x0003240000000800 */
[----:B-1----:R-:W-:Y:S02]  /*4f30*/  FSEL R4, R77, RZ, P1 ;  /* 0x000000ff4d047208 */ /* 0x002fe40000800000 */
[-C--:B------:R-:W-:Y:S03]  /*4f40*/  @!P0 ISETP.GE.AND P1, PT, R76, R74.reuse, PT ;  /* 0x0000004a4c00820c */ /* 0x080fe60003f26270 */
[--C-:B------:R-:W-:Y:S01]  /*4f50*/  FFMA.FTZ R5, R6, UR14, -R4.reuse ;  /* 0x0000000e06057c23 */ /* 0x100fe20008010804 */
[----:B------:R-:W-:Y:S01]  /*4f60*/  @!P0 VIADD R6, R72, 0x8 ;  /* 0x0000000848068836 */ /* 0x000fe20000000000 */
[----:B------:R-:W-:Y:S02]  /*4f70*/  @!P0 FSEL R7, R7, -INF , !P1 ;  /* 0xff80000007078808 */ /* 0x000fe40004800000 */
[----:B------:R1:W-:Y:S02]  /*4f80*/  MUFU.EX2 R97, R5 ;  /* 0x0000000500617308 */ /* 0x0003e40000000800 */
[-C--:B------:R-:W-:Y:S01]  /*4f90*/  @!P0 ISETP.GE.AND P1, PT, R6, R75.reuse, PT ;  /* 0x0000004b0600820c */ /* 0x080fe20003f26270 */
[--C-:B------:R-:W-:Y:S03]  /*4fa0*/  FFMA.FTZ R7, R7, UR14, -R4.reuse ;  /* 0x0000000e07077c23 */ /* 0x100fe60008010804 */
[----:B------:R-:W-:Y:S04]  /*4fb0*/  @!P0 FSEL R8, R8, -INF , !P1 ;  /* 0xff80000008088808 */ /* 0x000fe80004800000 */
[----:B------:R-:W3:Y:S01]  /*4fc0*/  MUFU.EX2 R96, R7 ;  /* 0x0000000700607308 */ /* 0x000ee20000000800 */
[--C-:B------:R-:W-:Y:S09]  /*4fd0*/  FFMA.FTZ R8, R8, UR14, -R73.reuse ;  /* 0x0000000e08087c23 */ /* 0x100ff20008010849 */
[----:B------:R-:W-:Y:S01]  /*4fe0*/  MUFU.EX2 R90, R8 ;  /* 0x00000008005a7308 */ /* 0x000fe20000000800 */
[----:B-1----:R-:W-:Y:S04]  /*4ff0*/  @!P0 IADD3 R5, R72, 0x9, RZ ;  /* 0x0000000948058810 */ /* 0x002fe80007ffe0ff */
[-C--:B------:R-:W-:Y:S04]  /*5000*/  @!P0 ISETP.GE.AND P1, PT, R5, R75.reuse, PT ;  /* 0x0000004b0500820c */ /* 0x080fe80003f26270 */
[----:B------:R-:W-:Y:S02]  /*5010*/  @!P0 FSEL R9, R9, -INF , !P1 ;  /* 0xff80000009098808 */ /* 0x000fe40004800000 */
[-C--:B------:R-:W-:Y:S01]  /*5020*/  @!P0 ISETP.GE.AND P1, PT, R6, R74.reuse, PT ;  /* 0x0000004a0600820c */ /* 0x080fe20003f26270 */
[----:B------:R-:W-:Y:S02]  /*5030*/  @!P0 VIADD R6, R72, 0x10 ;  /* 0x0000001048068836 */ /* 0x000fe40000000000 */
[--C-:B------:R-:W-:Y:S01]  /*5040*/  FFMA.FTZ R9, R9, UR14, -R73.reuse ;  /* 0x0000000e09097c23 */ /* 0x100fe20008010849 */
[----:B------:R-:W-:Y:S02]  /*5050*/  @!P0 FSEL R10, R10, -INF , !P1 ;  /* 0xff8000000a0a8808 */ /* 0x000fe40004800000 */
[-C--:B------:R-:W-:Y:S01]  /*5060*/  @!P0 ISETP.GE.AND P1, PT, R5, R74.reuse, PT ;  /* 0x0000004a0500820c */ /* 0x080fe20003f26270 */
[----:B------:R-:W-:Y:S01]  /*5070*/  @!P0 VIADD R5, R72, 0x11 ;  /* 0x0000001148058836 */ /* 0x000fe20000000000 */
[----:B------:R-:W-:Y:S01]  /*5080*/  MUFU.EX2 R88, R9 ;  /* 0x0000000900587308 */ /* 0x000fe20000000800 */
[--C-:B------:R-:W-:Y:S01]  /*5090*/  FFMA.FTZ R10, R10, UR14, -R4.reuse ;  /* 0x0000000e0a0a7c23 */ /* 0x100fe20008010804 */
[----:B------:R-:W-:Y:S02]  /*50a0*/  @!P0 FSEL R11, R11, -INF , !P1 ;  /* 0xff8000000b0b8808 */ /* 0x000fe40004800000 */
[-C--:B------:R-:W-:Y:S03]  /*50b0*/  @!P0 ISETP.GE.AND P1, PT, R6, R75.reuse, PT ;  /* 0x0000004b0600820c */ /* 0x080fe60003f26270 */
[--C-:B------:R-:W-:Y:S01]  /*50c0*/  FFMA.FTZ R11, R11, UR14, -R4.reuse ;  /* 0x0000000e0b0b7c23 */ /* 0x100fe20008010804 */
[----:B------:R-:W-:Y:S02]  /*50d0*/  @!P0 FSEL R12, R12, -INF , !P1 ;  /* 0xff8000000c0c8808 */ /* 0x000fe40004800000 */
[----:B------:R-:W-:Y:S01]  /*50e0*/  MUFU.EX2 R95, R10 ;  /* 0x0000000a005f7308 */ /* 0x000fe20000000800 */
[----:B------:R-:W-:Y:S02]  /*50f0*/  @!P0 ISETP.GE.AND P1, PT, R5, R75, PT ;  /* 0x0000004b0500820c */ /* 0x000fe40003f26270 */
[--C-:B------:R-:W-:Y:S02]  /*5100*/  FFMA.FTZ R12, R12, UR14, -R73.reuse ;  /* 0x0000000e0c0c7c23 */ /* 0x100fe40008010849 */
[----:B------:R-:W-:Y:S02]  /*5110*/  @!P0 FSEL R13, R13, -INF , !P1 ;  /* 0xff8000000d0d8808 */ /* 0x000fe40004800000 */
[-C--:B------:R-:W-:Y:S03]  /*5120*/  @!P0 ISETP.GE.AND P1, PT, R6, R74.reuse, PT ;  /* 0x0000004a0600820c */ /* 0x080fe60003f26270 */
[----:B------:R-:W1:Y:S01]  /*5130*/  MUFU.EX2 R94, R11 ;  /* 0x0000000b005e7308 */ /* 0x000e620000000800 */
[----:B----4-:R-:W-:Y:S01]  /*5140*/  F2FP.F16.F32.PACK_AB R6, R92, R93 ;  /* 0x0000005d5c06723e */ /* 0x010fe200000000ff */
[--C-:B------:R-:W-:Y:S01]  /*5150*/  FFMA.FTZ R13, R13, UR14, -R73.reuse ;  /* 0x0000000e0d0d7c23 */ /* 0x100fe20008010849 */
[----:B------:R-:W-:Y:S02]  /*5160*/  @!P0 FSEL R14, R14, -INF , !P1 ;  /* 0xff8000000e0e8808 */ /* 0x000fe40004800000 */
[-C--:B------:R-:W-:Y:S02]  /*5170*/  @!P0 ISETP.GE.AND P1, PT, R5, R74.reuse, PT ;  /* 0x0000004a0500820c */ /* 0x080fe40003f26270 */
[C---:B------:R-:W-:Y:S01]  /*5180*/  @!P0 IADD3 R5, R72.reuse, 0x18, RZ ;  /* 0x0000001848058810 */ /* 0x040fe20007ffe0ff */
[----:B------:R-:W-:Y:S01]  /*5190*/  @!P0 VIADD R72, R72, 0x19 ;  /* 0x0000001948488836 */ /* 0x000fe20000000000 */
[----:B------:R-:W-:Y:S01]  /*51a0*/  @!P0 FSEL R15, R15, -INF , !P1 ;  /* 0xff8000000f0f8808 */ /* 0x000fe20004800000 */
[--C-:B------:R-:W-:Y:S01]  /*51b0*/  FFMA.FTZ R14, R14, UR14, -R4.reuse ;  /* 0x0000000e0e0e7c23 */ /* 0x100fe20008010804 */
[CC--:B------:R-:W-:Y:S01]  /*51c0*/  @!P0 ISETP.GE.AND P1, PT, R5.reuse, R75.reuse, PT ;  /* 0x0000004b0500820c */ /* 0x0c0fe20003f26270 */
[----:B------:R4:W-:Y:S01]  /*51d0*/  MUFU.EX2 R86, R12 ;  /* 0x0000000c00567308 */ /* 0x0009e20000000800 */
[-C--:B------:R-:W-:Y:S01]  /*51e0*/  @!P0 ISETP.GE.AND P2, PT, R5, R74.reuse, PT ;  /* 0x0000004a0500820c */ /* 0x080fe20003f46270 */
[--C-:B------:R-:W-:Y:S01]  /*51f0*/  FFMA.FTZ R15, R15, UR14, -R4.reuse ;  /* 0x0000000e0f0f7c23 */ /* 0x100fe20008010804 */
[----:B------:R-:W-:Y:S02]  /*5200*/  @!P0 FSEL R16, R16, -INF , !P1 ;  /* 0xff80000010108808 */ /* 0x000fe40004800000 */
[----:B------:R-:W-:Y:S02]  /*5210*/  @!P0 ISETP.GE.AND P1, PT, R72, R75, PT ;  /* 0x0000004b4800820c */ /* 0x000fe40003f26270 */
[----:B------:R-:W-:Y:S03]  /*5220*/  @!P0 FSEL R18, R18, -INF , !P2 ;  /* 0xff80000012128808 */ /* 0x000fe60005000000 */
[----:B------:R-:W4:Y:S01]  /*5230*/  MUFU.EX2 R84, R13 ;  /* 0x0000000d00547308 */ /* 0x000f220000000800 */
[----:B------:R-:W-:Y:S01]  /*5240*/  @!P0 FSEL R17, R17, -INF , !P1 ;  /* 0xff80000011118808 */ /* 0x000fe20004800000 */
[--C-:B------:R-:W-:Y:S01]  /*5250*/  FFMA.FTZ R16, R16, UR14, -R73.reuse ;  /* 0x0000000e10107c23 */ /* 0x100fe20008010849 */
[----:B------:R-:W-:Y:S01]  /*5260*/  @!P0 ISETP.GE.AND P1, PT, R72, R74, PT ;  /* 0x0000004a4800820c */ /* 0x000fe20003f26270 */
[--C-:B------:R-:W-:Y:S01]  /*5270*/  FFMA.FTZ R18, R18, UR14, -R4.reuse ;  /* 0x0000000e12127c23 */ /* 0x100fe20008010804 */
[----:B---3--:R-:W-:Y:S01]  /*5280*/  F2FP.F16.F32.PACK_AB R5, R96, R97 ;  /* 0x000000616005723e */ /* 0x008fe200000000ff */
[----:B------:R-:W-:Y:S01]  /*5290*/  FFMA.FTZ R73, R17, UR14, -R73 ;  /* 0x0000000e11497c23 */ /* 0x000fe20008010849 */
[----:B------:R-:W-:Y:S03]  /*52a0*/  @!P0 FSEL R19, R19, -INF , !P1 ;  /* 0xff80000013138808 */ /* 0x000fe60004800000 */
[----:B------:R-:W-:Y:S01]  /*52b0*/  MUFU.EX2 R91, R14 ;  /* 0x0000000e005b7308 */ /* 0x000fe20000000800 */
[----:B-1----:R-:W-:Y:S02]  /*52c0*/  F2FP.F16.F32.PACK_AB R8, R94, R95 ;  /* 0x0000005f5e08723e */ /* 0x002fe400000000ff */
[----:B----4-:R-:W-:Y:S01]  /*52d0*/  IADD3 R12, P0, R79, UR12, RZ ;  /* 0x0000000c4f0c7c10 */ /* 0x010fe2000ff1e0ff */
[----:B------:R-:W-:Y:S06]  /*52e0*/  FFMA.FTZ R4, R19, UR14, -R4 ;  /* 0x0000000e13047c23 */ /* 0x000fec0008010804 */
[----:B------:R1:W-:Y:S01]  /*52f0*/  MUFU.EX2 R85, R4 ;  /* 0x0000000400557308 */ /* 0x0003e20000000800 */
[----:B------:R-:W-:Y:S02]  /*5300*/  F2FP.F16.F32.PACK_AB R7, R84, R86 ;  /* 0x000000565407723e */ /* 0x000fe400000000ff */
[----:B------:R-:W-:Y:S02]  /*5310*/  IADD3.X R13, R78, UR11, RZ, P0, !PT ;  /* 0x0000000b4e0d7c10 */ /* 0x000fe400087fe4ff */
[----:B------:R-:W-:Y:S05]  /*5320*/  PLOP3.LUT P0, PT, PT, PT, UP2, 0x80, 0x0 ;  /* 0x000000000000781c */ /* 0x000fea0003f0f028 */
[----:B------:R-:W3:Y:S01]  /*5330*/  MUFU.EX2 R89, R15 ;  /* 0x0000000f00597308 */ /* 0x000ee20000000800 */
[----:B------:R-:W4:Y:S04]  /*5340*/  LDG.E R81, desc[UR6][R12.64] ;  /* 0x000000060c517981 */ /* 0x000f28000c1e1900 */
[----:B------:R3:W4:Y:S05]  /*5350*/  LDG.E R80, desc[UR6][R12.64+0x20] ;  /* 0x000020060c507981 */ /* 0x00072a000c1e1900 */
[----:B------:R-:W-:Y:S01]  /*5360*/  MUFU.EX2 R83, R16 ;  /* 0x0000001000537308 */ /* 0x000fe20000000800 */
[----:B-1----:R-:W-:Y:S09]  /*5370*/  F2FP.F16.F32.PACK_AB R4, R88, R90 ;  /* 0x0000005a5804723e */ /* 0x002ff200000000ff */
[----:B------:R-:W1:Y:S10]  /*5380*/  MUFU.EX2 R82, R73 ;  /* 0x0000004900527308 */ /* 0x000e740000000800 */
[----:B------:R-:W1:Y:S01]  /*5390*/  MUFU.EX2 R87, R18 ;  /* 0x0000001200577308 */ /* 0x000e620000000800 */
[----:B--2---:R3:W-:Y:S04]  /*53a0*/  STS [R245+0x14000], R6 ;  /* 0x01400006f5007388 */ /* 0x0047e80000000800 */
[----:B------:R1:W-:Y:S04]  /*53b0*/  STS [R245+0x14400], R5 ;  /* 0x01440005f5007388 */ /* 0x0003e80000000800 */
[----:B------:R2:W-:Y:S04]  /*53c0*/  STS [R244+0x14000], R4 ;  /* 0x01400004f4007388 */ /* 0x0005e80000000800 */
[----:B------:R-:W-:Y:S04]  /*53d0*/  STS [R244+0x14400], R8 ;  /* 0x01440008f4007388 */ /* 0x000fe80000000800 */
[----:B------:R-:W-:Y:S01]  /*53e0*/  STS [R99+0x14000], R7 ;  /* 0x0140000763007388 */ /* 0x000fe20000000800 */
[----:B---3--:R-:W-:Y:S02]  /*53f0*/  F2FP.F16.F32.PACK_AB R6, R89, R91 ;  /* 0x0000005b5906723e */ /* 0x008fe400000000ff */
[----:B-1----:R-:W-:Y:S03]  /*5400*/  F2FP.F16.F32.PACK_AB R5, R82, R83 ;  /* 0x000000535205723e */ /* 0x002fe600000000ff */
[----:B------:R-:W-:Y:S01]  /*5410*/  STS [R99+0x14400], R6 ;  /* 0x0144000663007388 */ /* 0x000fe20000000800 */
[----:B--2---:R-:W-:Y:S03]  /*5420*/  F2FP.F16.F32.PACK_AB R4, R85, R87 ;  /* 0x000000575504723e */ /* 0x004fe600000000ff */
[----:B------:R-:W-:Y:S04]  /*5430*/  STS [R98+0x14000], R5 ;  /* 0x0140000562007388 */ /* 0x000fe80000000800 */
[----:B------:R-:W-:Y:S04]  /*5440*/  STS [R98+0x14400], R4 ;  /* 0x0144000462007388 */ /* 0x000fe80000000800 */
[----:B------:R-:W1:Y:S04]  /*5450*/  LDSM.16.M88.4 R16, [R249+0x6000] ;  /* 0x00600000f910783b */ /* 0x000e680000000200 */
[----:B------:R-:W2:Y:S04]  /*5460*/  LDSM.16.M88.4 R68, [R248+0x6000] ;  /* 0x00600000f844783b */ /* 0x000ea80000000200 */
[----:B------:R-:W3:Y:S04]  /*5470*/  LDSM.16.M88.4 R72, [R247+0x6000] ;  /* 0x00600000f748783b */ /* 0x000ee80000000200 */
[----:B------:R-:W3:Y:S01]  /*5480*/  LDSM.16.M88.4 R76, [R246+0x6000] ;  /* 0x00600000f64c783b */ /* 0x000ee20000000200 */
[C---:B-1----:R-:W-:Y:S06]  /*5490*/  HMMA.16816.F32 R4, R16.reuse, R148, RZ ;  /* 0x000000941004723c */ /* 0x042fec00000018ff */
[C---:B------:R-:W-:Y:S06]  /*54a0*/  HMMA.16816.F32 R8, R16.reuse, R150, RZ ;  /* 0x000000961008723c */ /* 0x040fec00000018ff */
[C---:B------:R-:W-:Y:S06]  /*54b0*/  HMMA.16816.F32 R12, R16.reuse, R152, RZ ;  /* 0x00000098100c723c */ /* 0x040fec00000018ff */
[----:B------:R-:W-:Y:S06]  /*54c0*/  HMMA.16816.F32 R16, R16, R154, RZ ;  /* 0x0000009a1010723c */ /* 0x000fec00000018ff */
[C---:B--2---:R-:W-:Y:S06]  /*54d0*/  HMMA.16816.F32 R4, R68.reuse, R156, R4 ;  /* 0x0000009c4404723c */ /* 0x044fec0000001804 */
[C---:B------:R-:W-:Y:S06]  /*54e0*/  HMMA.16816.F32 R8, R68.reuse, R158, R8 ;  /* 0x0000009e4408723c */ /* 0x040fec0000001808 */
[C---:B------:R-:W-:Y:S06]  /*54f0*/  HMMA.16816.F32 R12, R68.reuse, R160, R12 ;  /* 0x000000a0440c723c */ /* 0x040fec000000180c */
[----:B------:R-:W-:Y:S01]  /*5500*/  HMMA.16816.F32 R16, R68, R162, R16 ;  /* 0x000000a24410723c */ /* 0x000fe20000001810 */
[----:B------:R-:W1:Y:S05]  /*5510*/  LDSM.16.M88.4 R68, [R249+0x8000] ;  /* 0x00800000f944783b */ /* 0x000e6a0000000200 */
[C---:B---3--:R-:W-:Y:S06]  /*5520*/  HMMA.16816.F32 R4, R72.reuse, R164, R4 ;  /* 0x000000a44804723c */ /* 0x048fec0000001804 */
[C---:B------:R-:W-:Y:S06]  /*5530*/  HMMA.16816.F32 R8, R72.reuse, R166, R8 ;  /* 0x000000a64808723c */ /* 0x040fec0000001808 */
[C---:B------:R-:W-:Y:S06]  /*5540*/  HMMA.16816.F32 R12, R72.reuse, R168, R12 ;  /* 0x000000a8480c723c */ /* 0x040fec000000180c */
[----:B------:R-:W-:Y:S01]  /*5550*/  HMMA.16816.F32 R16, R72, R170, R16 ;  /* 0x000000aa4810723c */ /* 0x000fe20000001810 */
[----:B------:R-:W2:Y:S05]  /*5560*/  LDSM.16.M88.4 R72, [R248+0x8000] ;  /* 0x00800000f848783b */ /* 0x000eaa0000000200 */
[C---:B------:R-:W-:Y:S06]  /*5570*/  HMMA.16816.F32 R4, R76.reuse, R172, R4 ;  /* 0x000000ac4c04723c */ /* 0x040fec0000001804 */
[C---:B------:R-:W-:Y:S06]  /*5580*/  HMMA.16816.F32 R8, R76.reuse, R174, R8 ;  /* 0x000000ae4c08723c */ /* 0x040fec0000001808 */
[C---:B------:R-:W-:Y:S06]  /*5590*/  HMMA.16816.F32 R12, R76.reuse, R176, R12 ;  /* 0x000000b04c0c723c */ /* 0x040fec000000180c */
[----:B------:R-:W-:Y:S01]  /*55a0*/  HMMA.16816.F32 R16, R76, R178, R16 ;  /* 0x000000b24c10723c */ /* 0x000fe20000001810 */
[----:B------:R-:W3:Y:S05]  /*55b0*/  LDSM.16.M88.4 R76, [R247+0x8000] ;  /* 0x00800000f74c783b */ /* 0x000eea0000000200 */
[C---:B-1----:R-:W-:Y:S06]  /*55c0*/  HMMA.16816.F32 R4, R68.reuse, R180, R4 ;  /* 0x000000b44404723c */ /* 0x042fec0000001804 */
[C---:B------:R-:W-:Y:S06]  /*55d0*/  HMMA.16816.F32 R8, R68.reuse, R182, R8 ;  /* 0x000000b64408723c */ /* 0x040fec0000001808 */
[C---:B------:R-:W-:Y:S06]  /*55e0*/  HMMA.16816.F32 R12, R68.reuse, R184, R12 ;  /* 0x000000b8440c723c */ /* 0x040fec000000180c */
[----:B------:R-:W-:Y:S01]  /*55f0*/  HMMA.16816.F32 R16, R68, R186, R16 ;  /* 0x000000ba4410723c */ /* 0x000fe20000001810 */
[----:B------:R-:W1:Y:S05]  /*5600*/  LDSM.16.M88.4 R68, [R246+0x8000] ;  /* 0x00800000f644783b */ /* 0x000e6a0000000200 */
[C---:B--2---:R-:W-:Y:S06]  /*5610*/  HMMA.16816.F32 R4, R72.reuse, R188, R4 ;  /* 0x000000bc4804723c */ /* 0x044fec0000001804 */
[C---:B------:R-:W-:Y:S06]  /*5620*/  HMMA.16816.F32 R8, R72.reuse, R190, R8 ;  /* 0x000000be4808723c */ /* 0x040fec0000001808 */
[C---:B------:R-:W-:Y:S06]  /*5630*/  HMMA.16816.F32 R12, R72.reuse, R192, R12 ;  /* 0x000000c0480c723c */ /* 0x040fec000000180c */
[----:B------:R-:W-:Y:S01]  /*5640*/  HMMA.16816.F32 R16, R72, R194, R16 ;  /* 0x000000c24810723c */ /* 0x000fe20000001810 */
[----:B------:R-:W2:Y:S05]  /*5650*/  LDSM.16.M88.4 R72, [R249+0xa000] ;  /* 0x00a00000f948783b */ /* 0x000eaa0000000200 */
[C---:B---3--:R-:W-:Y:S06]  /*5660*/  HMMA.16816.F32 R4, R76.reuse, R196, R4 ;  /* 0x000000c44c04723c */ /* 0x048fec0000001804 */
        /* <DEDUP_REMOVED lines=17> */
[----:B------:R-:W-:Y:S06]  /*5780*/  HMMA.16816.F32 R16, R76, R226, R16 ;  /* 0x000000e24c10723c */ /* 0x000fec0000001810 */
[C---:B-1----:R-:W-:Y:S06]  /*5790*/  HMMA.16816.F32 R4, R68.reuse, R228, R4 ;  /* 0x000000e44404723c */ /* 0x042fec0000001804 */
[C---:B------:R-:W-:Y:S06]  /*57a0*/  HMMA.16816.F32 R8, R68.reuse, R230, R8 ;  /* 0x000000e64408723c */ /* 0x040fec0000001808 */
[C---:B------:R-:W-:Y:S06]  /*57b0*/  HMMA.16816.F32 R12, R68.reuse, R232, R12 ;  /* 0x000000e8440c723c */ /* 0x040fec000000180c */
[----:B------:R-:W-:Y:S06]  /*57c0*/  HMMA.16816.F32 R16, R68, R234, R16 ;  /* 0x000000ea4410723c */ /* 0x000fec0000001810 */
[C---:B--2---:R-:W-:Y:S06]  /*57d0*/  HMMA.16816.F32 R4, R72.reuse, R236, R4 ;  /* 0x000000ec4804723c */ /* 0x044fec0000001804 */
[C---:B------:R-:W-:Y:S06]  /*57e0*/  HMMA.16816.F32 R8, R72.reuse, R238, R8 ;  /* 0x000000ee4808723c */ /* 0x040fec0000001808 */
[C---:B------:R-:W-:Y:S06]  /*57f0*/  HMMA.16816.F32 R12, R72.reuse, R240, R12 ;  /* 0x000000f0480c723c */ /* 0x040fec000000180c */
[----:B------:R-:W-:Y:S06]  /*5800*/  HMMA.16816.F32 R16, R72, R242, R16 ;  /* 0x000000f24810723c */ /* 0x000fec0000001810 */
[C---:B----4-:R-:W-:Y:S01]  /*5810*/  FADD.FTZ R68, -R81.reuse, R4 ;  /* 0x0000000451447221 */ /* 0x050fe20000010100 */
[----:B------:R-:W-:Y:S01]  /*5820*/  FADD.FTZ R4, -R81, R5 ;  /* 0x0000000551047221 */ /* 0x000fe20000010100 */
[----:B------:R-:W-:Y:S03]  /*5830*/  FADD.FTZ R6, -R80, R6 ;  /* 0x0000000650067221 */ /* 0x000fe60000010100 */
[----:B------:R-:W-:Y:S01]  /*5840*/  FMUL.FTZ R5, R93, R68 ;  /* 0x000000445d057220 */ /* 0x000fe20000410000 */
[----:B------:R-:W-:Y:S01]  /*5850*/  FMUL.FTZ R4, R92, R4 ;  /* 0x000000045c047220 */ /* 0x000fe20000410000 */
[C---:B------:R-:W-:Y:S01]  /*5860*/  FADD.FTZ R8, -R81.reuse, R8 ;  /* 0x0000000851087221 */ /* 0x040fe20000010100 */
[C---:B------:R-:W-:Y:S01]  /*5870*/  FADD.FTZ R9, -R81.reuse, R9 ;  /* 0x0000000951097221 */ /* 0x040fe20000010100 */
[----:B------:R-:W-:Y:S02]  /*5880*/  FADD.FTZ R10, -R80, R10 ;  /* 0x0000000a500a7221 */ /* 0x000fe40000010100 */
[----:B------:R-:W-:Y:S01]  /*5890*/  F2FP.F16.F32.PACK_AB R4, R4, R5 ;  /* 0x000000050404723e */ /* 0x000fe200000000ff */
[C---:B------:R-:W-:Y:S01]  /*58a0*/  FADD.FTZ R5, -R81.reuse, R12 ;  /* 0x0000000c51057221 */ /* 0x040fe20000010100 */
[----:B------:R-:W-:Y:S01]  /*58b0*/  FADD.FTZ R12, -R80, R7 ;  /* 0x00000007500c7221 */ /* 0x000fe20000010100 */
[----:B------:R-:W-:Y:S01]  /*58c0*/  FMUL.FTZ R68, R90, R8 ;  /* 0x000000085a447220 */ /* 0x000fe20000410000 */
[C---:B------:R-:W-:Y:S01]  /*58d0*/  FADD.FTZ R8, -R81.reuse, R13 ;  /* 0x0000000d51087221 */ /* 0x040fe20000010100 */
[----:B------:R1:W-:Y:S01]  /*58e0*/  STS [R245+0x12000], R4 ;  /* 0x01200004f5007388 */ /* 0x0003e20000000800 */
[----:B------:R-:W-:Y:S01]  /*58f0*/  FMUL.FTZ R12, R96, R12 ;  /* 0x0000000c600c7220 */ /* 0x000fe20000410000 */
[C---:B------:R-:W-:Y:S01]  /*5900*/  FADD.FTZ R16, -R81.reuse, R16 ;  /* 0x0000001051107221 */ /* 0x040fe20000010100 */
[----:B------:R-:W-:Y:S01]  /*5910*/  FADD.FTZ R17, -R81, R17 ;  /* 0x0000001151117221 */ /* 0x000fe20000010100 */
[----:B------:R-:W-:Y:S01]  /*5920*/  FMUL.FTZ R9, R88, R9 ;  /* 0x0000000958097220 */ /* 0x000fe20000410000 */
[----:B------:R-:W-:Y:S01]  /*5930*/  FMUL.FTZ R5, R86, R5 ;  /* 0x0000000556057220 */ /* 0x000fe20000410000 */
[----:B------:R-:W-:Y:S01]  /*5940*/  FMUL.FTZ R8, R84, R8 ;  /* 0x0000000854087220 */ /* 0x000fe20000410000 */
[----:B------:R-:W-:Y:S01]  /*5950*/  FMUL.FTZ R7, R82, R17 ;  /* 0x0000001152077220 */ /* 0x000fe20000410000 */
[----:B------:R-:W-:Y:S01]  /*5960*/  FMUL.FTZ R13, R95, R10 ;  /* 0x0000000a5f0d7220 */ /* 0x000fe20000410000 */
[----:B------:R-:W-:Y:S01]  /*5970*/  F2FP.F16.F32.PACK_AB R9, R9, R68 ;  /* 0x000000440909723e */ /* 0x000fe200000000ff */
[----:B------:R-:W-:Y:S01]  /*5980*/  FADD.FTZ R10, -R80, R14 ;  /* 0x0000000e500a7221 */ /* 0x000fe20000010100 */
[----:B------:R-:W-:Y:S01]  /*5990*/  F2FP.F16.F32.PACK_AB R8, R8, R5 ;  /* 0x000000050808723e */ /* 0x000fe200000000ff */
[C---:B------:R-:W-:Y:S01]  /*59a0*/  FADD.FTZ R5, -R80.reuse, R15 ;  /* 0x0000000f50057221 */ /* 0x040fe20000010100 */
[----:B-----5:R2:W5:Y:S01]  /*59b0*/  LDL R96, [R1+0x68] ;  /* 0x0000680001607983 */ /* 0x0205620000100800 */
[----:B------:R-:W-:Y:S02]  /*59c0*/  FMUL.FTZ R10, R91, R10 ;  /* 0x0000000a5b0a7220 */ /* 0x000fe40000410000 */
[----:B------:R-:W-:Y:S05]  /*59d0*/  FMUL.FTZ R5, R89, R5 ;  /* 0x0000000559057220 */ /* 0x000fea0000410000 */
[----:B------:R-:W-:Y:S01]  /*59e0*/  F2FP.F16.F32.PACK_AB R5, R5, R10 ;  /* 0x0000000a0505723e */ /* 0x000fe200000000ff */
[----:B-1----:R-:W-:Y:S01]  /*59f0*/  FMUL.FTZ R4, R83, R16 ;  /* 0x0000001053047220 */ /* 0x002fe20000410000 */
[----:B------:R-:W-:Y:S01]  /*5a00*/  FMUL.FTZ R16, R97, R6 ;  /* 0x0000000661107220 */ /* 0x000fe20000410000 */
[C---:B------:R-:W-:Y:S01]  /*5a10*/  FADD.FTZ R6, -R80.reuse, R11 ;  /* 0x0000000b50067221 */ /* 0x040fe20000010100 */
[----:B------:R-:W-:Y:S02]  /*5a20*/  FADD.FTZ R11, -R80, R19 ;  /* 0x00000013500b7221 */ /* 0x000fe40000010100 */
[----:B------:R-:W-:Y:S01]  /*5a30*/  F2FP.F16.F32.PACK_AB R7, R7, R4 ;  /* 0x000000040707723e */ /* 0x000fe200000000ff */
[----:B------:R-:W-:Y:S01]  /*5a40*/  FMUL.FTZ R6, R94, R6 ;  /* 0x000000065e067220 */ /* 0x000fe20000410000 */
[----:B------:R-:W-:Y:S01]  /*5a50*/  F2FP.F16.F32.PACK_AB R4, R12, R16 ;  /* 0x000000100c04723e */ /* 0x000fe200000000ff */
[----:B------:R-:W-:Y:S01]  /*5a60*/  FADD.FTZ R12, -R80, R18 ;  /* 0x00000012500c7221 */ /* 0x000fe20000010100 */
[----:B------:R-:W-:Y:S02]  /*5a70*/  FMUL.FTZ R11, R85, R11 ;  /* 0x0000000b550b7220 */ /* 0x000fe40000410000 */
[----:B------:R-:W-:Y:S01]  /*5a80*/  F2FP.F16.F32.PACK_AB R6, R6, R13 ;  /* 0x0000000d0606723e */ /* 0x000fe200000000ff */
[----:B------:R1:W-:Y:S01]  /*5a90*/  STS [R245+0x12400], R4 ;  /* 0x01240004f5007388 */ /* 0x0003e20000000800 */
[----:B------:R-:W-:Y:S03]  /*5aa0*/  FMUL.FTZ R12, R87, R12 ;  /* 0x0000000c570c7220 */ /* 0x000fe60000410000 */
[----:B------:R-:W-:Y:S04]  /*5ab0*/  STS [R244+0x12000], R9 ;  /* 0x01200009f4007388 */ /* 0x000fe80000000800 */
[----:B------:R-:W-:Y:S04]  /*5ac0*/  STS [R244+0x12400], R6 ;  /* 0x01240006f4007388 */ /* 0x000fe80000000800 */
[----:B------:R-:W-:Y:S04]  /*5ad0*/  STS [R99+0x12000], R8 ;  /* 0x0120000863007388 */ /* 0x000fe80000000800 */
[----:B------:R-:W-:Y:S04]  /*5ae0*/  STS [R99+0x12400], R5 ;  /* 0x0124000563007388 */ /* 0x000fe80000000800 */
[----:B------:R-:W-:Y:S01]  /*5af0*/  STS [R98+0x12000], R7 ;  /* 0x0120000762007388 */ /* 0x000fe20000000800 */
[----:B-1----:R-:W-:Y:S05]  /*5b00*/  F2FP.F16.F32.PACK_AB R4, R11, R12 ;  /* 0x0000000c0b04723e */ /* 0x002fea00000000ff */
[----:B------:R-:W-:Y:S01]  /*5b10*/  STS [R98+0x12400], R4 ;  /* 0x0124000462007388 */ /* 0x000fe20000000800 */
[----:B------:R-:W-:Y:S06]  /*5b20*/  BAR.SYNC.DEFER_BLOCKING 0x0 ;  /* 0x0000000000007b1d */ /* 0x000fec0000010000 */
[----:B------:R-:W-:Y:S04]  /*5b30*/  LDSM.16.MT88.4 R4, [R3+0x14000] ;  /* 0x014000000304783b */ /* 0x000fe80000004200 */
[----:B------:R-:W1:Y:S04]  /*5b40*/  LDSM.16.MT88.4 R8, [R0+0x6000] ;  /* 0x006000000008783b */ /* 0x000e680000004200 */
[----:B------:R-:W3:Y:S04]  /*5b50*/  LDSM.16.MT88.4 R12, [R2+0x14000] ;  /* 0x01400000020c783b */ /* 0x000ee80000004200 */
[----:B------:R-:W4:Y:S04]  /*5b60*/  LDSM.16.MT88.4 R16, [R0+0x8000] ;  /* 0x008000000010783b */ /* 0x000f280000004200 */
[----:B------:R-:W2:Y:S04]  /*5b70*/  LDSM.16.MT88.4 R68, [R0+0xa000] ;  /* 0x00a000000044783b */ /* 0x000ea80000004200 */
[----:B------:R-:W-:Y:S04]  /*5b80*/  LDSM.16.MT88.4 R72, [R3+0x14800] ;  /* 0x014800000348783b */ /* 0x000fe80000004200 */
[----:B------:R-:W2:Y:S04]  /*5b90*/  LDSM.16.MT88.4 R76, [R0+0x6800] ;  /* 0x00680000004c783b */ /* 0x000ea80000004200 */
[----:B------:R-:W2:Y:S04]  /*5ba0*/  LDSM.16.MT88.4 R80, [R2+0x14800] ;  /* 0x014800000250783b */ /* 0x000ea80000004200 */
[----:B------:R-:W2:Y:S04]  /*5bb0*/  LDSM.16.MT88.4 R84, [R0+0x8800] ;  /* 0x008800000054783b */ /* 0x000ea80000004200 */
[----:B------:R-:W-:Y:S04]  /*5bc0*/  LDSM.16.MT88.4 R88, [R0+0x7800] ;  /* 0x007800000058783b */ /* 0x000fe80000004200 */
[----:B------:R-:W-:Y:S01]  /*5bd0*/  LDSM.16.MT88.4 R92, [R2+0x15800] ;  /* 0x01580000025c783b */ /* 0x000fe20000004200 */
[-C--:B-1----:R-:W-:Y:S06]  /*5be0*/  HMMA.16816.F32 R20, R4, R8.reuse, R20 ;  /* 0x000000080414723c */ /* 0x082fec0000001814 */
[C---:B---3--:R-:W-:Y:S06]  /*5bf0*/  HMMA.16816.F32 R24, R12.reuse, R8, R24 ;  /* 0x000000080c18723c */ /* 0x048fec0000001818 */
[-C--:B------:R-:W-:Y:S06]  /*5c00*/  HMMA.16816.F32 R28, R12, R10.reuse, R28 ;  /* 0x0000000a0c1c723c */ /* 0x080fec000000181c */
[C---:B------:R-:W-:Y:S01]  /*5c10*/  HMMA.16816.F32 R32, R4.reuse, R10, R32 ;  /* 0x0000000a0420723c */ /* 0x040fe20000001820 */
[----:B------:R-:W1:Y:S05]  /*5c20*/  LDSM.16.MT88.4 R8, [R0+0xa800] ;  /* 0x00a800000008783b */ /* 0x000e6a0000004200 */
[-C--:B----4-:R-:W-:Y:S06]  /*5c30*/  HMMA.16816.F32 R36, R4, R16.reuse, R36 ;  /* 0x000000100424723c */ /* 0x090fec0000001824 */
[C---:B------:R-:W-:Y:S06]  /*5c40*/  HMMA.16816.F32 R40, R12.reuse, R16, R40 ;  /* 0x000000100c28723c */ /* 0x040fec0000001828 */
[-C--:B------:R-:W-:Y:S06]  /*5c50*/  HMMA.16816.F32 R44, R12, R18.reuse, R44 ;  /* 0x000000120c2c723c */ /* 0x080fec000000182c */
[C---:B------:R-:W-:Y:S01]  /*5c60*/  HMMA.16816.F32 R48, R4.reuse, R18, R48 ;  /* 0x000000120430723c */ /* 0x040fe20000001830 */
[----:B------:R-:W-:Y:S05]  /*5c70*/  LDSM.16.MT88.4 R16, [R2+0x15000] ;  /* 0x015000000210783b */ /* 0x000fea0000004200 */
[-C--:B--2---:R-:W-:Y:S06]  /*5c80*/  HMMA.16816.F32 R52, R4, R68.reuse, R52 ;  /* 0x000000440434723c */ /* 0x084fec0000001834 */
[C---:B------:R-:W-:Y:S06]  /*5c90*/  HMMA.16816.F32 R56, R12.reuse, R68, R56 ;  /* 0x000000440c38723c */ /* 0x040fec0000001838 */
[-C--:B------:R-:W-:Y:S01]  /*5ca0*/  HMMA.16816.F32 R60, R12, R70.reuse, R60 ;  /* 0x000000460c3c723c */ /* 0x080fe2000000183c */
[----:B------:R-:W-:Y:S05]  /*5cb0*/  LDSM.16.MT88.4 R12, [R0+0x7000] ;  /* 0x00700000000c783b */ /* 0x000fea0000004200 */
[----:B------:R-:W-:Y:S01]  /*5cc0*/  HMMA.16816.F32 R64, R4, R70, R64 ;  /* 0x000000460440723c */ /* 0x000fe20000001840 */
[----:B------:R-:W2:Y:S04]  /*5cd0*/  LDSM.16.MT88.4 R4, [R3+0x15000] ;  /* 0x015000000304783b */ /* 0x000ea80000004200 */
[----:B------:R-:W3:Y:S01]  /*5ce0*/  LDSM.16.MT88.4 R68, [R0+0x9000] ;  /* 0x009000000044783b */ /* 0x000ee20000004200 */
[-C--:B------:R-:W-:Y:S06]  /*5cf0*/  HMMA.16816.F32 R20, R72, R76.reuse, R20 ;  /* 0x0000004c4814723c */ /* 0x080fec0000001814 */
[C---:B------:R-:W-:Y:S06]  /*5d00*/  HMMA.16816.F32 R24, R80.reuse, R76, R24 ;  /* 0x0000004c5018723c */ /* 0x040fec0000001818 */
[-C--:B------:R-:W-:Y:S06]  /*5d10*/  HMMA.16816.F32 R28, R80, R78.reuse, R28 ;  /* 0x0000004e501c723c */ /* 0x080fec000000181c */
[C---:B------:R-:W-:Y:S01]  /*5d20*/  HMMA.16816.F32 R32, R72.reuse, R78, R32 ;  /* 0x0000004e4820723c */ /* 0x040fe20000001820 */
[----:B------:R-:W4:Y:S05]  /*5d30*/  LDSM.16.MT88.4 R76, [R0+0xb000] ;  /* 0x00b00000004c783b */ /* 0x000f2a0000004200 */
[-C--:B------:R-:W-:Y:S06]  /*5d40*/  HMMA.16816.F32 R36, R72, R84.reuse, R36 ;  /* 0x000000544824723c */ /* 0x080fec0000001824 */
[C---:B------:R-:W-:Y:S06]  /*5d50*/  HMMA.16816.F32 R40, R80.reuse, R84, R40 ;  /* 0x000000545028723c */ /* 0x040fec0000001828 */
[-C--:B------:R-:W-:Y:S06]  /*5d60*/  HMMA.16816.F32 R44, R80, R86.reuse, R44 ;  /* 0x00000056502c723c */ /* 0x080fec000000182c */
[C---:B------:R-:W-:Y:S01]  /*5d70*/  HMMA.16816.F32 R48, R72.reuse, R86, R48 ;  /* 0x000000564830723c */ /* 0x040fe20000001830 */
[----:B------:R-:W4:Y:S05]  /*5d80*/  LDSM.16.MT88.4 R84, [R3+0x15800] ;  /* 0x015800000354783b */ /* 0x000f2a0000004200 */
[-C--:B-1----:R-:W-:Y:S06]  /*5d90*/  HMMA.16816.F32 R52, R72, R8.reuse, R52 ;  /* 0x000000084834723c */ /* 0x082fec0000001834 */
[C---:B------:R-:W-:Y:S06]  /*5da0*/  HMMA.16816.F32 R56, R80.reuse, R8, R56 ;  /* 0x000000085038723c */ /* 0x040fec0000001838 */
[-C--:B------:R-:W-:Y:S01]  /*5db0*/  HMMA.16816.F32 R60, R80, R10.reuse, R60 ;  /* 0x0000000a503c723c */ /* 0x080fe2000000183c */
[----:B------:R-:W1:Y:S05]  /*5dc0*/  LDSM.16.MT88.4 R80, [R0+0x9800] ;  /* 0x009800000050783b */ /* 0x000e6a0000004200 */
[----:B------:R-:W-:Y:S01]  /*5dd0*/  HMMA.16816.F32 R64, R72, R10, R64 ;  /* 0x0000000a4840723c */ /* 0x000fe20000001840 */
[----:B------:R-:W1:Y:S01]  /*5de0*/  LDSM.16.MT88.4 R8, [R0+0xb800] ;  /* 0x00b800000008783b */ /* 0x000e620000004200 */
[----:B------:R-:W-:Y:S04]  /*5df0*/  BAR.SYNC.DEFER_BLOCKING 0x0 ;  /* 0x0000000000007b1d */ /* 0x000fe80000010000 */
[-C--:B--2---:R-:W-:Y:S06]  /*5e00*/  HMMA.16816.F32 R20, R4, R12.reuse, R20 ;  /* 0x0000000c0414723c */ /* 0x084fec0000001814 */
[C---:B------:R-:W-:Y:S06]  /*5e10*/  HMMA.16816.F32 R24, R16.reuse, R12, R24 ;  /* 0x0000000c1018723c */ /* 0x040fec0000001818 */
[-C--:B------:R-:W-:Y:S06]  /*5e20*/  HMMA.16816.F32 R28, R16, R14.reuse, R28 ;  /* 0x0000000e101c723c */ /* 0x080fec000000181c */
[C---:B------:R-:W-:Y:S06]  /*5e30*/  HMMA.16816.F32 R32, R4.reuse, R14, R32 ;  /* 0x0000000e0420723c */ /* 0x040fec0000001820 */
[-C--:B---3--:R-:W-:Y:S06]  /*5e40*/  HMMA.16816.F32 R36, R4, R68.reuse, R36 ;  /* 0x000000440424723c */ /* 0x088fec0000001824 */
[C---:B------:R-:W-:Y:S06]  /*5e50*/  HMMA.16816.F32 R40, R16.reuse, R68, R40 ;  /* 0x000000441028723c */ /* 0x040fec0000001828 */
[-C--:B------:R-:W-:Y:S06]  /*5e60*/  HMMA.16816.F32 R44, R16, R70.reuse, R44 ;  /* 0x00000046102c723c */ /* 0x080fec000000182c */
[C---:B------:R-:W-:Y:S06]  /*5e70*/  HMMA.16816.F32 R48, R4.reuse, R70, R48 ;  /* 0x000000460430723c */ /* 0x040fec0000001830 */
[-C--:B----4-:R-:W-:Y:S06]  /*5e80*/  HMMA.16816.F32 R52, R4, R76.reuse, R52 ;  /* 0x0000004c0434723c */ /* 0x090fec0000001834 */
[C---:B------:R-:W-:Y:S06]  /*5e90*/  HMMA.16816.F32 R56, R16.reuse, R76, R56 ;  /* 0x0000004c1038723c */ /* 0x040fec0000001838 */
[-C--:B------:R-:W-:Y:S06]  /*5ea0*/  HMMA.16816.F32 R60, R16, R78.reuse, R60 ;  /* 0x0000004e103c723c */ /* 0x080fec000000183c */
[----:B------:R-:W-:Y:S06]  /*5eb0*/  HMMA.16816.F32 R64, R4, R78, R64 ;  /* 0x0000004e0440723c */ /* 0x000fec0000001840 */
[-C--:B------:R-:W-:Y:S06]  /*5ec0*/  HMMA.16816.F32 R20, R84, R88.reuse, R20 ;  /* 0x000000585414723c */ /* 0x080fec0000001814 */
[C---:B------:R-:W-:Y:S06]  /*5ed0*/  HMMA.16816.F32 R24, R92.reuse, R88, R24 ;  /* 0x000000585c18723c */ /* 0x040fec0000001818 */
[-C--:B------:R-:W-:Y:S06]  /*5ee0*/  HMMA.16816.F32 R28, R92, R90.reuse, R28 ;  /* 0x0000005a5c1c723c */ /* 0x080fec000000181c */
[C---:B------:R-:W-:Y:S06]  /*5ef0*/  HMMA.16816.F32 R32, R84.reuse, R90, R32 ;  /* 0x0000005a5420723c */ /* 0x040fec0000001820 */
[-C--:B-1----:R-:W-:Y:S06]  /*5f00*/  HMMA.16816.F32 R36, R84, R80.reuse, R36 ;  /* 0x000000505424723c */ /* 0x082fec0000001824 */
[C---:B------:R-:W-:Y:S06]  /*5f10*/  HMMA.16816.F32 R40, R92.reuse, R80, R40 ;  /* 0x000000505c28723c */ /* 0x040fec0000001828 */
[-C--:B------:R-:W-:Y:S06]  /*5f20*/  HMMA.16816.F32 R44, R92, R82.reuse, R44 ;  /* 0x000000525c2c723c */ /* 0x080fec000000182c */
[C---:B------:R-:W-:Y:S06]  /*5f30*/  HMMA.16816.F32 R48, R84.reuse, R82, R48 ;  /* 0x000000525430723c */ /* 0x040fec0000001830 */
[-C--:B------:R-:W-:Y:S06]  /*5f40*/  HMMA.16816.F32 R52, R84, R8.reuse, R52 ;  /* 0x000000085434723c */ /* 0x080fec0000001834 */
[C---:B------:R-:W-:Y:S06]  /*5f50*/  HMMA.16816.F32 R56, R92.reuse, R8, R56 ;  /* 0x000000085c38723c */ /* 0x040fec0000001838 */
[-C--:B------:R-:W-:Y:S06]  /*5f60*/  HMMA.16816.F32 R60, R92, R10.reuse, R60 ;  /* 0x0000000a5c3c723c */ /* 0x080fec000000183c */
[----:B------:R-:W-:Y:S01]  /*5f70*/  HMMA.16816.F32 R64, R84, R10, R64 ;  /* 0x0000000a5440723c */ /* 0x000fe20000001840 */
[----:B------:R-:W-:Y:S11]  /*5f80*/  @!UPT UIADD3 URZ, URZ, URZ, URZ ;  /* 0x0000003f3f3ff290 */ /* 0x000ff6000fffe03f */
[----:B------:R-:W-:Y:S01]  /*5f90*/  @!UPT UIADD3 URZ, URZ, URZ, URZ ;  /* 0x0000003f3f3ff290 */ /* 0x000fe2000fffe03f */
[----:B------:R-:W-:Y:S11]  /*5fa0*/  @!P0 BRA `(.L_x_32) ;  /* 0x0000000000d48947 */ /* 0x000ff60003800000 */
[----:B------:R-:W2:Y:S01]  /*5fb0*/  LDL.64 R244, [R1+0x48] ;  /* 0x0000480001f47983 */ /* 0x000ea20000100a00 */
[----:B------:R-:W1:Y:S01]  /*5fc0*/  LDC R13, c[0x0][0x420] ;  /* 0x00010800ff0d7b82 */ /* 0x000e620000000800 */
[----:B-----5:R-:W-:Y:S02]  /*5fd0*/  ISETP.GE.AND P3, PT, R96, UR19, PT ;  /* 0x0000001360007c0c */ /* 0x020fe4000bf66270 */
[----:B------:R-:W3:Y:S04]  /*5fe0*/  LDL R246, [R1+0x6c] ;  /* 0x00006c0001f67983 */ /* 0x000ee80000100800 */
[----:B------:R-:W4:Y:S01]  /*5ff0*/  LDL.LU.64 R98, [R1+0x38] ;  /* 0x0000380001627983 */ /* 0x000f220000300a00 */
[----:B------:R-:W1:Y:S03]  /*6000*/  LDC R14, c[0x0][0x424] ;  /* 0x00010900ff0e7b82 */ /* 0x000e660000000800 */
[----:B------:R-:W4:Y:S01]  /*6010*/  LDL R97, [R1+0x2c] ;  /* 0x00002c0001617983 */ /* 0x000f220000100800 */
[C---:B-1----:R-:W-:Y:S05]  /*6020*/  IMAD.U32 R5, R13.reuse, -0x40, RZ ;  /* 0xffffffc00d057824 */ /* 0x042fea00078e00ff */
[C---:B------:R-:W-:Y:S02]  /*6030*/  LEA R6, P6, R13.reuse, R5, 0x5 ;  /* 0x000000050d067211 */ /* 0x040fe400078c28ff */
[----:B------:R-:W-:Y:S04]  /*6040*/  SHF.R.S32.HI R7, RZ, 0x1f, R5 ;  /* 0x0000001fff077819 */ /* 0x000fe80000011405 */
[--C-:B------:R-:W-:Y:S02]  /*6050*/  LEA.HI.X R7, R13, R7, R14.reuse, 0x5, P6 ;  /* 0x000000070d077211 */ /* 0x100fe400030f2c0e */
[----:B--2---:R-:W-:Y:S02]  /*6060*/  ISETP.GE.AND P4, PT, R244, UR19, PT ;  /* 0x00000013f4007c0c */ /* 0x004fe4000bf86270 */
[----:B---3--:R-:W-:Y:S02]  /*6070*/  ISETP.GE.AND P2, PT, R246, UR19, PT ;  /* 0x00000013f6007c0c */ /* 0x008fe4000bf46270 */
[CC--:B----4-:R-:W-:Y:S02]  /*6080*/  LEA R4, P1, R5.reuse, R98.reuse, 0x1 ;  /* 0x0000006205047211 */ /* 0x0d0fe400078208ff */
[C---:B------:R-:W-:Y:S02]  /*6090*/  @!P3 LEA R10, P5, R6.reuse, R98, 0x1 ;  /* 0x00000062060ab211 */ /* 0x040fe400078a08ff */
[-C--:B------:R-:W-:Y:S05]  /*60a0*/  LEA.HI.X.SX32 R5, R5, R99.reuse, 0x1, P1 ;  /* 0x0000006305057211 */ /* 0x080fea00008f0eff */
[----:B------:R1:W-:Y:S01]  /*60b0*/  @P4 STS.128 [R97+0x6000], RZ ;  /* 0x006000ff61004388 */ /* 0x0003e20000000c00 */
[C---:B------:R-:W-:Y:S02]  /*60c0*/  @!P4 LEA R12, P6, R13.reuse, R4, 0x6 ;  /* 0x000000040d0cc211 */ /* 0x040fe400078c30ff */
[C-C-:B------:R-:W-:Y:S01]  /*60d0*/  @!P3 LEA.HI.X R11, R6.reuse, R99, R7.reuse, 0x1, P5 ;  /* 0x00000063060bb211 */ /* 0x140fe200028f0c07 */
[----:B------:R-:W-:Y:S01]  /*60e0*/  @!PT LDS RZ, [RZ] ;  /* 0x00000000fffff984 */ /* 0x000fe20000000800 */
[----:B------:R-:W-:Y:S01]  /*60f0*/  @!PT LDS RZ, [RZ] ;  /* 0x00000000fffff984 */ /* 0x000fe20000000800 */
[----:B------:R-:W-:Y:S01]  /*6100*/  @!PT LDS RZ, [RZ] ;  /* 0x00000000fffff984 */ /* 0x000fe20000000800 */
[----:B------:R1:W-:Y:S01]  /*6110*/  @!P4 LDGSTS.E.BYPASS.LTC128B.128 [R97+0x6000], desc[UR6][R4.64] ;  /* 0x060000000461cfae */ /* 0x0003e2000b901d46 */
[----:B------:R-:W-:Y:S02]  /*6120*/  @!P4 LEA.HI.X R13, R13, R5, R14, 0x6, P6 ;  /* 0x000000050d0dc211 */ /* 0x000fe400030f340e */
[C---:B------:R-:W-:Y:S01]  /*6130*/  @!P2 LEA R8, P1, R6.reuse, R98, 0x1 ;  /* 0x000000620608a211 */ /* 0x040fe200078208ff */
[----:B------:R1:W-:Y:S03]  /*6140*/  @P3 STS.128 [R97+0x8000], RZ ;  /* 0x008000ff61003388 */ /* 0x0003e60000000c00 */
[----:B------:R-:W-:Y:S01]  /*6150*/  @!P2 LEA.HI.X R9, R6, R99, R7, 0x1, P1 ;  /* 0x000000630609a211 */ /* 0x000fe200008f0c07 */
[----:B------:R-:W-:Y:S01]  /*6160*/  @!PT LDS RZ, [RZ] ;  /* 0x00000000fffff984 */ /* 0x000fe20000000800 */
[----:B------:R-:W-:Y:S01]  /*6170*/  @!PT LDS RZ, [RZ] ;  /* 0x00000000fffff984 */ /* 0x000fe20000000800 */
[----:B------:R-:W-:Y:S01]  /*6180*/  @!PT LDS RZ, [RZ] ;  /* 0x00000000fffff984 */ /* 0x000fe20000000800 */
[----:B------:R1:W-:Y:S04]  /*6190*/  @!P3 LDGSTS.E.BYPASS.LTC128B.128 [R97+0x8000], desc[UR6][R4.64+0x80] ;  /* 0x080000800461bfae */ /* 0x0003e8000b901d46 */
[----:B------:R1:W-:Y:S04]  /*61a0*/  @P2 STS.128 [R97+0xa000], RZ ;  /* 0x00a000ff61002388 */ /* 0x0003e80000000c00 */
        /* <DEDUP_REMOVED lines=19> */
[----:B------:R-:W0:Y:S04]  /*62e0*/  LDGDEPBAR ;  /* 0x00000000000079af */ /* 0x000e280000000000 */
[----:B------:R1:W-:Y:S02]  /*62f0*/  STL.64 [R1+0x38], R4 ;  /* 0x0000380401007387 */ /* 0x0003e40000100a00 */
.L_x_32:
[----:B-1----:R-:W2:Y:S01]  /*6300*/  LDL R4, [R1+0x1c] ;  /* 0x00001c0001047983 */ /* 0x002ea20000100800 */
[----:B------:R-:W-:Y:S02]  /*6310*/  @UP2 UIADD3 UR16, UP1, UR10, -0x100, URZ ;  /* 0xffffff000a102890 */ /* 0x000fe4000ff3e03f */
[----:B------:R-:W-:Y:S01]  /*6320*/  @UP2 UIADD3 UR12, UP0, UR12, -0x100, URZ ;  /* 0xffffff000c0c2890 */ /* 0x000fe2000ff1e03f */
[----:B------:R-:W-:Y:S01]  /*6330*/  STL.64 [R1+0xe8], R42 ;  /* 0x0000e82a01007387 */ /* 0x000fe20000100a00 */
[----:B------:R-:W-:Y:S02]  /*6340*/  @UP2 UIADD3.X UR13, UR9, -0x1, URZ, UP1, !UPT ;  /* 0xffffffff090d2890 */ /* 0x000fe40008ffe43f */
[----:B------:R-:W-:Y:S01]  /*6350*/  @UP2 UIADD3.X UR11, UR11, -0x1, URZ, UP0, !UPT ;  /* 0xffffffff0b0b2890 */ /* 0x000fe200087fe43f */
[----:B------:R-:W-:Y:S04]  /*6360*/  STL.64 [R1+0xe0], R40 ;  /* 0x0000e02801007387 */ /* 0x000fe80000100a00 */
[----:B------:R1:W-:Y:S04]  /*6370*/  STL.64 [R1+0xd8], R38 ;  /* 0x0000d82601007387 */ /* 0x0003e80000100a00 */
[----:B------:R-:W-:Y:S04]  /*6380*/  LDSM.16.MT88.4 R16, [R0+0xc000] ;  /* 0x00c000000010783b */ /* 0x000fe80000004200 */
[----:B------:R-:W-:Y:S04]  /*6390*/  LDSM.16.MT88.4 R80, [R0+0xe000] ;  /* 0x00e000000050783b */ /* 0x000fe80000004200 */
[----:B------:R-:W-:Y:S04]  /*63a0*/  LDSM.16.MT88.4 R244, [R0+0x10000] ;  /* 0x0100000000f4783b */ /* 0x000fe80000004200 */
[----:B------:R-:W-:Y:S04]  /*63b0*/  LDSM.16.MT88.4 R40, [R0+0xc800] ;  /* 0x00c800000028783b */ /* 0x000fe80000004200 */
[----:B-1----:R-:W3:Y:S01]  /*63c0*/  LDL R38, [R1+0x28] ;  /* 0x0000280001267983 */ /* 0x002ee20000100800 */
[----:B-----5:R-:W-:Y:S03]  /*63d0*/  IMAD.MOV.U32 R39, RZ, RZ, R96 ;  /* 0x000000ffff277224 */ /* 0x020fe600078e0060 */
[----:B------:R-:W-:Y:S04]  /*63e0*/  STL.64 [R1+0xd0], R36 ;  /* 0x0000d02401007387 */ /* 0x000fe80000100a00 */
[----:B------:R-:W-:Y:S04]  /*63f0*/  STL.64 [R1+0xc8], R34 ;  /* 0x0000c82201007387 */ /* 0x000fe80000100a00 */
[----:B------:R-:W-:Y:S04]  /*6400*/  STL.64 [R1+0xc0], R32 ;  /* 0x0000c02001007387 */ /* 0x000fe80000100a00 */
[----:B------:R1:W-:Y:S04]  /*6410*/  STL [R1+0xb8], R30 ;  /* 0x0000b81e01007387 */ /* 0x0003e80000100800 */
[----:B------:R-:W-:Y:S04]  /*6420*/  STL.64 [R1+0xb0], R28 ;  /* 0x0000b01c01007387 */ /* 0x000fe80000100a00 */
[----:B------:R-:W-:Y:S04]  /*6430*/  STL.64 [R1+0xa8], R22 ;  /* 0x0000a81601007387 */ /* 0x000fe80000100a00 */
[----:B------:R-:W-:Y:S04]  /*6440*/  STL.64 [R1+0xa0], R26 ;  /* 0x0000a01a01007387 */ /* 0x000fe80000100a00 */
[----:B------:R-:W-:Y:S04]  /*6450*/  STL.64 [R1+0x98], R24 ;  /* 0x0000981801007387 */ /* 0x000fe80000100a00 */
[----:B------:R4:W-:Y:S04]  /*6460*/  STL.64 [R1+0x90], R20 ;  /* 0x0000901401007387 */ /* 0x0009e80000100a00 */
[----:B------:R-:W-:Y:S01]  /*6470*/  LDSM.16.MT88.4 R32, [R0+0xe800] ;  /* 0x00e800000020783b */ /* 0x000fe20000004200 */
[----:B-1----:R-:W-:Y:S03]  /*6480*/  IMAD.MOV.U32 R30, RZ, RZ, R39 ;  /* 0x000000ffff1e7224 */ /* 0x002fe600078e0027 */
[----:B----4-:R-:W4:Y:S04]  /*6490*/  LDL R20, [R1+0x20] ;  /* 0x0000200001147983 */ /* 0x010f280000100800 */
[----:B--2---:R-:W1:Y:S04]  /*64a0*/  LDSM.16.M88.4 R96, [R4] ;  /* 0x000000000460783b */ /* 0x004e680000000200 */
[----:B------:R1:W2:Y:S04]  /*64b0*/  LDSM.16.M88.4 R92, [R4+0x1000] ;  /* 0x00100000045c783b */ /* 0x0002a80000000200 */
[----:B---3--:R-:W3:Y:S01]  /*64c0*/  LDSM.16.M88.4 R248, [R38] ;  /* 0x0000000026f8783b */ /* 0x008ee20000000200 */
[-C--:B-1----:R-:W-:Y:S03]  /*64d0*/  HMMA.16816.F32 R4, R96, R16.reuse, RZ ;  /* 0x000000106004723c */ /* 0x082fe600000018ff */
[----:B------:R-:W1:Y:S03]  /*64e0*/  LDSM.16.M88.4 R24, [R38+0x1000] ;  /* 0x001000002618783b */ /* 0x000e660000000200 */
[C---:B--2---:R-:W-:Y:S01]  /*64f0*/  HMMA.16816.F32 R8, R92.reuse, R16, RZ ;  /* 0x000000105c08723c */ /* 0x044fe200000018ff */
[----:B------:R-:W-:Y:S05]  /*6500*/  LDSM.16.MT88.4 R36, [R0+0xd800] ;  /* 0x00d800000024783b */ /* 0x000fea0000004200 */
[-C--:B------:R-:W-:Y:S06]  /*6510*/  HMMA.16816.F32 R12, R92, R18.reuse, RZ ;  /* 0x000000125c0c723c */ /* 0x080fec00000018ff */
[C---:B------:R-:W-:Y:S06]  /*6520*/  HMMA.16816.F32 R16, R96.reuse, R18, RZ ;  /* 0x000000126010723c */ /* 0x040fec00000018ff */
[-C--:B------:R-:W-:Y:S06]  /*6530*/  HMMA.16816.F32 R68, R96, R80.reuse, RZ ;  /* 0x000000506044723c */ /* 0x080fec00000018ff */
[C---:B------:R-:W-:Y:S06]  /*6540*/  HMMA.16816.F32 R72, R92.reuse, R80, RZ ;  /* 0x000000505c48723c */ /* 0x040fec00000018ff */
[-C--:B------:R-:W-:Y:S06]  /*6550*/  HMMA.16816.F32 R76, R92, R82.reuse, RZ ;  /* 0x000000525c4c723c */ /* 0x080fec00000018ff */
[C---:B------:R-:W-:Y:S06]  /*6560*/  HMMA.16816.F32 R80, R96.reuse, R82, RZ ;  /* 0x000000526050723c */ /* 0x040fec00000018ff */
[-C--:B------:R-:W-:Y:S06]  /*6570*/  HMMA.16816.F32 R84, R96, R244.reuse, RZ ;  /* 0x000000f46054723c */ /* 0x080fec00000018ff */
[C---:B------:R-:W-:Y:S06]  /*6580*/  HMMA.16816.F32 R88, R92.reuse, R244, RZ ;  /* 0x000000f45c58723c */ /* 0x040fec00000018ff */
[-C--:B------:R-:W-:Y:S06]  /*6590*/  HMMA.16816.F32 R92, R92, R246.reuse, RZ ;  /* 0x000000f65c5c723c */ /* 0x080fec00000018ff */
[----:B------:R-:W-:Y:S01]  /*65a0*/  HMMA.16816.F32 R96, R96, R246, RZ ;  /* 0x000000f66060723c */ /* 0x000fe200000018ff */
[----:B------:R-:W2:Y:S05]  /*65b0*/  LDSM.16.MT88.4 R244, [R0+0x10800] ;  /* 0x0108000000f4783b */ /* 0x000eaa0000004200 */
[-C--:B---3--:R-:W-:Y:S06]  /*65c0*/  HMMA.16816.F32 R4, R248, R40.reuse, R4 ;  /* 0x00000028f804723c */ /* 0x088fec0000001804 */
[C---:B-1----:R-:W-:Y:S06]  /*65d0*/  HMMA.16816.F32 R8, R24.reuse, R40, R8 ;  /* 0x000000281808723c */ /* 0x042fec0000001808 */
[-C--:B------:R-:W-:Y:S06]  /*65e0*/  HMMA.16816.F32 R12, R24, R42.reuse, R12 ;  /* 0x0000002a180c723c */ /* 0x080fec000000180c */
[C---:B------:R-:W-:Y:S01]  /*65f0*/  HMMA.16816.F32 R16, R248.reuse, R42, R16 ;  /* 0x0000002af810723c */ /* 0x040fe20000001810 */
[----:B------:R-:W-:Y:S05]  /*6600*/  LDSM.16.MT88.4 R40, [R0+0xd000] ;  /* 0x00d000000028783b */ /* 0x000fea0000004200 */
[-C--:B------:R-:W-:Y:S06]  /*6610*/  HMMA.16816.F32 R68, R248, R32.reuse, R68 ;  /* 0x00000020f844723c */ /* 0x080fec0000001844 */
[C---:B------:R-:W-:Y:S06]  /*6620*/  HMMA.16816.F32 R72, R24.reuse, R32, R72 ;  /* 0x000000201848723c */ /* 0x040fec0000001848 */
[-C--:B------:R-:W-:Y:S06]  /*6630*/  HMMA.16816.F32 R76, R24, R34.reuse, R76 ;  /* 0x00000022184c723c */ /* 0x080fec000000184c */
[C---:B------:R-:W-:Y:S01]  /*6640*/  HMMA.16816.F32 R80, R248.reuse, R34, R80 ;  /* 0x00000022f850723c */ /* 0x040fe20000001850 */
[----:B----4-:R-:W-:Y:S05]  /*6650*/  LDSM.16.M88.4 R32, [R20+0x1000] ;  /* 0x001000001420783b */ /* 0x010fea0000000200 */
[-C--:B--2---:R-:W-:Y:S06]  /*6660*/  HMMA.16816.F32 R84, R248, R244.reuse, R84 ;  /* 0x000000f4f854723c */ /* 0x084fec0000001854 */
[C---:B------:R-:W-:Y:S06]  /*6670*/  HMMA.16816.F32 R88, R24.reuse, R244, R88 ;  /* 0x000000f41858723c */ /* 0x040fec0000001858 */
[-C--:B------:R-:W-:Y:S01]  /*6680*/  HMMA.16816.F32 R92, R24, R246.reuse, R92 ;  /* 0x000000f6185c723c */ /* 0x080fe2000000185c */
[----:B------:R1:W2:Y:S05]  /*6690*/  LDSM.16.M88.4 R24, [R20] ;  /* 0x000000001418783b */ /* 0x0002aa0000000200 */
[----:B------:R-:W-:Y:S01]  /*66a0*/  HMMA.16816.F32 R96, R248, R246, R96 ;  /* 0x000000f6f860723c */ /* 0x000fe20000001860 */
[----:B------:R-:W3:Y:S04]  /*66b0*/  LDSM.16.MT88.4 R244, [R0+0xf000] ;  /* 0x00f0000000f4783b */ /* 0x000ee80000004200 */
[----:B------:R-:W4:Y:S04]  /*66c0*/  LDSM.16.MT88.4 R248, [R0+0x11000] ;  /* 0x0110000000f8783b */ /* 0x000f280000004200 */
[----:B-1----:R-:W4:Y:S01]  /*66d0*/  LDL R20, [R1+0x24] ;  /* 0x0000240001147983 */ /* 0x002f220000100800 */
[-C--:B--2---:R-:W-:Y:S06]  /*66e0*/  HMMA.16816.F32 R4, R24, R40.reuse, R4 ;  /* 0x000000281804723c */ /* 0x084fec0000001804 */
[C---:B------:R-:W-:Y:S06]  /*66f0*/  HMMA.16816.F32 R8, R32.reuse, R40, R8 ;  /* 0x000000282008723c */ /* 0x040fec0000001808 */
[-C--:B------:R-:W-:Y:S06]  /*6700*/  HMMA.16816.F32 R12, R32, R42.reuse, R12 ;  /* 0x0000002a200c723c */ /* 0x080fec000000180c */
[C---:B------:R-:W-:Y:S01]  /*6710*/  HMMA.16816.F32 R16, R24.reuse, R42, R16 ;  /* 0x0000002a1810723c */ /* 0x040fe20000001810 */
[----:B------:R-:W5:Y:S04]  /*6720*/  LDL.LU.64 R42, [R1+0xe8] ;  /* 0x0000e800012a7983 */ /* 0x000f680000300a00 */
[----:B------:R-:W5:Y:S01]  /*6730*/  LDL.LU.64 R40, [R1+0xe0] ;  /* 0x0000e00001287983 */ /* 0x000f620000300a00 */
[-C--:B---3--:R-:W-:Y:S03]  /*6740*/  HMMA.16816.F32 R68, R24, R244.reuse, R68 ;  /* 0x000000f41844723c */ /* 0x088fe60000001844 */
[----:B------:R-:W2:Y:S03]  /*6750*/  LDL R23, [R1+0x74] ;  /* 0x0000740001177983 */ /* 0x000ea60000100800 */
[C---:B------:R-:W-:Y:S01]  /*6760*/  HMMA.16816.F32 R72, R32.reuse, R244, R72 ;  /* 0x000000f42048723c */ /* 0x040fe20000001848 */
[----:B------:R-:W3:Y:S04]  /*6770*/  LDL R21, [R1+0x70] ;  /* 0x0000700001157983 */ /* 0x000ee80000100800 */
[----:B------:R-:W3:Y:S01]  /*6780*/  LDL R28, [R1+0x60] ;  /* 0x00006000011c7983 */ /* 0x000ee20000100800 */
[-C--:B------:R-:W-:Y:S03]  /*6790*/  HMMA.16816.F32 R76, R32, R246.reuse, R76 ;  /* 0x000000f6204c723c */ /* 0x080fe6000000184c */
[----:B------:R-:W3:Y:S03]  /*67a0*/  LDL R29, [R1+0x64] ;  /* 0x00006400011d7983 */ /* 0x000ee60000100800 */
[C---:B------:R-:W-:Y:S06]  /*67b0*/  HMMA.16816.F32 R80, R24.reuse, R246, R80 ;  /* 0x000000f61850723c */ /* 0x040fec0000001850 */
[-C--:B----4-:R-:W-:Y:S06]  /*67c0*/  HMMA.16816.F32 R84, R24, R248.reuse, R84 ;  /* 0x000000f81854723c */ /* 0x090fec0000001854 */
[C---:B------:R-:W-:Y:S06]  /*67d0*/  HMMA.16816.F32 R88, R32.reuse, R248, R88 ;  /* 0x000000f82058723c */ /* 0x040fec0000001858 */
[-C--:B------:R-:W-:Y:S06]  /*67e0*/  HMMA.16816.F32 R92, R32, R250.reuse, R92 ;  /* 0x000000fa205c723c */ /* 0x080fec000000185c */
[----:B------:R-:W-:Y:S01]  /*67f0*/  HMMA.16816.F32 R96, R24, R250, R96 ;  /* 0x000000fa1860723c */ /* 0x000fe20000001860 */
[----:B------:R-:W-:Y:S04]  /*6800*/  LDSM.16.MT88.4 R248, [R0+0xf800] ;  /* 0x00f8000000f8783b */ /* 0x000fe80000004200 */
[----:B------:R-:W-:Y:S04]  /*6810*/  LDSM.16.MT88.4 R24, [R0+0x11800] ;  /* 0x011800000018783b */ /* 0x000fe80000004200 */
[----:B------:R-:W1:Y:S04]  /*6820*/  LDSM.16.M88.4 R244, [R20] ;  /* 0x0000000014f4783b */ /* 0x000e680000000200 */
[----:B------:R4:W2:Y:S02]  /*6830*/  LDSM.16.M88.4 R32, [R20+0x1000] ;  /* 0x001000001420783b */ /* 0x0008a40000000200 */
[----:B----4-:R-:W4:Y:S01]  /*6840*/  LDC R20, c[0x0][0x270] ;  /* 0x00009c00ff147b82 */ /* 0x010f220000000800 */
[-C--:B-1----:R-:W-:Y:S06]  /*6850*/  HMMA.16816.F32 R4, R244, R36.reuse, R4 ;  /* 0x00000024f404723c */ /* 0x082fec0000001804 */
[C---:B--2---:R-:W-:Y:S05]  /*6860*/  HMMA.16816.F32 R8, R32.reuse, R36, R8 ;  /* 0x000000242008723c */ /* 0x044fea0000001808 */
[----:B----4-:R-:W-:Y:S01]  /*6870*/  IMAD R22, R20, UR21, RZ ;  /* 0x0000001514167c24 */ /* 0x010fe2000f8e02ff */
[-C--:B------:R-:W-:Y:S06]  /*6880*/  HMMA.16816.F32 R12, R32, R38.reuse, R12 ;  /* 0x00000026200c723c */ /* 0x080fec000000180c */
[C---:B------:R-:W-:Y:S01]  /*6890*/  HMMA.16816.F32 R16, R244.reuse, R38, R16 ;  /* 0x00000026f410723c */ /* 0x040fe20000001810 */
[----:B------:R-:W5:Y:S04]  /*68a0*/  LDL.LU.64 R38, [R1+0xd8] ;  /* 0x0000d80001267983 */ /* 0x000f680000300a00 */
[----:B------:R-:W5:Y:S01]  /*68b0*/  LDL.LU.64 R36, [R1+0xd0] ;  /* 0x0000d00001247983 */ /* 0x000f620000300a00 */
[-C--:B------:R-:W-:Y:S06]  /*68c0*/  HMMA.16816.F32 R68, R244, R248.reuse, R68 ;  /* 0x000000f8f444723c */ /* 0x080fec0000001844 */
[C---:B------:R-:W-:Y:S01]  /*68d0*/  HMMA.16816.F32 R72, R32.reuse, R248, R72 ;  /* 0x000000f82048723c */ /* 0x040fe20000001848 */
[----:B------:R-:W2:Y:S05]  /*68e0*/  LDL.LU.64 R248, [R1+0x30] ;  /* 0x0000300001f87983 */ /* 0x000eaa0000300a00 */
[-C--:B------:R-:W-:Y:S06]  /*68f0*/  HMMA.16816.F32 R76, R32, R250.reuse, R76 ;  /* 0x000000fa204c723c */ /* 0x080fec000000184c */
[C---:B------:R-:W-:Y:S06]  /*6900*/  HMMA.16816.F32 R80, R244.reuse, R250, R80 ;  /* 0x000000faf450723c */ /* 0x040fec0000001850 */
[-C--:B------:R-:W-:Y:S05]  /*6910*/  HMMA.16816.F32 R84, R244, R24.reuse, R84 ;  /* 0x00000018f454723c */ /* 0x080fea0000001854 */
[----:B------:R-:W-:Y:S01]  /*6920*/  IMAD.U32 R250, R22, -0x40, RZ ;  /* 0xffffffc016fa7824 */ /* 0x000fe200078e00ff */
[----:B------:R-:W-:Y:S01]  /*6930*/  @P0 IADD3 R22, P2, R23, UR10, RZ ;  /* 0x0000000a17160c10 */ /* 0x000fe2000ff5e0ff */
[C---:B------:R-:W-:Y:S01]  /*6940*/  HMMA.16816.F32 R88, R32.reuse, R24, R88 ;  /* 0x000000182058723c */ /* 0x040fe20000001858 */
[----:B------:R-:W-:Y:S03]  /*6950*/  @UP2 UMOV UR10, UR16 ;  /* 0x00000010000a2c82 */ /* 0x000fe60008000000 */
[----:B---3--:R-:W-:Y:S01]  /*6960*/  @P0 IADD3.X R23, R21, UR9, RZ, P2, !PT ;  /* 0x0000000915170c10 */ /* 0x008fe200097fe4ff */
[----:B------:R-:W-:Y:S01]  /*6970*/  @UP2 UMOV UR9, UR13 ;  /* 0x0000000d00092c82 */ /* 0x000fe20008000000 */
[-C--:B------:R-:W-:Y:S03]  /*6980*/  HMMA.16816.F32 R92, R32, R26.reuse, R92 ;  /* 0x0000001a205c723c */ /* 0x080fe6000000185c */
[----:B------:R-:W3:Y:S02]  /*6990*/  @P0 LDG.E R28, desc[UR6][R22.64+-0x100] ;  /* 0xffff0006161c0981 */ /* 0x000ee4000c1e1900 */
[----:B------:R-:W-:Y:S01]  /*69a0*/  IMAD.MOV.U32 R25, RZ, RZ, R30 ;  /* 0x000000ffff197224 */ /* 0x000fe200078e001e */
[----:B------:R-:W-:Y:S01]  /*69b0*/  HMMA.16816.F32 R96, R244, R26, R96 ;  /* 0x0000001af460723c */ /* 0x000fe20000001860 */
[----:B------:R1:W4:Y:S04]  /*69c0*/  @P0 LDG.E R29, desc[UR6][R22.64+-0xe0] ;  /* 0xffff2006161d0981 */ /* 0x000328000c1e1900 */
[----:B------:R-:W-:Y:S06]  /*69d0*/  IMAD R24, R20, UR21, RZ ;  /* 0x0000001514187c24 */ /* 0x000fec000f8e02ff */
[----:B------:R-:W-:Y:S01]  /*69e0*/  IMAD R30, R24, 0x18, RZ ;  /* 0x00000018181e7824 */ /* 0x000fe200078e02ff */
[----:B--2---:R-:W-:Y:S01]  /*69f0*/  LEA R251, P1, R250, R248, 0x2 ;  /* 0x000000f8fafb7211 */ /* 0x004fe200078210ff */
[----:B------:R-:W-:Y:S03]  /*6a00*/  IMAD.SHL.U32 R248, R24, 0x8, RZ ;  /* 0x0000000818f87824 */ /* 0x000fe600078e00ff */
[----:B------:R-:W-:Y:S01]  /*6a10*/  LEA.HI.X.SX32 R250, R250, R249, 0x2, P1 ;  /* 0x000000f9fafa7211 */ /* 0x000fe200008f16ff */
[----:B------:R-:W-:Y:S02]  /*6a20*/  IMAD.MOV.U32 R20, RZ, RZ, R251 ;  /* 0x000000ffff147224 */ /* 0x000fe400078e00fb */
[----:B------:R-:W-:Y:S02]  /*6a30*/  IMAD.SHL.U32 R249, R24, 0x10, RZ ;  /* 0x0000001018f97824 */ /* 0x000fe400078e00ff */
[----:B------:R-:W-:Y:S01]  /*6a40*/  IMAD.MOV.U32 R21, RZ, RZ, R250 ;  /* 0x000000ffff157224 */ /* 0x000fe200078e00fa */
[CC--:B------:R-:W-:Y:S02]  /*6a50*/  LEA R250, P2, R248.reuse, R20.reuse, 0x2 ;  /* 0x00000014f8fa7211 */ /* 0x0c0fe400078410ff */
[CC--:B-1----:R-:W-:Y:S02]  /*6a60*/  LEA R22, P1, R249.reuse, R20.reuse, 0x2 ;  /* 0x00000014f9167211 */ /* 0x0c2fe400078210ff */
[----:B------:R1:W-:Y:S01]  /*6a70*/  REDG.E.ADD.F32.FTZ.RN.STRONG.GPU desc[UR6][R20.64], R4 ;  /* 0x00000004140079a6 */ /* 0x0003e2000c10f386 */
[-C--:B------:R-:W-:Y:S02]  /*6a80*/  LEA.HI.X.SX32 R251, R248, R21.reuse, 0x2, P2 ;  /* 0x00000015f8fb7211 */ /* 0x080fe400010f16ff */
[-C--:B------:R-:W-:Y:S01]  /*6a90*/  LEA.HI.X.SX32 R23, R249, R21.reuse, 0x2, P1 ;  /* 0x00000015f9177211 */ /* 0x080fe200008f16ff */
[----:B------:R-:W-:Y:S04]  /*6aa0*/  STL.64 [R1+0x30], R20 ;  /* 0x0000301401007387 */ /* 0x000fe80000100a00 */
[----:B------:R2:W-:Y:S04]  /*6ab0*/  REDG.E.ADD.F32.FTZ.RN.STRONG.GPU desc[UR6][R250.64], R5 ;  /* 0x00000005fa0079a6 */ /* 0x0005e8000c10f386 */
[----:B------:R2:W-:Y:S04]  /*6ac0*/  REDG.E.ADD.F32.FTZ.RN.STRONG.GPU desc[UR6][R22.64], R6 ;  /* 0x00000006160079a6 */ /* 0x0005e8000c10f386 */
[----:B------:R2:W5:Y:S04]  /*6ad0*/  LDL.LU.64 R34, [R1+0xc8] ;  /* 0x0000c80001227983 */ /* 0x0005680000300a00 */
[----:B------:R2:W5:Y:S04]  /*6ae0*/  LDL.LU.64 R32, [R1+0xc0] ;  /* 0x0000c00001207983 */ /* 0x0005680000300a00 */
[----:B---3--:R3:W-:Y:S01]  /*6af0*/  @P0 STL [R1+0x60], R28 ;  /* 0x0000601c01000387 */ /* 0x0087e20000100800 */
[CC--:B-1----:R-:W-:Y:S03]  /*6b00*/  LEA R4, P2, R30.reuse, R20.reuse, 0x2 ;  /* 0x000000141e047211 */ /* 0x0c2fe600078410ff */
[----:B----4-:R1:W-:Y:S01]  /*6b10*/  @P0 STL [R1+0x64], R29 ;  /* 0x0000641d01000387 */ /* 0x0103e20000100800 */
[-C--:B--2---:R-:W-:Y:S03]  /*6b20*/  LEA.HI.X.SX32 R5, R30, R21.reuse, 0x2, P2 ;  /* 0x000000151e057211 */ /* 0x084fe600010f16ff */
[----:B------:R2:W5:Y:S01]  /*6b30*/  LDL.LU R30, [R1+0xb8] ;  /* 0x0000b800011e7983 */ /* 0x0005620000300800 */
[----:B------:R-:W1:Y:S01]  /*6b40*/  LDC R23, c[0x0][0x270] ;  /* 0x00009c00ff177b82 */ /* 0x000e620000000800 */
[----:B------:R-:W-:Y:S02]  /*6b50*/  IMAD R22, R24, 0x28, RZ ;  /* 0x0000002818167824 */ /* 0x000fe400078e02ff */
[----:B------:R4:W-:Y:S03]  /*6b60*/  REDG.E.ADD.F32.FTZ.RN.STRONG.GPU desc[UR6][R4.64], R7 ;  /* 0x00000007040079a6 */ /* 0x0009e6000c10f386 */
[-C--:B------:R-:W-:Y:S02]  /*6b70*/  LEA R22, P3, R22, R20.reuse, 0x2 ;  /* 0x0000001416167211 */ /* 0x080fe400078610ff */
[----:B------:R-:W2:Y:S01]  /*6b80*/  LDC R6, c[0x0][0x270] ;  /* 0x00009c00ff067b82 */ /* 0x000ea20000000800 */
[C---:B---3--:R-:W-:Y:S02]  /*6b90*/  IMAD.SHL.U32 R28, R24.reuse, 0x20, RZ ;  /* 0x00000020181c7824 */ /* 0x048fe400078e00ff */
[----:B------:R-:W-:Y:S03]  /*6ba0*/  IMAD R24, R24, 0x30, RZ ;  /* 0x0000003018187824 */ /* 0x000fe600078e02ff */
[-C--:B------:R-:W-:Y:S01]  /*6bb0*/  LEA R28, P1, R28, R20.reuse, 0x2 ;  /* 0x000000141c1c7211 */ /* 0x080fe200078210ff */
[----:B-1----:R-:W-:Y:S04]  /*6bc0*/  IMAD R29, R23, UR21, RZ ;  /* 0x00000015171d7c24 */ /* 0x002fe8000f8e02ff */
[----:B------:R-:W-:Y:S01]  /*6bd0*/  IMAD.SHL.U32 R29, R29, 0x20, RZ ;  /* 0x000000201d1d7824 */ /* 0x000fe200078e00ff */
[----:B----4-:R-:W1:Y:S01]  /*6be0*/  LDC R7, c[0x0][0x270] ;  /* 0x00009c00ff077b82 */ /* 0x010e620000000800 */
[C---:B--2---:R-:W-:Y:S03]  /*6bf0*/  IMAD R23, R6.reuse, UR21, RZ ;  /* 0x0000001506177c24 */ /* 0x044fe6000f8e02ff */
[-C--:B------:R-:W-:Y:S01]  /*6c00*/  LEA.HI.X.SX32 R29, R29, R21.reuse, 0x2, P1 ;  /* 0x000000151d1d7211 */ /* 0x080fe200008f16ff */
[----:B------:R-:W-:Y:S01]  /*6c10*/  IMAD R5, R6, UR21, RZ ;  /* 0x0000001506057c24 */ /* 0x000fe2000f8e02ff */
[CC--:B------:R-:W-:Y:S01]  /*6c20*/  LEA R6, P2, R24.reuse, R20.reuse, 0x2 ;  /* 0x0000001418067211 */ /* 0x0c0fe200078410ff */
[----:B------:R-:W-:Y:S02]  /*6c30*/  IMAD R23, R23, 0x28, RZ ;  /* 0x0000002817177824 */ /* 0x000fe400078e02ff */
[----:B------:R2:W-:Y:S01]  /*6c40*/  REDG.E.ADD.F32.FTZ.RN.STRONG.GPU desc[UR6][R28.64], R8 ;  /* 0x000000081c0079a6 */ /* 0x0005e2000c10f386 */
[----:B------:R-:W-:Y:S02]  /*6c50*/  IMAD R5, R5, 0x38, RZ ;  /* 0x0000003805057824 */ /* 0x000fe400078e02ff */
[-C--:B------:R-:W-:Y:S03]  /*6c60*/  LEA.HI.X.SX32 R23, R23, R21.reuse, 0x2, P3 ;  /* 0x0000001517177211 */ /* 0x080fe600018f16ff */
[-C--:B------:R-:W-:Y:S02]  /*6c70*/  LEA R4, P1, R5, R20.reuse, 0x2 ;  /* 0x0000001405047211 */ /* 0x080fe400078210ff */
[----:B------:R3:W-:Y:S01]  /*6c80*/  REDG.E.ADD.F32.FTZ.RN.STRONG.GPU desc[UR6][R22.64], R9 ;  /* 0x00000009160079a6 */ /* 0x0007e2000c10f386 */
[----:B-1----:R-:W-:Y:S01]  /*6c90*/  IMAD R5, R7, UR21, RZ ;  /* 0x0000001507057c24 */ /* 0x002fe2000f8e02ff */
[-C--:B------:R-:W-:Y:S01]  /*6ca0*/  LEA.HI.X.SX32 R7, R24, R21.reuse, 0x2, P2 ;  /* 0x0000001518077211 */ /* 0x080fe200010f16ff */
[----:B------:R-:W-:Y:S02]  /*6cb0*/  VIADD R24, R249, 0x20 ;  /* 0x00000020f9187836 */ /* 0x000fe40000000000 */
[----:B------:R-:W-:Y:S02]  /*6cc0*/  IMAD R5, R5, 0x38, RZ ;  /* 0x0000003805057824 */ /* 0x000fe400078e02ff */
[----:B------:R1:W-:Y:S03]  /*6cd0*/  REDG.E.ADD.F32.FTZ.RN.STRONG.GPU desc[UR6][R6.64], R10 ;  /* 0x0000000a060079a6 */ /* 0x0003e6000c10f386 */
[-C--:B------:R-:W-:Y:S01]  /*6ce0*/  LEA.HI.X.SX32 R5, R5, R21.reuse, 0x2, P1 ;  /* 0x0000001505057211 */ /* 0x080fe200008f16ff */
[----:B--2---:R2:W5:Y:S04]  /*6cf0*/  LDL.LU.64 R28, [R1+0xb0] ;  /* 0x0000b000011c7983 */ /* 0x0045680000300a00 */
[----:B------:R4:W-:Y:S04]  /*6d00*/  REDG.E.ADD.F32.FTZ.RN.STRONG.GPU desc[UR6][R4.64], R11 ;  /* 0x0000000b040079a6 */ /* 0x0009e8000c10f386 */
[----:B---3--:R2:W5:Y:S04]  /*6d10*/  LDL.LU.64 R22, [R1+0xa8] ;  /* 0x0000a80001167983 */ /* 0x0085680000300a00 */
[----:B------:R-:W3:Y:S04]  /*6d20*/  LDL.64 R8, [R1+0x48] ;  /* 0x0000480001087983 */ /* 0x000ee80000100a00 */
[----:B------:R2:W-:Y:S04]  /*6d30*/  REDG.E.ADD.F32.FTZ.RN.STRONG.GPU desc[UR6][R20.64+0x80], R16 ;  /* 0x00008010140079a6 */ /* 0x0005e8000c10f386 */
[----:B------:R2:W-:Y:S01]  /*6d40*/  REDG.E.ADD.F32.FTZ.RN.STRONG.GPU desc[UR6][R250.64+0x80], R17 ;  /* 0x00008011fa0079a6 */ /* 0x0005e2000c10f386 */
[C---:B-1----:R-:W-:Y:S03]  /*6d50*/  IMAD.IADD R7, R248.reuse, 0x1, R24 ;  /* 0x00000001f8077824 */ /* 0x042fe600078e0218 */
[----:B------:R-:W2:Y:S04]  /*6d60*/  LDL R6, [R1+0x2c] ;  /* 0x00002c0001067983 */ /* 0x000ea80000100800 */
[----:B------:R-:W2:Y:S01]  /*6d70*/  LDL R10, [R1+0x6c] ;  /* 0x00006c00010a7983 */ /* 0x000ea20000100800 */
[----:B----4-:R-:W-:Y:S03]  /*6d80*/  VIADD R5, R249, 0x20 ;  /* 0x00000020f9057836 */ /* 0x010fe60000000000 */
[----:B------:R1:W5:Y:S01]  /*6d90*/  LDL.LU.64 R26, [R1+0xa0] ;  /* 0x0000a000011a7983 */ /* 0x0003620000300a00 */
[C---:B------:R-:W-:Y:S02]  /*6da0*/  IMAD.IADD R4, R248.reuse, 0x1, R7 ;  /* 0x00000001f8047824 */ /* 0x040fe400078e0207 */
[----:B------:R-:W-:Y:S02]  /*6db0*/  IMAD.MOV.U32 R11, RZ, RZ, R25 ;  /* 0x000000ffff0b7224 */ /* 0x000fe400078e0019 */
[----:B------:R1:W5:Y:S01]  /*6dc0*/  LDL.LU.64 R24, [R1+0x98] ;  /* 0x0000980001187983 */ /* 0x0003620000300a00 */
[----:B---3--:R-:W-:Y:S01]  /*6dd0*/  IMAD.MOV.U32 R246, RZ, RZ, R8 ;  /* 0x000000fffff67224 */ /* 0x008fe200078e0008 */
[CC--:B------:R-:W-:Y:S01]  /*6de0*/  LEA R8, P1, R5.reuse, R20.reuse, 0x2 ;  /* 0x0000001405087211 */ /* 0x0c0fe200078210ff */
[----:B------:R-:W-:Y:S02]  /*6df0*/  IMAD.MOV.U32 R247, RZ, RZ, R9 ;  /* 0x000000fffff77224 */ /* 0x000fe400078e0009 */
[----:B------:R-:W-:Y:S01]  /*6e00*/  IMAD.MOV.U32 R244, RZ, RZ, R246 ;  /* 0x000000fffff47224 */ /* 0x000fe200078e00f6 */
[-C--:B------:R-:W-:Y:S01]  /*6e10*/  LEA.HI.X.SX32 R9, R5, R21.reuse, 0x2, P1 ;  /* 0x0000001505097211 */ /* 0x080fe200008f16ff */
[----:B------:R-:W-:Y:S01]  /*6e20*/  IMAD.IADD R5, R248, 0x1, R4 ;  /* 0x00000001f8057824 */ /* 0x000fe200078e0204 */
[CC--:B--2---:R-:W-:Y:S01]  /*6e30*/  LEA R16, P1, R4.reuse, R20.reuse, 0x2 ;  /* 0x0000001404107211 */ /* 0x0c4fe200078210ff */
[----:B------:R-:W-:Y:S02]  /*6e40*/  IMAD.MOV.U32 R246, RZ, RZ, R11 ;  /* 0x000000fffff67224 */ /* 0x000fe400078e000b */
[----:B------:R2:W-:Y:S01]  /*6e50*/  REDG.E.ADD.F32.FTZ.RN.STRONG.GPU desc[UR6][R8.64], R18 ;  /* 0x00000012080079a6 */ /* 0x0005e2000c10f386 */
[-C--:B------:R-:W-:Y:S01]  /*6e60*/  LEA.HI.X.SX32 R17, R4, R21.reuse, 0x2, P1 ;  /* 0x0000001504117211 */ /* 0x080fe200008f16ff */
[----:B------:R-:W-:Y:S01]  /*6e70*/  IMAD.MOV.U32 R245, RZ, RZ, R6 ;  /* 0x000000fffff57224 */ /* 0x000fe200078e0006 */
[CC--:B------:R-:W-:Y:S01]  /*6e80*/  LEA R6, P2, R7.reuse, R20.reuse, 0x2 ;  /* 0x0000001407067211 */ /* 0x0c0fe200078410ff */
[----:B------:R-:W-:Y:S03]  /*6e90*/  IMAD.IADD R4, R248, 0x1, R5 ;  /* 0x00000001f8047824 */ /* 0x000fe600078e0205 */
[-C--:B------:R-:W-:Y:S05]  /*6ea0*/  LEA.HI.X.SX32 R7, R7, R21.reuse, 0x2, P2 ;  /* 0x0000001507077211 */ /* 0x080fea00010f16ff */
[----:B------:R3:W-:Y:S04]  /*6eb0*/  REDG.E.ADD.F32.FTZ.RN.STRONG.GPU desc[UR6][R6.64], R19 ;  /* 0x00000013060079a6 */ /* 0x0007e8000c10f386 */
[----:B------:R-:W-:Y:S01]  /*6ec0*/  REDG.E.ADD.F32.FTZ.RN.STRONG.GPU desc[UR6][R16.64], R12 ;  /* 0x0000000c100079a6 */ /* 0x000fe2000c10f386 */
[----:B--2---:R-:W-:Y:S01]  /*6ed0*/  IMAD.MOV.U32 R18, RZ, RZ, R245 ;  /* 0x000000ffff127224 */ /* 0x004fe200078e00f5 */
[CC--:B------:R-:W-:Y:S01]  /*6ee0*/  LEA R8, P2, R4.reuse, R20.reuse, 0x2 ;  /* 0x0000001404087211 */ /* 0x0c0fe200078410ff */
[----:B------:R-:W-:Y:S02]  /*6ef0*/  IMAD.MOV.U32 R245, RZ, RZ, R247 ;  /* 0x000000fffff57224 */ /* 0x000fe400078e00f7 */
[----:B------:R-:W-:Y:S01]  /*6f00*/  IMAD.MOV.U32 R247, RZ, RZ, R10 ;  /* 0x000000fffff77224 */ /* 0x000fe200078e000a */
[CC--:B------:R-:W-:Y:S02]  /*6f10*/  LEA R10, P1, R5.reuse, R20.reuse, 0x2 ;  /* 0x00000014050a7211 */ /* 0x0c0fe400078210ff */
[-C--:B------:R-:W-:Y:S02]  /*6f20*/  LEA.HI.X.SX32 R9, R4, R21.reuse, 0x2, P2 ;  /* 0x0000001504097211 */ /* 0x080fe400010f16ff */
[-C--:B------:R-:W-:Y:S01]  /*6f30*/  LEA.HI.X.SX32 R11, R5, R21.reuse, 0x2, P1 ;  /* 0x00000015050b7211 */ /* 0x080fe200008f16ff */
[----:B------:R-:W-:Y:S02]  /*6f40*/  VIADD R5, R249, 0x40 ;  /* 0x00000040f9057836 */ /* 0x000fe40000000000 */
[C---:B---3--:R-:W-:Y:S02]  /*6f50*/  IMAD.IADD R7, R248.reuse, 0x1, R4 ;  /* 0x00000001f8077824 */ /* 0x048fe400078e0204 */
[----:B------:R2:W-:Y:S03]  /*6f60*/  REDG.E.ADD.F32.FTZ.RN.STRONG.GPU desc[UR6][R10.64], R13 ;  /* 0x0000000d0a0079a6 */ /* 0x0005e6000c10f386 */
[CC--:B------:R-:W-:Y:S01]  /*6f70*/  LEA R6, P1, R7.reuse, R20.reuse, 0x2 ;  /* 0x0000001407067211 */ /* 0x0c0fe200078210ff */
[----:B------:R3:W-:Y:S03]  /*6f80*/  REDG.E.ADD.F32.FTZ.RN.STRONG.GPU desc[UR6][R8.64], R14 ;  /* 0x0000000e080079a6 */ /* 0x0007e6000c10f386 */
[-C--:B------:R-:W-:Y:S05]  /*6f90*/  LEA.HI.X.SX32 R7, R7, R21.reuse, 0x2, P1 ;  /* 0x0000001507077211 */ /* 0x080fea00008f16ff */
[----:B------:R4:W-:Y:S04]  /*6fa0*/  REDG.E.ADD.F32.FTZ.RN.STRONG.GPU desc[UR6][R6.64], R15 ;  /* 0x0000000f060079a6 */ /* 0x0009e8000c10f386 */
[----:B------:R-:W-:Y:S04]  /*6fb0*/  REDG.E.ADD.F32.FTZ.RN.STRONG.GPU desc[UR6][R20.64+0x100], R68 ;  /* 0x00010044140079a6 */ /* 0x000fe8000c10f386 */
[----:B------:R-:W-:Y:S01]  /*6fc0*/  REDG.E.ADD.F32.FTZ.RN.STRONG.GPU desc[UR6][R250.64+0x100], R69 ;  /* 0x00010045fa0079a6 */ /* 0x000fe2000c10f386 */
[C---:B--2---:R-:W-:Y:S01]  /*6fd0*/  IMAD.IADD R10, R248.reuse, 0x1, R5 ;  /* 0x00000001f80a7824 */ /* 0x044fe200078e0205 */
[CC--:B---3--:R-:W-:Y:S03]  /*6fe0*/  LEA R8, P1, R5.reuse, R20.reuse, 0x2 ;  /* 0x0000001405087211 */ /* 0x0c8fe600078210ff */
[C---:B------:R-:W-:Y:S01]  /*6ff0*/  IMAD.IADD R4, R248.reuse, 0x1, R10 ;  /* 0x00000001f8047824 */ /* 0x040fe200078e020a */
[-C--:B------:R-:W-:Y:S03]  /*7000*/  LEA.HI.X.SX32 R9, R5, R21.reuse, 0x2, P1 ;  /* 0x0000001505097211 */ /* 0x080fe600008f16ff */
[----:B------:R-:W-:Y:S01]  /*7010*/  IMAD.IADD R5, R248, 0x1, R4 ;  /* 0x00000001f8057824 */ /* 0x000fe200078e0204 */
[-C--:B------:R-:W-:Y:S02]  /*7020*/  LEA R12, P1, R4, R20.reuse, 0x2 ;  /* 0x00000014040c7211 */ /* 0x080fe400078210ff */
[-C--:B----4-:R-:W-:Y:S01]  /*7030*/  LEA R6, P2, R10, R20.reuse, 0x2 ;  /* 0x000000140a067211 */ /* 0x090fe200078410ff */
[----:B------:R2:W-:Y:S01]  /*7040*/  REDG.E.ADD.F32.FTZ.RN.STRONG.GPU desc[UR6][R8.64], R70 ;  /* 0x00000046080079a6 */ /* 0x0005e2000c10f386 */
[-C--:B------:R-:W-:Y:S01]  /*7050*/  LEA.HI.X.SX32 R13, R4, R21.reuse, 0x2, P1 ;  /* 0x00000015040d7211 */ /* 0x080fe200008f16ff */
[----:B------:R-:W-:Y:S01]  /*7060*/  IMAD.IADD R4, R248, 0x1, R5 ;  /* 0x00000001f8047824 */ /* 0x000fe200078e0205 */
[-C--:B------:R-:W-:Y:S02]  /*7070*/  LEA.HI.X.SX32 R7, R10, R21.reuse, 0x2, P2 ;  /* 0x000000150a077211 */ /* 0x080fe400010f16ff */
[CC--:B------:R-:W-:Y:S03]  /*7080*/  LEA R10, P1, R5.reuse, R20.reuse, 0x2 ;  /* 0x00000014050a7211 */ /* 0x0c0fe600078210ff */
[----:B------:R3:W-:Y:S01]  /*7090*/  REDG.E.ADD.F32.FTZ.RN.STRONG.GPU desc[UR6][R6.64], R71 ;  /* 0x00000047060079a6 */ /* 0x0007e2000c10f386 */
[-C--:B------:R-:W-:Y:S01]  /*70a0*/  LEA.HI.X.SX32 R11, R5, R21.reuse, 0x2, P1 ;  /* 0x00000015050b7211 */ /* 0x080fe200008f16ff */
[----:B------:R-:W-:Y:S02]  /*70b0*/  VIADD R5, R249, 0x60 ;  /* 0x00000060f9057836 */ /* 0x000fe40000000000 */
[----:B------:R-:W-:Y:S04]  /*70c0*/  REDG.E.ADD.F32.FTZ.RN.STRONG.GPU desc[UR6][R12.64], R72 ;  /* 0x000000480c0079a6 */ /* 0x000fe8000c10f386 */
[----:B------:R-:W-:Y:S04]  /*70d0*/  REDG.E.ADD.F32.FTZ.RN.STRONG.GPU desc[UR6][R10.64], R73 ;  /* 0x000000490a0079a6 */ /* 0x000fe8000c10f386 */
[----:B------:R-:W-:Y:S01]  /*70e0*/  LDSM.16.MT88.4 R68, [R0+0x4000] ;  /* 0x004000000044783b */ /* 0x000fe20000004200 */
[CC--:B--2---:R-:W-:Y:S04]  /*70f0*/  LEA R8, P2, R4.reuse, R20.reuse, 0x2 ;  /* 0x0000001404087211 */ /* 0x0c4fe800078410ff */
[-C--:B------:R-:W-:Y:S01]  /*7100*/  LEA.HI.X.SX32 R9, R4, R21.reuse, 0x2, P2 ;  /* 0x0000001504097211 */ /* 0x080fe200010f16ff */
[C---:B---3--:R-:W-:Y:S04]  /*7110*/  IMAD.IADD R7, R248.reuse, 0x1, R4 ;  /* 0x00000001f8077824 */ /* 0x048fe800078e0204 */
[----:B------:R2:W-:Y:S01]  /*7120*/  REDG.E.ADD.F32.FTZ.RN.STRONG.GPU desc[UR6][R8.64], R74 ;  /* 0x0000004a080079a6 */ /* 0x0005e2000c10f386 */
[CC--:B------:R-:W-:Y:S04]  /*7130*/  LEA R6, P1, R7.reuse, R20.reuse, 0x2 ;  /* 0x0000001407067211 */ /* 0x0c0fe800078210ff */
[-C--:B------:R-:W-:Y:S05]  /*7140*/  LEA.HI.X.SX32 R7, R7, R21.reuse, 0x2, P1 ;  /* 0x0000001507077211 */ /* 0x080fea00008f16ff */
[----:B------:R3:W-:Y:S04]  /*7150*/  REDG.E.ADD.F32.FTZ.RN.STRONG.GPU desc[UR6][R6.64], R75 ;  /* 0x0000004b060079a6 */ /* 0x0007e8000c10f386 */
[----:B------:R-:W-:Y:S04]  /*7160*/  REDG.E.ADD.F32.FTZ.RN.STRONG.GPU desc[UR6][R20.64+0x180], R80 ;  /* 0x00018050140079a6 */ /* 0x000fe8000c10f386 */
[----:B------:R-:W-:Y:S04]  /*7170*/  REDG.E.ADD.F32.FTZ.RN.STRONG.GPU desc[UR6][R250.64+0x180], R81 ;  /* 0x00018051fa0079a6 */ /* 0x000fe8000c10f386 */
[----:B------:R-:W-:Y:S01]  /*7180*/  LDSM.16.MT88.4 R72, [R3+0x12800] ;  /* 0x012800000348783b */ /* 0x000fe20000004200 */
[C---:B--2---:R-:W-:Y:S04]  /*7190*/  IMAD.IADD R8, R248.reuse, 0x1, R5 ;  /* 0x00000001f8087824 */ /* 0x044fe800078e0205 */
[----:B------:R-:W-:Y:S01]  /*71a0*/  IMAD.IADD R4, R248, 0x1, R8 ;  /* 0x00000001f8047824 */ /* 0x000fe200078e0208 */
[CC--:B------:R-:W-:Y:S04]  /*71b0*/  LEA R12, P2, R8.reuse, R20.reuse, 0x2 ;  /* 0x00000014080c7211 */ /* 0x0c0fe800078410ff */
[-C--:B------:R-:W-:Y:S02]  /*71c0*/  LEA.HI.X.SX32 R13, R8, R21.reuse, 0x2, P2 ;  /* 0x00000015080d7211 */ /* 0x080fe400010f16ff */
[CC--:B---3--:R-:W-:Y:S04]  /*71d0*/  LEA R6, P1, R5.reuse, R20.reuse, 0x2 ;  /* 0x0000001405067211 */ /* 0x0c8fe800078210ff */
[-C--:B------:R-:W-:Y:S01]  /*71e0*/  LEA.HI.X.SX32 R7, R5, R21.reuse, 0x2, P1 ;  /* 0x0000001505077211 */ /* 0x080fe200008f16ff */
[----:B------:R-:W-:Y:S01]  /*71f0*/  IMAD.IADD R5, R248, 0x1, R4 ;  /* 0x00000001f8057824 */ /* 0x000fe200078e0204 */
[CC--:B------:R-:W-:Y:S03]  /*7200*/  LEA R10, P1, R4.reuse, R20.reuse, 0x2 ;  /* 0x00000014040a7211 */ /* 0x0c0fe600078210ff */
[----:B------:R2:W-:Y:S01]  /*7210*/  REDG.E.ADD.F32.FTZ.RN.STRONG.GPU desc[UR6][R6.64], R82 ;  /* 0x00000052060079a6 */ /* 0x0005e2000c10f386 */
[-C--:B------:R-:W-:Y:S01]  /*7220*/  LEA.HI.X.SX32 R11, R4, R21.reuse, 0x2, P1 ;  /* 0x00000015040b7211 */ /* 0x080fe200008f16ff */
[C---:B------:R-:W-:Y:S01]  /*7230*/  IMAD.IADD R4, R248.reuse, 0x1, R5 ;  /* 0x00000001f8047824 */ /* 0x040fe200078e0205 */
[CC--:B------:R-:W-:Y:S01]  /*7240*/  LEA R8, P1, R5.reuse, R20.reuse, 0x2 ;  /* 0x0000001405087211 */ /* 0x0c0fe200078210ff */
[----:B------:R-:W-:Y:S03]  /*7250*/  REDG.E.ADD.F32.FTZ.RN.STRONG.GPU desc[UR6][R12.64], R83 ;  /* 0x000000530c0079a6 */ /* 0x000fe6000c10f386 */
[-C--:B------:R-:W-:Y:S01]  /*7260*/  LEA.HI.X.SX32 R9, R5, R21.reuse, 0x2, P1 ;  /* 0x0000001505097211 */ /* 0x080fe200008f16ff */
[----:B------:R-:W-:Y:S01]  /*7270*/  REDG.E.ADD.F32.FTZ.RN.STRONG.GPU desc[UR6][R10.64], R76 ;  /* 0x0000004c0a0079a6 */ /* 0x000fe2000c10f386 */
[----:B------:R-:W-:Y:S03]  /*7280*/  IMAD.IADD R5, R248, 0x1, R4 ;  /* 0x00000001f8057824 */ /* 0x000fe600078e0204 */
[----:B------:R3:W-:Y:S04]  /*7290*/  REDG.E.ADD.F32.FTZ.RN.STRONG.GPU desc[UR6][R8.64], R77 ;  /* 0x0000004d080079a6 */ /* 0x0007e8000c10f386 */
[----:B------:R-:W-:Y:S01]  /*72a0*/  LDSM.16.MT88.4 R80, [R2+0x12800] ;  /* 0x012800000250783b */ /* 0x000fe20000004200 */
[CC--:B--2---:R-:W-:Y:S04]  /*72b0*/  LEA R6, P1, R4.reuse, R20.reuse, 0x2 ;  /* 0x0000001404067211 */ /* 0x0c4fe800078210ff */
[-C--:B------:R-:W-:Y:S02]  /*72c0*/  LEA.HI.X.SX32 R7, R4, R21.reuse, 0x2, P1 ;  /* 0x0000001504077211 */ /* 0x080fe400008f16ff */
[CC--:B------:R-:W-:Y:S03]  /*72d0*/  LEA R4, P1, R5.reuse, R20.reuse, 0x2 ;  /* 0x0000001405047211 */ /* 0x0c0fe600078210ff */
[----:B------:R2:W-:Y:S01]  /*72e0*/  REDG.E.ADD.F32.FTZ.RN.STRONG.GPU desc[UR6][R6.64], R78 ;  /* 0x0000004e060079a6 */ /* 0x0005e2000c10f386 */
[-C--:B------:R-:W-:Y:S01]  /*72f0*/  LEA.HI.X.SX32 R5, R5, R21.reuse, 0x2, P1 ;  /* 0x0000001505057211 */ /* 0x080fe200008f16ff */
[C---:B---3--:R-:W-:Y:S02]  /*7300*/  VIADD R9, R249.reuse, 0x80 ;  /* 0x00000080f9097836 */ /* 0x048fe40000000000 */
[----:B------:R-:W-:Y:S02]  /*7310*/  VIADD R249, R249, 0xa0 ;  /* 0x000000a0f9f97836 */ /* 0x000fe40000000000 */
[----:B------:R3:W-:Y:S01]  /*7320*/  REDG.E.ADD.F32.FTZ.RN.STRONG.GPU desc[UR6][R4.64], R79 ;  /* 0x0000004f040079a6 */ /* 0x0007e2000c10f386 */
[CC--:B------:R-:W-:Y:S03]  /*7330*/  LEA R8, P1, R9.reuse, R20.reuse, 0x2 ;  /* 0x0000001409087211 */ /* 0x0c0fe600078210ff */
[----:B------:R-:W-:Y:S04]  /*7340*/  REDG.E.ADD.F32.FTZ.RN.STRONG.GPU desc[UR6][R20.64+0x200], R84 ;  /* 0x00020054140079a6 */ /* 0x000fe8000c10f386 */
[----:B------:R-:W-:Y:S04]  /*7350*/  REDG.E.ADD.F32.FTZ.RN.STRONG.GPU desc[UR6][R250.64+0x200], R85 ;  /* 0x00020055fa0079a6 */ /* 0x000fe8000c10f386 */
[----:B------:R-:W-:Y:S01]  /*7360*/  LDSM.16.MT88.4 R76, [R0+0x800] ;  /* 0x00080000004c783b */ /* 0x000fe20000004200 */
[C---:B--2---:R-:W-:Y:S01]  /*7370*/  IMAD.IADD R7, R248.reuse, 0x1, R9 ;  /* 0x00000001f8077824 */ /* 0x044fe200078e0209 */
[-C--:B------:R-:W-:Y:S04]  /*7380*/  LEA.HI.X.SX32 R9, R9, R21.reuse, 0x2, P1 ;  /* 0x0000001509097211 */ /* 0x080fe800008f16ff */
[CC--:B------:R-:W-:Y:S01]  /*7390*/  LEA R6, P2, R7.reuse, R20.reuse, 0x2 ;  /* 0x0000001407067211 */ /* 0x0c0fe200078410ff */
[C---:B---3--:R-:W-:Y:S01]  /*73a0*/  IMAD.IADD R4, R248.reuse, 0x1, R7 ;  /* 0x00000001f8047824 */ /* 0x048fe200078e0207 */
[----:B------:R2:W-:Y:S02]  /*73b0*/  REDG.E.ADD.F32.FTZ.RN.STRONG.GPU desc[UR6][R8.64], R86 ;  /* 0x00000056080079a6 */ /* 0x0005e4000c10f386 */
[-C--:B------:R-:W-:Y:S01]  /*73c0*/  LEA.HI.X.SX32 R7, R7, R21.reuse, 0x2, P2 ;  /* 0x0000001507077211 */ /* 0x080fe200010f16ff */
[----:B------:R-:W-:Y:S01]  /*73d0*/  IMAD.IADD R5, R248, 0x1, R4 ;  /* 0x00000001f8057824 */ /* 0x000fe200078e0204 */
[CC--:B------:R-:W-:Y:S03]  /*73e0*/  LEA R12, P1, R4.reuse, R20.reuse, 0x2 ;  /* 0x00000014040c7211 */ /* 0x0c0fe600078210ff */
[----:B------:R3:W-:Y:S01]  /*73f0*/  REDG.E.ADD.F32.FTZ.RN.STRONG.GPU desc[UR6][R6.64], R87 ;  /* 0x00000057060079a6 */ /* 0x0007e2000c10f386 */
[-C--:B------:R-:W-:Y:S01]  /*7400*/  LEA.HI.X.SX32 R13, R4, R21.reuse, 0x2, P1 ;  /* 0x00000015040d7211 */ /* 0x080fe200008f16ff */
[C---:B------:R-:W-:Y:S01]  /*7410*/  IMAD.IADD R4, R248.reuse, 0x1, R5 ;  /* 0x00000001f8047824 */ /* 0x040fe200078e0205 */
[CC--:B------:R-:W-:Y:S01]  /*7420*/  LEA R10, P1, R5.reuse, R20.reuse, 0x2 ;  /* 0x00000014050a7211 */ /* 0x0c0fe200078210ff */
[----:B------:R-:W-:Y:S03]  /*7430*/  LDSM.16.MT88.4 R84, [R0+0x2800] ;  /* 0x002800000054783b */ /* 0x000fe60000004200 */
[-C--:B------:R-:W-:Y:S01]  /*7440*/  LEA.HI.X.SX32 R11, R5, R21.reuse, 0x2, P1 ;  /* 0x00000015050b7211 */ /* 0x080fe200008f16ff */
[----:B------:R-:W-:Y:S04]  /*7450*/  REDG.E.ADD.F32.FTZ.RN.STRONG.GPU desc[UR6][R12.64], R88 ;  /* 0x000000580c0079a6 */ /* 0x000fe8000c10f386 */
[----:B------:R-:W-:Y:S01]  /*7460*/  REDG.E.ADD.F32.FTZ.RN.STRONG.GPU desc[UR6][R10.64], R89 ;  /* 0x000000590a0079a6 */ /* 0x000fe2000c10f386 */
[----:B--2---:R-:W-:Y:S05]  /*7470*/  IMAD.IADD R9, R248, 0x1, R4 ;  /* 0x00000001f8097824 */ /* 0x004fea00078e0204 */
[CC--:B------:R-:W-:Y:S02]  /*7480*/  LEA R8, P1, R9.reuse, R20.reuse, 0x2 ;  /* 0x0000001409087211 */ /* 0x0c0fe400078210ff */
[CC--:B---3--:R-:W-:Y:S02]  /*7490*/  LEA R6, P2, R4.reuse, R20.reuse, 0x2 ;  /* 0x0000001404067211 */ /* 0x0c8fe400078410ff */
[-C--:B------:R-:W-:Y:S02]  /*74a0*/  LEA.HI.X.SX32 R9, R9, R21.reuse, 0x2, P1 ;  /* 0x0000001509097211 */ /* 0x080fe400008f16ff */
[-C--:B------:R-:W-:Y:S01]  /*74b0*/  LEA.HI.X.SX32 R7, R4, R21.reuse, 0x2, P2 ;  /* 0x0000001504077211 */ /* 0x080fe200010f16ff */
[----:B------:R-:W-:Y:S04]  /*74c0*/  IMAD.IADD R4, R248, 0x1, R249 ;  /* 0x00000001f8047824 */ /* 0x000fe800078e02f9 */
[----:B------:R2:W-:Y:S01]  /*74d0*/  REDG.E.ADD.F32.FTZ.RN.STRONG.GPU desc[UR6][R6.64], R90 ;  /* 0x0000005a060079a6 */ /* 0x0005e2000c10f386 */
[CC--:B------:R-:W-:Y:S03]  /*74e0*/  LEA R14, P2, R4.reuse, R20.reuse, 0x2 ;  /* 0x00000014040e7211 */ /* 0x0c0fe600078410ff */
[----:B------:R3:W-:Y:S01]  /*74f0*/  REDG.E.ADD.F32.FTZ.RN.STRONG.GPU desc[UR6][R8.64], R91 ;  /* 0x0000005b080079a6 */ /* 0x0007e2000c10f386 */
[-C--:B------:R-:W-:Y:S03]  /*7500*/  LEA.HI.X.SX32 R15, R4, R21.reuse, 0x2, P2 ;  /* 0x00000015040f7211 */ /* 0x080fe600010f16ff */
[----:B------:R4:W-:Y:S04]  /*7510*/  REDG.E.ADD.F32.FTZ.RN.STRONG.GPU desc[UR6][R20.64+0x280], R96 ;  /* 0x00028060140079a6 */ /* 0x0009e8000c10f386 */
[----:B------:R-:W-:Y:S04]  /*7520*/  REDG.E.ADD.F32.FTZ.RN.STRONG.GPU desc[UR6][R250.64+0x280], R97 ;  /* 0x00028061fa0079a6 */ /* 0x000fe8000c10f386 */
[----:B------:R-:W-:Y:S01]  /*7530*/  LDSM.16.MT88.4 R88, [R0+0x4800] ;  /* 0x004800000058783b */ /* 0x000fe20000004200 */
[C---:B--2---:R-:W-:Y:S01]  /*7540*/  IMAD.IADD R6, R248.reuse, 0x1, R4 ;  /* 0x00000001f8067824 */ /* 0x044fe200078e0204 */
[CC--:B---3--:R-:W-:Y:S03]  /*7550*/  LEA R8, P1, R249.reuse, R20.reuse, 0x2 ;  /* 0x00000014f9087211 */ /* 0x0c8fe600078210ff */
[C---:B------:R-:W-:Y:S01]  /*7560*/  IMAD.IADD R5, R248.reuse, 0x1, R6 ;  /* 0x00000001f8057824 */ /* 0x040fe200078e0206 */
[-C--:B------:R-:W-:Y:S03]  /*7570*/  LEA.HI.X.SX32 R9, R249, R21.reuse, 0x2, P1 ;  /* 0x00000015f9097211 */ /* 0x080fe600008f16ff */
[----:B------:R-:W-:Y:S01]  /*7580*/  IMAD.IADD R4, R248, 0x1, R5 ;  /* 0x00000001f8047824 */ /* 0x000fe200078e0205 */
[CC--:B------:R-:W-:Y:S01]  /*7590*/  LEA R12, P1, R6.reuse, R20.reuse, 0x2 ;  /* 0x00000014060c7211 */ /* 0x0c0fe200078210ff */
[----:B----4-:R-:W-:Y:S01]  /*75a0*/  IMAD.MOV.U32 R96, RZ, RZ, R18 ;  /* 0x000000ffff607224 */ /* 0x010fe200078e0012 */
[CC--:B------:R-:W-:Y:S01]  /*75b0*/  LEA R10, P3, R5.reuse, R20.reuse, 0x2 ;  /* 0x00000014050a7211 */ /* 0x0c0fe200078610ff */
[----:B------:R2:W-:Y:S01]  /*75c0*/  REDG.E.ADD.F32.FTZ.RN.STRONG.GPU desc[UR6][R8.64], R98 ;  /* 0x00000062080079a6 */ /* 0x0005e2000c10f386 */
[-C--:B------:R-:W-:Y:S01]  /*75d0*/  LEA.HI.X.SX32 R13, R6, R21.reuse, 0x2, P1 ;  /* 0x00000015060d7211 */ /* 0x080fe200008f16ff */
[----:B------:R-:W-:Y:S01]  /*75e0*/  IMAD.IADD R248, R248, 0x1, R4 ;  /* 0x00000001f8f87824 */ /* 0x000fe200078e0204 */
[-C--:B------:R-:W-:Y:S01]  /*75f0*/  LEA.HI.X.SX32 R11, R5, R21.reuse, 0x2, P3 ;  /* 0x00000015050b7211 */ /* 0x080fe200018f16ff */
[----:B------:R-:W-:Y:S03]  /*7600*/  REDG.E.ADD.F32.FTZ.RN.STRONG.GPU desc[UR6][R14.64], R99 ;  /* 0x000000630e0079a6 */ /* 0x000fe6000c10f386 */
[CC--:B------:R-:W-:Y:S01]  /*7610*/  LEA R6, P1, R248.reuse, R20.reuse, 0x2 ;  /* 0x00000014f8067211 */ /* 0x0c0fe200078210ff */
[----:B------:R-:W-:Y:S03]  /*7620*/  REDG.E.ADD.F32.FTZ.RN.STRONG.GPU desc[UR6][R12.64], R92 ;  /* 0x0000005c0c0079a6 */ /* 0x000fe6000c10f386 */
[-C--:B------:R-:W-:Y:S01]  /*7630*/  LEA.HI.X.SX32 R7, R248, R21.reuse, 0x2, P1 ;  /* 0x00000015f8077211 */ /* 0x080fe200008f16ff */
[----:B------:R-:W-:Y:S04]  /*7640*/  REDG.E.ADD.F32.FTZ.RN.STRONG.GPU desc[UR6][R10.64], R93 ;  /* 0x0000005d0a0079a6 */ /* 0x000fe8000c10f386 */
[----:B------:R-:W-:Y:S04]  /*7650*/  LDSM.16.MT88.4 R12, [R2+0x12000] ;  /* 0x01200000020c783b */ /* 0x000fe80000004200 */
[----:B------:R-:W-:Y:S01]  /*7660*/  LDSM.16.MT88.4 R16, [R0+0x2000] ;  /* 0x002000000010783b */ /* 0x000fe20000004200 */
[C---:B--2---:R-:W-:Y:S04]  /*7670*/  LEA R8, P2, R4.reuse, R20, 0x2 ;  /* 0x0000001404087211 */ /* 0x044fe800078410ff */
[----:B------:R-:W-:Y:S02]  /*7680*/  LEA.HI.X.SX32 R9, R4, R21, 0x2, P2 ;  /* 0x0000001504097211 */ /* 0x000fe400010f16ff */
[----:B------:R1:W5:Y:S04]  /*7690*/  LDL.LU.64 R20, [R1+0x90] ;  /* 0x0000900001147983 */ /* 0x0003680000300a00 */
[----:B------:R-:W-:Y:S04]  /*76a0*/  REDG.E.ADD.F32.FTZ.RN.STRONG.GPU desc[UR6][R8.64], R94 ;  /* 0x0000005e080079a6 */ /* 0x000fe8000c10f386 */
[----:B------:R-:W-:Y:S04]  /*76b0*/  REDG.E.ADD.F32.FTZ.RN.STRONG.GPU desc[UR6][R6.64], R95 ;  /* 0x0000005f060079a6 */ /* 0x000fe8000c10f386 */
[----:B------:R-:W-:Y:S04]  /*76c0*/  LDSM.16.MT88.4 R4, [R3+0x12000] ;  /* 0x012000000304783b */ /* 0x000fe80000004200 */
[----:B------:R-:W2:Y:S02]  /*76d0*/  LDSM.16.MT88.4 R8, [R0] ;  /* 0x000000000008783b */ /* 0x000ea40000004200 */
[-C--:B--2---:R-:W-:Y:S06]  /*76e0*/  HMMA.16816.F32 R100, R4, R8.reuse, R100 ;  /* 0x000000080464723c */ /* 0x084fec0000001864 */
[C---:B------:R-:W-:Y:S06]  /*76f0*/  HMMA.16816.F32 R104, R12.reuse, R8, R104 ;  /* 0x000000080c68723c */ /* 0x040fec0000001868 */
[-C--:B------:R-:W-:Y:S06]  /*7700*/  HMMA.16816.F32 R108, R12, R10.reuse, R108 ;  /* 0x0000000a0c6c723c */ /* 0x080fec000000186c */
[C---:B------:R-:W-:Y:S01]  /*7710*/  HMMA.16816.F32 R112, R4.reuse, R10, R112 ;  /* 0x0000000a0470723c */ /* 0x040fe20000001870 */
[----:B------:R-:W-:Y:S05]  /*7720*/  LDSM.16.MT88.4 R8, [R0+0x1000] ;  /* 0x001000000008783b */ /* 0x000fea0000004200 */
[-C--:B------:R-:W-:Y:S06]  /*7730*/  HMMA.16816.F32 R116, R4, R16.reuse, R116 ;  /* 0x000000100474723c */ /* 0x080fec0000001874 */
[C---:B------:R-:W-:Y:S06]  /*7740*/  HMMA.16816.F32 R120, R12.reuse, R16, R120 ;  /* 0x000000100c78723c */ /* 0x040fec0000001878 */
[-C--:B------:R-:W-:Y:S06]  /*7750*/  HMMA.16816.F32 R124, R12, R18.reuse, R124 ;  /* 0x000000120c7c723c */ /* 0x080fec000000187c */
[C---:B------:R-:W-:Y:S01]  /*7760*/  HMMA.16816.F32 R128, R4.reuse, R18, R128 ;  /* 0x000000120480723c */ /* 0x040fe20000001880 */
[----:B------:R-:W-:Y:S05]  /*7770*/  LDSM.16.MT88.4 R16, [R0+0x3000] ;  /* 0x003000000010783b */ /* 0x000fea0000004200 */
[-C--:B------:R-:W-:Y:S06]  /*7780*/  HMMA.16816.F32 R132, R4, R68.reuse, R132 ;  /* 0x000000440484723c */ /* 0x080fec0000001884 */
        /* <DEDUP_REMOVED lines=19> */
[----:B------:R-:W4:Y:S05]  /*78c0*/  LDSM.16.MT88.4 R80, [R0+0x1800] ;  /* 0x001800000050783b */ /* 0x000f2a0000004200 */
[----:B------:R-:W-:Y:S01]  /*78d0*/  HMMA.16816.F32 R144, R72, R90, R144 ;  /* 0x0000005a4890723c */ /* 0x000fe20000001890 */
[----:B------:R-:W1:Y:S04]  /*78e0*/  LDSM.16.MT88.4 R72, [R0+0x3800] ;  /* 0x003800000048783b */ /* 0x000e680000004200 */
[----:B------:R-:W1:Y:S01]  /*78f0*/  LDSM.16.MT88.4 R88, [R0+0x5800] ;  /* 0x005800000058783b */ /* 0x000e620000004200 */
[-C--:B--2---:R-:W-:Y:S06]  /*7900*/  HMMA.16816.F32 R100, R4, R8.reuse, R100 ;  /* 0x000000080464723c */ /* 0x084fec0000001864 */
[C---:B------:R-:W-:Y:S06]  /*7910*/  HMMA.16816.F32 R104, R12.reuse, R8, R104 ;  /* 0x000000080c68723c */ /* 0x040fec0000001868 */
[-C--:B------:R-:W-:Y:S06]  /*7920*/  HMMA.16816.F32 R108, R12, R10.reuse, R108 ;  /* 0x0000000a0c6c723c */ /* 0x080fec000000186c */
[C---:B------:R-:W-:Y:S06]  /*7930*/  HMMA.16816.F32 R112, R4.reuse, R10, R112 ;  /* 0x0000000a0470723c */ /* 0x040fec0000001870 */
[-C--:B------:R-:W-:Y:S06]  /*7940*/  HMMA.16816.F32 R116, R4, R16.reuse, R116 ;  /* 0x000000100474723c */ /* 0x080fec0000001874 */
[C---:B------:R-:W-:Y:S06]  /*7950*/  HMMA.16816.F32 R120, R12.reuse, R16, R120 ;  /* 0x000000100c78723c */ /* 0x040fec0000001878 */
[-C--:B------:R-:W-:Y:S06]  /*7960*/  HMMA.16816.F32 R124, R12, R18.reuse, R124 ;  /* 0x000000120c7c723c */ /* 0x080fec000000187c */
[C---:B------:R-:W-:Y:S06]  /*7970*/  HMMA.16816.F32 R128, R4.reuse, R18, R128 ;  /* 0x000000120480723c */ /* 0x040fec0000001880 */
[-C--:B---3--:R-:W-:Y:S06]  /*7980*/  HMMA.16816.F32 R132, R4, R68.reuse, R132 ;  /* 0x000000440484723c */ /* 0x088fec0000001884 */
[C---:B------:R-:W-:Y:S06]  /*7990*/  HMMA.16816.F32 R136, R12.reuse, R68, R136 ;  /* 0x000000440c88723c */ /* 0x040fec0000001888 */
[-C--:B------:R-:W-:Y:S06]  /*79a0*/  HMMA.16816.F32 R140, R12, R70.reuse, R140 ;  /* 0x000000460c8c723c */ /* 0x080fec000000188c */
[----:B------:R-:W-:Y:S06]  /*79b0*/  HMMA.16816.F32 R144, R4, R70, R144 ;  /* 0x000000460490723c */ /* 0x000fec0000001890 */
[-C--:B----4-:R-:W-:Y:S06]  /*79c0*/  HMMA.16816.F32 R100, R76, R80.reuse, R100 ;  /* 0x000000504c64723c */ /* 0x090fec0000001864 */
        /* <DEDUP_REMOVED lines=14> */
[----:B------:R-:W2:Y:S01]  /*7ab0*/  LDL.LU.64 R98, [R1+0x40] ;  /* 0x0000400001627983 */ /* 0x000ea20000300a00 */
[----:B------:R-:W1:Y:S08]  /*7ac0*/  LDC R13, c[0x0][0x240] ;  /* 0x00009000ff0d7b82 */ /* 0x000e700000000800 */
[----:B------:R-:W-:Y:S01]  /*7ad0*/  BAR.SYNC.DEFER_BLOCKING 0x0 ;  /* 0x0000000000007b1d */ /* 0x000fe20000010000 */
[----:B------:R-:W-:Y:S02]  /*7ae0*/  ISETP.GE.AND P3, PT, R244, UR19, PT ;  /* 0x00000013f4007c0c */ /* 0x000fe4000bf66270 */
[----:B------:R-:W-:Y:S02]  /*7af0*/  ISETP.GE.AND P2, PT, R246, UR19, PT ;  /* 0x00000013f6007c0c */ /* 0x000fe4000bf46270 */
[----:B------:R-:W-:Y:S09]  /*7b00*/  ISETP.GE.AND P1, PT, R247, UR19, PT ;  /* 0x00000013f7007c0c */ /* 0x000ff2000bf26270 */
[----:B------:R3:W-:Y:S01]  /*7b10*/  @P3 STS.128 [R96], RZ ;  /* 0x000000ff60003388 */ /* 0x0007e20000000c00 */
[----:B------:R-:W4:Y:S01]  /*7b20*/  LDC R14, c[0x0][0x244] ;  /* 0x00009100ff0e7b82 */ /* 0x000f220000000800 */
[C---:B-1----:R-:W-:Y:S05]  /*7b30*/  IMAD.U32 R5, R13.reuse, -0x40, RZ ;  /* 0xffffffc00d057824 */ /* 0x042fea00078e00ff */
[C---:B------:R-:W-:Y:S02]  /*7b40*/  LEA R6, P5, R13.reuse, R5, 0x5 ;  /* 0x000000050d067211 */ /* 0x040fe400078a28ff */
[----:B------:R-:W-:Y:S04]  /*7b50*/  SHF.R.S32.HI R7, RZ, 0x1f, R5 ;  /* 0x0000001fff077819 */ /* 0x000fe80000011405 */
[--C-:B----4-:R-:W-:Y:S02]  /*7b60*/  LEA.HI.X R7, R13, R7, R14.reuse, 0x5, P5 ;  /* 0x000000070d077211 */ /* 0x110fe400028f2c0e */
[CC--:B--2---:R-:W-:Y:S02]  /*7b70*/  LEA R4, P0, R5.reuse, R98.reuse, 0x1 ;  /* 0x0000006205047211 */ /* 0x0c4fe400078008ff */
[C---:B------:R-:W-:Y:S02]  /*7b80*/  @!P2 LEA R10, P4, R6.reuse, R98, 0x1 ;  /* 0x00000062060aa211 */ /* 0x040fe400078808ff */
[-C--:B------:R-:W-:Y:S02]  /*7b90*/  LEA.HI.X.SX32 R5, R5, R99.reuse, 0x1, P0 ;  /* 0x0000006305057211 */ /* 0x080fe400000f0eff */
[C---:B------:R-:W-:Y:S02]  /*7ba0*/  @!P3 LEA R12, P5, R13.reuse, R4, 0x6 ;  /* 0x000000040d0cb211 */ /* 0x040fe400078a30ff */
[C-C-:B------:R-:W-:Y:S01]  /*7bb0*/  @!P2 LEA.HI.X R11, R6.reuse, R99, R7.reuse, 0x1, P4 ;  /* 0x00000063060ba211 */ /* 0x140fe200020f0c07 */
[----:B------:R-:W-:Y:S01]  /*7bc0*/  @!PT LDS RZ, [RZ] ;  /* 0x00000000fffff984 */ /* 0x000fe20000000800 */
[----:B------:R-:W-:Y:S01]  /*7bd0*/  @!PT LDS RZ, [RZ] ;  /* 0x00000000fffff984 */ /* 0x000fe20000000800 */
[----:B------:R-:W-:Y:S01]  /*7be0*/  @!PT LDS RZ, [RZ] ;  /* 0x00000000fffff984 */ /* 0x000fe20000000800 */
[----:B------:R3:W-:Y:S01]  /*7bf0*/  @!P3 LDGSTS.E.BYPASS.LTC128B.128 [R96], desc[UR6][R4.64] ;  /* 0x000000000460bfae */ /* 0x0007e2000b901d46 */
        /* <DEDUP_REMOVED lines=30> */
.L_x_33:
[----:B------:R-:W-:Y:S02]  /*7de0*/  UISETP.GT.AND UP0, UPT, UR5, UR15, UPT ;  /* 0x0000000f0500728c */ /* 0x000fe4000bf04270 */
[----:B------:R-:W-:Y:S04]  /*7df0*/  UIADD3 UR5, UR5, -0x1, URZ ;  /* 0xffffffff05057890 */ /* 0x000fe8000fffe03f */
[----:B------:R-:W-:Y:S11]  /*7e00*/  PLOP3.LUT P0, PT, PT, PT, UP0, 0x80, 0x0 ;  /* 0x000000000000781c */ /* 0x000ff60003f0f008 */
[----:B------:R-:W-:Y:S02]  /*7e10*/  @!UPT UIADD3 URZ, URZ, URZ, URZ ;  /* 0x0000003f3f3ff290 */ /* 0x000fe4000fffe03f */
[----:B------:R-:W-:Y:S05]  /*7e20*/  @P0 BRA `(.L_x_34) ;  /* 0xffffffc800340947 */ /* 0x000fea000383ffff */
[----:B------:R-:W2:Y:S01]  /*7e30*/  LDL R73, [R1+0x78] ;  /* 0x0000780001497983 */ /* 0x000ea20000100800 */
[----:B------:R-:W-:-:S03]  /*7e40*/  ULDC UR5, c[0x0][0x390] ;  /* 0x0000e40000057ab9 */ /* 0x000fc60000000800 */
[----:B------:R-:W4:Y:S01]  /*7e50*/  LDL R72, [R1+0x7c] ;  /* 0x00007c0001487983 */ /* 0x000f220000100800 */
[----:B-----5:R-:W-:Y:S01]  /*7e60*/  F2FP.F16.F32.PACK_AB R68, R27, R26 ;  /* 0x0000001a1b44723e */ /* 0x020fe200000000ff */
[----:B------:R-:W-:Y:S01]  /*7e70*/  FMUL.FTZ R100, R100, UR5 ;  /* 0x0000000564647c20 */ /* 0x000fe20008410000 */
[----:B------:R-:W-:Y:S01]  /*7e80*/  FMUL.FTZ R27, R101, UR5 ;  /* 0x00000005651b7c20 */ /* 0x000fe20008410000 */
[----:B------:R-:W-:Y:S01]  /*7e90*/  F2FP.F16.F32.PACK_AB R70, R23, R22 ;  /* 0x000000161746723e */ /* 0x000fe200000000ff */
[----:B------:R-:W-:Y:S01]  /*7ea0*/  FMUL.FTZ R102, R102, UR5 ;  /* 0x0000000566667c20 */ /* 0x000fe20008410000 */
[----:B------:R-:W-:Y:S01]  /*7eb0*/  FMUL.FTZ R26, R103, UR5 ;  /* 0x00000005671a7c20 */ /* 0x000fe20008410000 */
        /* <DEDUP_REMOVED lines=10> */
[----:B------:R-:W-:Y:S01]  /*7f60*/  F2FP.F16.F32.PACK_AB R27, R27, R100 ;  /* 0x000000641b1b723e */ /* 0x000fe200000000ff */
[----:B------:R-:W-:Y:S01]  /*7f70*/  BAR.SYNC.DEFER_BLOCKING 0x0 ;  /* 0x0000000000007b1d */ /* 0x000fe20000010000 */
[----:B------:R-:W-:Y:S01]  /*7f80*/  FMUL.FTZ R108, R108, UR5 ;  /* 0x000000056c6c7c20 */ /* 0x000fe20008410000 */
[----:B------:R-:W-:Y:S01]  /*7f90*/  FMUL.FTZ R21, R109, UR5 ;  /* 0x000000056d157c20 */ /* 0x000fe20008410000 */
[----:B------:R-:W-:Y:S01]  /*7fa0*/  F2FP.F16.F32.PACK_AB R26, R26, R102 ;  /* 0x000000661a1a723e */ /* 0x000fe200000000ff */
        /* <DEDUP_REMOVED lines=22> */
[----:B---3--:R-:W-:Y:S01]  /*8110*/  FMUL.FTZ R13, R125, UR5 ;  /* 0x000000057d0d7c20 */ /* 0x008fe20008410000 */
        /* <DEDUP_REMOVED lines=28> */
[----:B------:R-:W-:Y:S01]  /*82e0*/  UISETP.NE.AND UP0, UPT, UR35, -0x1, UPT ;  /* 0xffffffff2300788c */ /* 0x000fe2000bf05270 */
[----:B------:R-:W-:-:S02]  /*82f0*/  F2FP.F16.F32.PACK_AB R6, R6, R146 ;  /* 0x000000920606723e */ /* 0x000fc400000000ff */
[----:B------:R-:W-:Y:S02]  /*8300*/  F2FP.F16.F32.PACK_AB R9, R9, R136 ;  /* 0x000000880909723e */ /* 0x000fe400000000ff */
[----:B------:R-:W-:Y:S02]  /*8310*/  F2FP.F16.F32.PACK_AB R8, R8, R138 ;  /* 0x0000008a0808723e */ /* 0x000fe400000000ff */
[----:B------:R-:W-:Y:S02]  /*8320*/  F2FP.F16.F32.PACK_AB R5, R5, R140 ;  /* 0x0000008c0505723e */ /* 0x000fe400000000ff */
[----:B------:R-:W-:Y:S02]  /*8330*/  F2FP.F16.F32.PACK_AB R4, R4, R142 ;  /* 0x0000008e0404723e */ /* 0x000fe400000000ff */
[----:B------:R-:W-:Y:S01]  /*8340*/  F2FP.F16.F32.PACK_AB R32, R33, R32 ;  /* 0x000000202120723e */ /* 0x000fe200000000ff */
[----:B------:R-:W-:Y:S01]  /*8350*/  @UP0 UIADD3 UR5, UR20, UR35, URZ ;  /* 0x0000002314050290 */ /* 0x000fe2000fffe03f */
[----:B------:R-:W-:Y:S01]  /*8360*/  F2FP.F16.F32.PACK_AB R34, R35, R34 ;  /* 0x000000222322723e */ /* 0x000fe200000000ff */
[----:B------:R-:W-:Y:S01]  /*8370*/  @UP0 ULDC.64 UR10, c[0x0][0x450] ;  /* 0x00011400000a0ab9 */ /* 0x000fe20000000a00 */
[----:B------:R-:W-:Y:S01]  /*8380*/  F2FP.F16.F32.PACK_AB R28, R29, R28 ;  /* 0x0000001c1d1c723e */ /* 0x000fe200000000ff */
[----:B------:R-:W-:Y:S01]  /*8390*/  @UP0 UIMAD.WIDE.U32 UR12, UR5, UR10, URZ ;  /* 0x0000000a050c02a5 */ /* 0x000fe2000f8e003f */
[----:B------:R-:W-:Y:S01]  /*83a0*/  F2FP.F16.F32.PACK_AB R30, R31, R30 ;  /* 0x0000001e1f1e723e */ /* 0x000fe200000000ff */
[----:B------:R-:W-:Y:S01]  /*83b0*/  @UP0 UIMAD UR5, UR5, UR11, URZ ;  /* 0x0000000b050502a4 */ /* 0x000fe2000f8e023f */
[----:B------:R-:W-:-:S02]  /*83c0*/  F2FP.F16.F32.PACK_AB R36, R37, R36 ;  /* 0x000000242524723e */ /* 0x000fc400000000ff */
[----:B------:R-:W-:Y:S01]  /*83d0*/  F2FP.F16.F32.PACK_AB R38, R39, R38 ;  /* 0x000000262726723e */ /* 0x000fe200000000ff */
[----:B------:R-:W-:Y:S01]  /*83e0*/  @UP0 UIADD3 UR21, UR13, UR5, URZ ;  /* 0x000000050d150290 */ /* 0x000fe2000fffe03f */
[----:B------:R-:W-:Y:S01]  /*83f0*/  F2FP.F16.F32.PACK_AB R48, R49, R48 ;  /* 0x000000303130723e */ /* 0x000fe200000000ff */
[----:B------:R-:W-:Y:S01]  /*8400*/  @UP0 UMOV UR19, UR12 ;  /* 0x0000000c00130c82 */ /* 0x000fe20008000000 */
[----:B------:R-:W-:Y:S02]  /*8410*/  F2FP.F16.F32.PACK_AB R50, R51, R50 ;  /* 0x000000323332723e */ /* 0x000fe400000000ff */
[----:B------:R-:W-:Y:S02]  /*8420*/  F2FP.F16.F32.PACK_AB R40, R41, R40 ;  /* 0x000000282928723e */ /* 0x000fe400000000ff */
[----:B------:R-:W-:Y:S02]  /*8430*/  F2FP.F16.F32.PACK_AB R42, R43, R42 ;  /* 0x0000002a2b2a723e */ /* 0x000fe400000000ff */
[----:B------:R-:W-:-:S02]  /*8440*/  F2FP.F16.F32.PACK_AB R44, R45, R44 ;  /* 0x0000002c2d2c723e */ /* 0x000fc400000000ff */
[----:B------:R-:W-:Y:S02]  /*8450*/  F2FP.F16.F32.PACK_AB R46, R47, R46 ;  /* 0x0000002e2f2e723e */ /* 0x000fe400000000ff */
[----:B------:R-:W-:Y:S02]  /*8460*/  F2FP.F16.F32.PACK_AB R52, R53, R52 ;  /* 0x000000343534723e */ /* 0x000fe400000000ff */
[----:B------:R-:W-:Y:S02]  /*8470*/  F2FP.F16.F32.PACK_AB R54, R55, R54 ;  /* 0x000000363736723e */ /* 0x000fe400000000ff */
[----:B------:R-:W-:Y:S02]  /*8480*/  F2FP.F16.F32.PACK_AB R64, R65, R64 ;  /* 0x000000404140723e */ /* 0x000fe400000000ff */
[----:B------:R-:W-:Y:S02]  /*8490*/  F2FP.F16.F32.PACK_AB R66, R67, R66 ;  /* 0x000000424342723e */ /* 0x000fe400000000ff */
[----:B------:R-:W-:-:S02]  /*84a0*/  F2FP.F16.F32.PACK_AB R56, R57, R56 ;  /* 0x000000383938723e */ /* 0x000fc400000000ff */
[----:B------:R-:W-:Y:S02]  /*84b0*/  F2FP.F16.F32.PACK_AB R58, R59, R58 ;  /* 0x0000003a3b3a723e */ /* 0x000fe400000000ff */
[----:B------:R-:W-:Y:S02]  /*84c0*/  F2FP.F16.F32.PACK_AB R60, R61, R60 ;  /* 0x0000003c3d3c723e */ /* 0x000fe400000000ff */
[----:B------:R-:W-:Y:S02]  /*84d0*/  F2FP.F16.F32.PACK_AB R62, R63, R62 ;  /* 0x0000003e3f3e723e */ /* 0x000fe400000000ff */
[----:B------:R-:W-:Y:S01]  /*84e0*/  PLOP3.LUT P0, PT, PT, PT, UP0, 0x80, 0x0 ;  /* 0x000000000000781c */ /* 0x000fe20003f0f008 */
[----:B--2---:R-:W-:Y:S04]  /*84f0*/  STS [R73], R27 ;  /* 0x0000001b49007388 */ /* 0x004fe80000000800 */
[----:B------:R-:W-:Y:S04]  /*8500*/  STS [R73+0x400], R26 ;  /* 0x0004001a49007388 */ /* 0x000fe80000000800 */
[----:B----4-:R-:W-:Y:S04]  /*8510*/  STS [R72], R23 ;  /* 0x0000001748007388 */ /* 0x010fe80000000800 */
[----:B------:R-:W-:Y:S04]  /*8520*/  STS [R72+0x400], R22 ;  /* 0x0004001648007388 */ /* 0x000fe80000000800 */
        /* <DEDUP_REMOVED lines=19> */
[----:B------:R1:W-:Y:S04]  /*8660*/  STS [R72+0x5400], R4 ;  /* 0x0054000448007388 */ /* 0x0003e80000000800 */
        /* <DEDUP_REMOVED lines=22> */
[----:B------:R2:W-:Y:S01]  /*87d0*/  STS [R72+0xb000], R60 ;  /* 0x00b0003c48007388 */ /* 0x0005e20000000800 */
[----:B-1----:R-:W1:Y:S03]  /*87e0*/  S2R R4, SR_TID.X ;  /* 0x0000000000047919 */ /* 0x002e660000002100 */
[----:B------:R2:W-:Y:S01]  /*87f0*/  STS [R72+0xb400], R62 ;  /* 0x00b4003e48007388 */ /* 0x0005e20000000800 */
[----:B------:R-:W-:Y:S05]  /*8800*/  @P0 BRA `(.L_x_35) ;  /* 0x0000000000340947 */ /* 0x000fea0003800000 */
[----:B------:R-:W-:Y:S01]  /*8810*/  USHF.R.S32.HI UR5, URZ, 0x1f, UR20 ;  /* 0x0000001f3f057899 */ /* 0x000fe20008011414 */
[----:B------:R-:W-:Y:S01]  /*8820*/  ULDC.64 UR10, c[0x0][0x450] ;  /* 0x00011400000a7ab9 */ /* 0x000fe20000000a00 */
[----:B------:R-:W-:Y:S02]  /*8830*/  USHF.R.S32.HI UR9, URZ, 0x1f, UR47 ;  /* 0x0000001f3f097899 */ /* 0x000fe4000801142f */
[----:B------:R-:W-:Y:S02]  /*8840*/  UIMAD UR5, UR5, UR10, URZ ;  /* 0x0000000a050572a4 */ /* 0x000fe4000f8e023f */
[----:B------:R-:W-:Y:S02]  /*8850*/  UIMAD.WIDE.U32 UR12, UR20, UR10, URZ ;  /* 0x0000000a140c72a5 */ /* 0x000fe4000f8e003f */
[----:B------:R-:W-:Y:S01]  /*8860*/  UIMAD UR5, UR20, UR11, UR5 ;  /* 0x0000000b140572a4 */ /* 0x000fe2000f8e0205 */
[----:B------:R-:W-:-:S03]  /*8870*/  ULDC.64 UR14, c[0x0][0x438] ;  /* 0x00010e00000e7ab9 */ /* 0x000fc60000000a00 */
[----:B------:R-:W-:Y:S02]  /*8880*/  UIADD3 UR13, UR13, UR5, URZ ;  /* 0x000000050d0d7290 */ /* 0x000fe4000fffe03f */
[----:B------:R-:W-:Y:S02]  /*8890*/  UIMAD UR5, UR9, UR14, URZ ;  /* 0x0000000e090572a4 */ /* 0x000fe4000f8e023f */
[----:B------:R-:W-:Y:S02]  /*88a0*/  UIMAD.WIDE.U32 UR12, UR47, UR14, UR12 ;  /* 0x0000000e2f0c72a5 */ /* 0x000fe4000f8e000c */
[----:B------:R-:W-:-:S04]  /*88b0*/  UIMAD UR5, UR47, UR15, UR5 ;  /* 0x0000000f2f0572a4 */ /* 0x000fc8000f8e0205 */
[----:B------:R-:W-:Y:S01]  /*88c0*/  UIADD3 UR21, UR13, UR5, URZ ;  /* 0x000000050d157290 */ /* 0x000fe2000fffe03f */
[----:B------:R-:W-:-:S11]  /*88d0*/  UMOV UR19, UR12 ;  /* 0x0000000c00137c82 */ /* 0x000fd60008000000 */
.L_x_35:
[----:B------:R-:W-:Y:S01]  /*88e0*/  @UP0 UIADD3 UR9, UR20, UR35, URZ ;  /* 0x0000002314090290 */ /* 0x000fe2000fffe03f */
[----:B------:R-:W-:Y:S01]  /*88f0*/  @UP0 ULDC.64 UR12, c[0x0][0x458] ;  /* 0x00011600000c0ab9 */ /* 0x000fe20000000a00 */
[----:B------:R-:W-:Y:S02]  /*8900*/  USHF.L.U32 UR5, UR28, 0x6, URZ ;  /* 0x000000061c057899 */ /* 0x000fe4000800063f */
[----:B------:R-:W-:Y:S02]  /*8910*/  @UP0 UIMAD.WIDE.U32 UR14, UR9, UR12, URZ ;  /* 0x0000000c090e02a5 */ /* 0x000fe4000f8e003f */
[----:B------:R-:W-:-:S04]  /*8920*/  @UP0 UIMAD UR9, UR9, UR13, URZ ;  /* 0x0000000d090902a4 */ /* 0x000fc8000f8e023f */
[----:B------:R-:W-:Y:S01]  /*8930*/  @UP0 UIADD3 UR18, UR15, UR9, URZ ;  /* 0x000000090f120290 */ /* 0x000fe2000fffe03f */
[----:B------:R-:W-:Y:S11]  /*8940*/  @P0 BRA `(.L_x_36) ;  /* 0x0000000000300947 */ /* 0x000ff60003800000 */
        /* <DEDUP_REMOVED lines=11> */
[----:B------:R-:W-:-:S12]  /*8a00*/  UIADD3 UR18, UR15, UR9, URZ ;  /* 0x000000090f127290 */ /* 0x000fd8000fffe03f */
.L_x_36:
[----:B------:R-:W-:Y:S01]  /*8a10*/  BAR.SYNC.DEFER_BLOCKING 0x0 ;  /* 0x0000000000007b1d */ /* 0x000fe20000010000 */
[----:B------:R-:W-:Y:S01]  /*8a20*/  USHF.R.S32.HI UR9, URZ, 0x1f, UR5 ;  /* 0x0000001f3f097899 */ /* 0x000fe20008011405 */
[----:B-1----:R-:W-:Y:S01]  /*8a30*/  SHF.R.S32.HI R5, RZ, 0x1f, R4 ;  /* 0x0000001fff057819 */ /* 0x002fe20000011404 */
[----:B------:R-:W-:Y:S01]  /*8a40*/  IMAD.U32 R6, RZ, RZ, UR10 ;  /* 0x0000000aff067e24 */ /* 0x000fe2000f8e00ff */
[--C-:B------:R-:W-:Y:S01]  /*8a50*/  SHF.R.S32.HI R9, RZ, 0x1f, R244.reuse ;  /* 0x0000001fff097819 */ /* 0x100fe200000114f4 */
[----:B------:R-:W-:Y:S01]  /*8a60*/  UIMAD UR15, UR9, UR10, URZ ;  /* 0x0000000a090f72a4 */ /* 0x000fe2000f8e023f */
[----:B------:R-:W-:Y:S01]  /*8a70*/  IMAD.MOV.U32 R8, RZ, RZ, R244 ;  /* 0x000000ffff087224 */ /* 0x000fe200078e00f4 */
[----:B------:R-:W-:Y:S01]  /*8a80*/  LEA.HI R4, R5, R4, RZ, 0x3 ;  /* 0x0000000405047211 */ /* 0x000fe200078f18ff */
[----:B------:R-:W-:Y:S01]  /*8a90*/  UIMAD UR8, UR28, -0x40, UR8 ;  /* 0xffffffc01c0878a4 */ /* 0x000fe2000f8e0208 */
[----:B------:R-:W-:Y:S01]  /*8aa0*/  BSSY B0, `(.L_x_37) ;  /* 0x000002c000007945 */ /* 0x000fe20003800000 */
[----:B------:R-:W-:Y:S01]  /*8ab0*/  UIMAD UR15, UR5, UR11, UR15 ;  /* 0x0000000b050f72a4 */ /* 0x000fe2000f8e020f */
[----:B------:R-:W-:Y:S01]  /*8ac0*/  IMAD.WIDE.U32 R6, R6, UR5, R8 ;  /* 0x0000000506067c25 */ /* 0x000fe2000f8e0008 */
[----:B------:R-:W-:Y:S01]  /*8ad0*/  SHF.R.S32.HI R4, RZ, 0x3, R4 ;  /* 0x00000003ff047819 */ /* 0x000fe20000011404 */
[----:B------:R-:W-:Y:S01]  /*8ae0*/  USHF.R.S32.HI UR20, URZ, 0x1f, UR56 ;  /* 0x0000001f3f147899 */ /* 0x000fe20008011438 */
[----:B------:R-:W-:-:S02]  /*8af0*/  ULDC.64 UR16, c[0x0][0x468] ;  /* 0x00011a0000107ab9 */ /* 0x000fc40000000a00 */
[----:B------:R-:W-:Y:S01]  /*8b00*/  IMAD.U32 R5, RZ, RZ, UR15 ;  /* 0x0000000fff057e24 */ /* 0x000fe2000f8e00ff */
[----:B------:R-:W-:Y:S01]  /*8b10*/  IADD3 R6, P0, R6, UR19, RZ ;  /* 0x0000001306067c10 */ /* 0x000fe2000ff1e0ff */
[C---:B------:R-:W-:Y:S01]  /*8b20*/  VIADD R10, R4.reuse, 0x20 ;  /* 0x00000020040a7836 */ /* 0x040fe20000000000 */
[----:B------:R-:W-:Y:S01]  /*8b30*/  ISETP.GE.AND P4, PT, R4, UR8, PT ;  /* 0x0000000804007c0c */ /* 0x000fe2000bf86270 */
[----:B------:R-:W-:Y:S01]  /*8b40*/  UIMAD UR15, UR20, UR16, URZ ;  /* 0x00000010140f72a4 */ /* 0x000fe2000f8e023f */
[----:B------:R-:W-:Y:S01]  /*8b50*/  IADD3.X R7, R7, UR21, R5, P0, !PT ;  /* 0x0000001507077c10 */ /* 0x000fe200087fe405 */
[----:B------:R-:W-:Y:S01]  /*8b60*/  IMAD.U32 R5, RZ, RZ, UR16 ;  /* 0x00000010ff057e24 */ /* 0x000fe2000f8e00ff */
[----:B------:R-:W-:Y:S01]  /*8b70*/  ISETP.GE.AND P3, PT, R10, UR8, PT ;  /* 0x000000080a007c0c */ /* 0x000fe2000bf66270 */
[----:B--2---:R1:W2:Y:S01]  /*8b80*/  LDS.128 R36, [R96+0xd000] ;  /* 0x00d0000060247984 */ /* 0x0042a20000000c00 */
[----:B------:R-:W-:Y:S01]  /*8b90*/  UIMAD UR17, UR56, UR17, UR15 ;  /* 0x00000011381172a4 */ /* 0x000fe2000f8e020f */
[----:B------:R-:W-:Y:S01]  /*8ba0*/  IMAD.WIDE.U32 R10, R5, UR56, R6 ;  /* 0x00000038050a7c25 */ /* 0x000fe2000f8e0006 */
[----:B------:R-:W-:Y:S01]  /*8bb0*/  SHF.R.S32.HI R52, RZ, 0x1f, R4 ;  /* 0x0000001fff347819 */ /* 0x000fe20000011404 */
[----:B------:R1:W3:Y:S03]  /*8bc0*/  LDS.128 R32, [R96+0xf000] ;  /* 0x00f0000060207984 */ /* 0x0002e60000000c00 */
[----:B------:R-:W-:Y:S01]  /*8bd0*/  VIADD R14, R11, UR17 ;  /* 0x000000110b0e7c36 */ /* 0x000fe20008000000 */
[----:B------:R1:W4:Y:S04]  /*8be0*/  LDS.128 R28, [R96+0x11000] ;  /* 0x01100000601c7984 */ /* 0x0003280000000c00 */
[----:B------:R1:W1:Y:S04]  /*8bf0*/  LDS.128 R48, [R96+0x13000] ;  /* 0x0130000060307984 */ /* 0x0002680000000c00 */
[----:B------:R1:W1:Y:S04]  /*8c00*/  LDS.128 R44, [R96+0x15000] ;  /* 0x01500000602c7984 */ /* 0x0002680000000c00 */
[----:B------:R1:W1:Y:S01]  /*8c10*/  LDS.128 R40, [R96+0x17000] ;  /* 0x0170000060287984 */ /* 0x0002620000000c00 */
[----:B------:R-:W-:Y:S05]  /*8c20*/  @P4 BRA `(.L_x_38) ;  /* 0x00000000004c4947 */ /* 0x000fea0003800000 */
[----:B------:R-:W-:Y:S01]  /*8c30*/  ULDC UR15, c[0x0][0x2d0] ;  /* 0x0000b400000f7ab9 */ /* 0x000fe20000000800 */
[----:B------:R-:W5:Y:S01]  /*8c40*/  LDS.128 R24, [R96+0xe000] ;  /* 0x00e0000060187984 */ /* 0x000f620000000c00 */
[----:B------:R-:W-:Y:S01]  /*8c50*/  ISETP.GE.AND P2, PT, R244, UR15, PT ;  /* 0x0000000ff4007c0c */ /* 0x000fe2000bf46270 */
[----:B------:R-:W-:Y:S01]  /*8c60*/  IMAD R5, R52, UR10, RZ ;  /* 0x0000000a34057c24 */ /* 0x000fe2000f8e02ff */
[----:B------:R-:W-:Y:S01]  /*8c70*/  MOV R7, R14 ;  /* 0x0000000e00077202 */ /* 0x000fe20000000f00 */
[----:B------:R-:W2:Y:S01]  /*8c80*/  LDS.128 R20, [R96+0x10000] ;  /* 0x0100000060147984 */ /* 0x000ea20000000c00 */
[----:B------:R-:W-:Y:S01]  /*8c90*/  IMAD.MOV.U32 R6, RZ, RZ, R10 ;  /* 0x000000ffff067224 */ /* 0x000fe200078e000a */
[----:B------:R-:W-:Y:S01]  /*8ca0*/  ISETP.GE.AND P1, PT, R246, UR15, PT ;  /* 0x0000000ff6007c0c */ /* 0x000fe2000bf26270 */
[C---:B------:R-:W-:Y:S01]  /*8cb0*/  IMAD R5, R4.reuse, UR11, R5 ;  /* 0x0000000b04057c24 */ /* 0x040fe2000f8e0205 */
[----:B------:R-:W-:Y:S01]  /*8cc0*/  ISETP.GE.AND P0, PT, R247, UR15, PT ;  /* 0x0000000ff7007c0c */ /* 0x000fe2000bf06270 */
[----:B------:R-:W-:Y:S01]  /*8cd0*/  IMAD.WIDE.U32 R12, R4, UR10, R6 ;  /* 0x0000000a040c7c25 */ /* 0x000fe2000f8e0006 */
[----:B------:R-:W-:-:S03]  /*8ce0*/  ULDC.64 UR16, c[0x0][0x3f0] ;  /* 0x0000fc0000107ab9 */ /* 0x000fc60000000a00 */
[----:B------:R-:W-:Y:S01]  /*8cf0*/  IMAD.IADD R5, R5, 0x1, R13 ;  /* 0x0000000105057824 */ /* 0x000fe200078e020d */
[----:B------:R-:W3:Y:S01]  /*8d00*/  @!P2 LDS.128 R16, [R96+0xc000] ;  /* 0x00c000006010a984 */ /* 0x000ee20000000c00 */
[----:B------:R-:W-:-:S04]  /*8d10*/  LEA R6, P5, R12, UR16, 0x1 ;  /* 0x000000100c067c11 */ /* 0x000fc8000f8a08ff */
[----:B------:R-:W-:-:S05]  /*8d20*/  LEA.HI.X R7, R12, UR17, R5, 0x1, P5 ;  /* 0x000000110c077c11 */ /* 0x000fca000a8f0c05 */
[----:B-----5:R1:W-:Y:S04]  /*8d30*/  @!P1 STG.E.128 desc[UR6][R6.64+0x80], R24 ;  /* 0x0000801806009986 */ /* 0x0203e8000c101d06 */
[----:B--2---:R2:W-:Y:S04]  /*8d40*/  @!P0 STG.E.128 desc[UR6][R6.64+0x100], R20 ;  /* 0x0001001406008986 */ /* 0x0045e8000c101d06 */
[----:B---3--:R2:W-:Y:S02]  /*8d50*/  @!P2 STG.E.128 desc[UR6][R6.64], R16 ;  /* 0x000000100600a986 */ /* 0x0085e4000c101d06 */
.L_x_38:
[----:B------:R-:W-:Y:S05]  /*8d60*/  BSYNC B0 ;  /* 0x0000000000007941 */ /* 0x000fea0003800000 */
.L_x_37:
[----:B------:R-:W-:Y:S04]  /*8d70*/  BSSY B0, `(.L_x_39) ;  /* 0x0000014000007945 */ /* 0x000fe80003800000 */
[----:B------:R-:W-:Y:S05]  /*8d80*/  @P3 BRA `(.L_x_40) ;  /* 0x0000000000483947 */ /* 0x000fea0003800000 */
[----:B------:R-:W-:Y:S01]  /*8d90*/  IADD3 R5, P0, R4, 0x20, RZ ;  /* 0x0000002004057810 */ /* 0x000fe20007f1e0ff */
[----:B------:R-:W-:Y:S01]  /*8da0*/  ULDC UR8, c[0x0][0x2d0] ;  /* 0x0000b40000087ab9 */ /* 0x000fe20000000800 */
[----:B-12---:R-:W-:Y:S01]  /*8db0*/  MOV R7, R14 ;  /* 0x0000000e00077202 */ /* 0x006fe20000000f00 */
[----:B------:R-:W-:Y:S01]  /*8dc0*/  ULDC.64 UR16, c[0x0][0x3f0] ;  /* 0x0000fc0000107ab9 */ /* 0x000fe20000000a00 */
[----:B------:R-:W-:Y:S01]  /*8dd0*/  ISETP.GE.AND P2, PT, R244, UR8, PT ;  /* 0x00000008f4007c0c */ /* 0x000fe2000bf46270 */
[----:B------:R-:W-:Y:S01]  /*8de0*/  IMAD.X R6, RZ, RZ, R52, P0 ;  /* 0x000000ffff067224 */ /* 0x000fe200000e0634 */
[----:B------:R-:W-:Y:S02]  /*8df0*/  ISETP.GE.AND P1, PT, R246, UR8, PT ;  /* 0x00000008f6007c0c */ /* 0x000fe4000bf26270 */
[----:B------:R-:W-:Y:S01]  /*8e00*/  ISETP.GE.AND P0, PT, R247, UR8, PT ;  /* 0x00000008f7007c0c */ /* 0x000fe2000bf06270 */
[----:B------:R-:W-:Y:S02]  /*8e10*/  IMAD R12, R6, UR10, RZ ;  /* 0x0000000a060c7c24 */ /* 0x000fe4000f8e02ff */
[----:B------:R-:W-:-:S04]  /*8e20*/  IMAD.MOV.U32 R6, RZ, RZ, R10 ;  /* 0x000000ffff067224 */ /* 0x000fc800078e000a */
[----:B------:R-:W-:-:S04]  /*8e30*/  IMAD.WIDE.U32 R10, R5, UR10, R6 ;  /* 0x0000000a050a7c25 */ /* 0x000fc8000f8e0006 */
[----:B------:R-:W-:Y:S01]  /*8e40*/  IMAD R5, R5, UR11, R12 ;  /* 0x0000000b05057c24 */ /* 0x000fe2000f8e020c */
[----:B------:R-:W-:-:S03]  /*8e50*/  LEA R6, P5, R10, UR16, 0x1 ;  /* 0x000000100a067c11 */ /* 0x000fc6000f8a08ff */
[----:B------:R-:W-:-:S05]  /*8e60*/  IMAD.IADD R5, R5, 0x1, R11 ;  /* 0x0000000105057824 */ /* 0x000fca00078e020b */
[----:B------:R-:W-:-:S05]  /*8e70*/  LEA.HI.X R7, R10, UR17, R5, 0x1, P5 ;  /* 0x000000110a077c11 */ /* 0x000fca000a8f0c05 */
[----:B------:R1:W-:Y:S04]  /*8e80*/  @!P2 STG.E.128 desc[UR6][R6.64], R36 ;  /* 0x000000240600a986 */ /* 0x0003e8000c101d06 */
[----:B---3--:R1:W-:Y:S04]  /*8e90*/  @!P1 STG.E.128 desc[UR6][R6.64+0x80], R32 ;  /* 0x0000802006009986 */ /* 0x0083e8000c101d06 */
[----:B----4-:R1:W-:Y:S02]  /*8ea0*/  @!P0 STG.E.128 desc[UR6][R6.64+0x100], R28 ;  /* 0x0001001c06008986 */ /* 0x0103e4000c101d06 */
.L_x_40:
[----:B------:R-:W-:Y:S05]  /*8eb0*/  BSYNC B0 ;  /* 0x0000000000007941 */ /* 0x000fea0003800000 */
.L_x_39:
[----:B--2---:R2:W2:Y:S01]  /*8ec0*/  LDS.128 R20, [R96+0x12000] ;  /* 0x0120000060147984 */ /* 0x0044a20000000c00 */
[----:B-1----:R-:W-:Y:S01]  /*8ed0*/  IMAD.U32 R6, RZ, RZ, UR12 ;  /* 0x0000000cff067e24 */ /* 0x002fe2000f8e00ff */
[----:B------:R-:W-:Y:S01]  /*8ee0*/  UIMAD UR9, UR9, UR12, URZ ;  /* 0x0000000c090972a4 */ /* 0x000fe2000f8e023f */
[----:B------:R-:W-:Y:S01]  /*8ef0*/  BSSY B0, `(.L_x_41) ;  /* 0x0000020000007945 */ /* 0x000fe20003800000 */
[----:B------:R1:W1:Y:S01]  /*8f00*/  LDS.128 R16, [R96+0x14000] ;  /* 0x0140000060107984 */ /* 0x0002620000000c00 */
[----:B------:R-:W-:Y:S01]  /*8f10*/  IMAD.WIDE.U32 R6, R6, UR5, R8 ;  /* 0x0000000506067c25 */ /* 0x000fe2000f8e0008 */
[----:B------:R-:W-:Y:S02]  /*8f20*/  UIMAD UR5, UR5, UR13, UR9 ;  /* 0x0000000d050572a4 */ /* 0x000fe4000f8e0209 */
[----:B------:R1:W1:Y:S01]  /*8f30*/  LDS.128 R12, [R96+0x16000] ;  /* 0x01600000600c7984 */ /* 0x0002620000000c00 */
[----:B------:R-:W-:Y:S01]  /*8f40*/  USHF.R.S32.HI UR10, URZ, 0x1f, UR56 ;  /* 0x0000001f3f0a7899 */ /* 0x000fe20008011438 */
[----:B------:R-:W-:Y:S01]  /*8f50*/  IADD3 R6, P0, R6, UR14, RZ ;  /* 0x0000000e06067c10 */ /* 0x000fe2000ff1e0ff */
[----:B------:R-:W-:Y:S01]  /*8f60*/  ULDC.64 UR8, c[0x0][0x470] ;  /* 0x00011c0000087ab9 */ /* 0x000fe20000000a00 */
[----:B------:R-:W-:Y:S01]  /*8f70*/  IMAD.U32 R5, RZ, RZ, UR5 ;  /* 0x00000005ff057e24 */ /* 0x000fe2000f8e00ff */
[----:B------:R-:W-:-:S04]  /*8f80*/  UIMAD UR5, UR10, UR8, URZ ;  /* 0x000000080a0572a4 */ /* 0x000fc8000f8e023f */
        /* <DEDUP_REMOVED lines=12> */
[----:B------:R-:W-:Y:S01]  /*9050*/  ISETP.GE.AND P1, PT, R246, UR5, PT ;  /* 0x00000005f6007c0c */ /* 0x000fe2000bf26270 */
[----:B------:R-:W-:Y:S01]  /*9060*/  ULDC.64 UR8, c[0x0][0x3f8] ;  /* 0x0000fe0000087ab9 */ /* 0x000fe20000000a00 */
[----:B------:R-:W-:Y:S01]  /*9070*/  ISETP.GE.AND P0, PT, R247, UR5, PT ;  /* 0x00000005f7007c0c */ /* 0x000fe2000bf06270 */
[----:B------:R-:W-:-:S04]  /*9080*/  IMAD R6, R4, UR13, R24 ;  /* 0x0000000d04067c24 */ /* 0x000fc8000f8e0218 */
[----:B------:R-:W-:Y:S01]  /*9090*/  IMAD.IADD R7, R6, 0x1, R11 ;  /* 0x0000000106077824 */ /* 0x000fe200078e020b */
[----:B------:R-:W-:-:S04]  /*90a0*/  LEA R6, P4, R10, UR8, 0x1 ;  /* 0x000000080a067c11 */ /* 0x000fc8000f8808ff */
[----:B------:R-:W-:-:S05]  /*90b0*/  LEA.HI.X R7, R10, UR9, R7, 0x1, P4 ;  /* 0x000000090a077c11 */ /* 0x000fca000a0f0c07 */
[----:B--2---:R2:W-:Y:S04]  /*90c0*/  @!P2 STG.E.128 desc[UR6][R6.64], R20 ;  /* 0x000000140600a986 */ /* 0x0045e8000c101d06 */
[----:B-1----:R2:W-:Y:S04]  /*90d0*/  @!P1 STG.E.128 desc[UR6][R6.64+0x80], R16 ;  /* 0x0000801006009986 */ /* 0x0025e8000c101d06 */
[----:B------:R2:W-:Y:S02]  /*90e0*/  @!P0 STG.E.128 desc[UR6][R6.64+0x100], R12 ;  /* 0x0001000c06008986 */ /* 0x0005e4000c101d06 */
.L_x_42:
[----:B------:R-:W-:Y:S05]  /*90f0*/  BSYNC B0 ;  /* 0x0000000000007941 */ /* 0x000fea0003800000 */
.L_x_41:
[----:B------:R-:W-:Y:S05]  /*9100*/  @P3 BRA `(.L_x_15) ;  /* 0x0000000000483947 */ /* 0x000fea0003800000 */
[----:B------:R-:W-:Y:S01]  /*9110*/  IADD3 R4, P0, R4, 0x20, RZ ;  /* 0x0000002004047810 */ /* 0x000fe20007f1e0ff */
[----:B------:R-:W-:Y:S01]  /*9120*/  ULDC UR5, c[0x0][0x2d0] ;  /* 0x0000b40000057ab9 */ /* 0x000fe20000000800 */
[----:B--2---:R-:W-:Y:S01]  /*9130*/  MOV R7, R5 ;  /* 0x0000000500077202 */ /* 0x004fe20000000f00 */
[----:B------:R-:W-:Y:S01]  /*9140*/  ULDC.64 UR8, c[0x0][0x3f8] ;  /* 0x0000fe0000087ab9 */ /* 0x000fe20000000a00 */
[----:B------:R-:W-:Y:S01]  /*9150*/  ISETP.GE.AND P2, PT, R244, UR5, PT ;  /* 0x00000005f4007c0c */ /* 0x000fe2000bf46270 */
[----:B------:R-:W-:Y:S01]  /*9160*/  IMAD.X R6, RZ, RZ, R52, P0 ;  /* 0x000000ffff067224 */ /* 0x000fe200000e0634 */
[----:B------:R-:W-:Y:S02]  /*9170*/  ISETP.GE.AND P1, PT, R246, UR5, PT ;  /* 0x00000005f6007c0c */ /* 0x000fe4000bf26270 */
[----:B------:R-:W-:Y:S01]  /*9180*/  ISETP.GE.AND P0, PT, R247, UR5, PT ;  /* 0x00000005f7007c0c */ /* 0x000fe2000bf06270 */
[----:B------:R-:W-:Y:S02]  /*9190*/  IMAD R9, R6, UR12, RZ ;  /* 0x0000000c06097c24 */ /* 0x000fe4000f8e02ff */
[----:B------:R-:W-:-:S02]  /*91a0*/  IMAD.MOV.U32 R6, RZ, RZ, R8 ;  /* 0x000000ffff067224 */ /* 0x000fc400078e0008 */
[C---:B------:R-:W-:Y:S02]  /*91b0*/  IMAD R5, R4.reuse, UR13, R9 ;  /* 0x0000000d04057c24 */ /* 0x040fe4000f8e0209 */
[----:B------:R-:W-:-:S04]  /*91c0*/  IMAD.WIDE.U32 R6, R4, UR12, R6 ;  /* 0x0000000c04067c25 */ /* 0x000fc8000f8e0006 */
[----:B------:R-:W-:Y:S01]  /*91d0*/  IMAD.IADD R5, R5, 0x1, R7 ;  /* 0x0000000105057824 */ /* 0x000fe200078e0207 */
[----:B------:R-:W-:-:S04]  /*91e0*/  LEA R4, P3, R6, UR8, 0x1 ;  /* 0x0000000806047c11 */ /* 0x000fc8000f8608ff */
[----:B------:R-:W-:-:S05]  /*91f0*/  LEA.HI.X R5, R6, UR9, R5, 0x1, P3 ;  /* 0x0000000906057c11 */ /* 0x000fca00098f0c05 */
[----:B------:R2:W-:Y:S04]  /*9200*/  @!P2 STG.E.128 desc[UR6][R4.64], R48 ;  /* 0x000000300400a986 */ /* 0x0005e8000c101d06 */
[----:B------:R2:W-:Y:S04]  /*9210*/  @!P1 STG.E.128 desc[UR6][R4.64+0x80], R44 ;  /* 0x0000802c04009986 */ /* 0x0005e8000c101d06 */
[----:B------:R2:W-:Y:S02]  /*9220*/  @!P0 STG.E.128 desc[UR6][R4.64+0x100], R40 ;  /* 0x0001002804008986 */ /* 0x0005e4000c101d06 */
.L_x_15:
[----:B------:R-:W-:Y:S05]  /*9230*/  BSYNC B1 ;  /* 0x0000000000017941 */ /* 0x000fea0003800000 */
.L_x_1:
[----:B-12---:R-:W2:Y:S01]  /*9240*/  LDL R4, [R1+0x88] ;  /* 0x0000880001047983 */ /* 0x006ea20000100800 */
[----:B------:R-:W-:Y:S02]  /*9250*/  ULDC UR5, c[0x0][0xc] ;  /* 0x0000030000057ab9 */ /* 0x000fe40000000800 */
[----:B------:R-:W-:Y:S01]  /*9260*/  UIADD3 UR28, UR5, UR28, URZ ;  /* 0x0000001c051c7290 */ /* 0x000fe2000fffe03f */
[----:B--2---:R-:W-:-:S13]  /*9270*/  R2UR UR8, R4 ;  /* 0x00000000040872ca */ /* 0x004fda00000e0000 */
[----:B------:R-:W-:-:S06]  /*9280*/  UISETP.GE.AND UP0, UPT, UR28, UR8, UPT ;  /* 0x000000081c00728c */ /* 0x000fcc000bf06270 */
[----:B------:R-:W-:-:S13]  /*9290*/  PLOP3.LUT P0, PT, PT, PT, UP0, 0x80, 0x0 ;  /* 0x000000000000781c */ /* 0x000fda0003f0f008 */
[----:B------:R-:W-:Y:S05]  /*92a0*/  @P0 BRA `(.L_x_43) ;  /* 0x0000000000040947 */ /* 0x000fea0003800000 */
[----:B------:R-:W-:Y:S05]  /*92b0*/  BRA `(.L_x_44) ;  /* 0xffffff7800307947 */ /* 0x000fea000383ffff */
.L_x_43:
[----:B------:R-:W-:Y:S05]  /*92c0*/  EXIT ;  /* 0x000000000000794d */ /* 0x000fea0003800000 */
.L_x_45:
[----:B------:R-:W-:-:S00]  /*92d0*/  BRA `(.L_x_45) ;  /* 0xfffffffc00fc7947 */ /* 0x000fc0000383ffff */
[----:B------:R-:W-:-:S00]  /*92e0*/  NOP ;  /* 0x0000000000007918 */ /* 0x000fc00000000000 */
        /* <DEDUP_REMOVED lines=9> */
.L_x_802:


//--------------------- .text._ZN5flash44flash_bwd_dq_dk_dv_loop_seqk_parallel_kernelI23Flash_bwd_kernel_traitsILi192ELi64ELi64ELi8ELi4ELi2ELi2ELb1ELb1EN7cutlass6half_tE19Flash_kernel_traitsILi192ELi64ELi64ELi8ES3_EELb0ELb1ELb0ELb0ELb0ELb1ELb0EEEvNS_16Flash_bwd_paramsE --------------------------
	.section	.text._ZN5flash44flash_bwd_dq_dk_dv_loop_seqk_parallel_kernelI23Flash_bwd_kernel_traitsILi192ELi64ELi64ELi8ELi4ELi2ELi2ELb1ELb1EN7cutlass6half_tE19Flash_kernel_traitsILi192ELi64ELi64ELi8ES3_EELb0ELb1ELb0ELb0ELb0ELb1ELb0EEEvNS_16Flash_bwd_paramsE,"ax",@progbits
	.align	128
        .global         _ZN5flash44flash_bwd_dq_dk_dv_loop_seqk_parallel_kernelI23Flash_bwd_kernel_traitsILi192ELi64ELi64ELi8ELi4ELi2ELi2ELb1ELb1EN7cutlass6half_tE19Flash_kernel_traitsILi192ELi64ELi64ELi8ES3_EELb0ELb1ELb0ELb0ELb0ELb1ELb0EEEvNS_16Flash_bwd_paramsE
        .type           _ZN5flash44flash_bwd_dq_dk_dv_loop_seqk_parallel_kernelI23Flash_bwd_kernel_traitsILi192ELi64ELi64ELi8ELi4ELi2ELi2ELb1ELb1EN7cutlass6half_tE19Flash_kernel_traitsILi192ELi64ELi64ELi8ES3_EELb0ELb1ELb0ELb0ELb0ELb1ELb0EEEvNS_16Flash_bwd_paramsE,@function
        .size           _ZN5flash44flash_bwd_dq_dk_dv_loop_seqk_parallel_kernelI23Flash_bwd_kernel_traitsILi192ELi64ELi64ELi8ELi4ELi2ELi2ELb1ELb1EN7cutlass6half_tE19Flash_kernel_traitsILi192ELi64ELi64ELi8ES3_EELb0ELb1ELb0ELb0ELb0ELb1ELb0EEEvNS_16Flash_bwd_paramsE,(.L_x_803 - _ZN5flash44flash_bwd_dq_dk_dv_loop_seqk_parallel_kernelI23Flash_bwd_kernel_traitsILi192ELi64ELi64ELi8ELi4ELi2ELi2ELb1ELb1EN7cutlass6half_tE19Flash_kernel_traitsILi192ELi64ELi64ELi8ES3_EELb0ELb1ELb0ELb0ELb0ELb1ELb0EEEvNS_16Flash_bwd_paramsE)
        .other          _ZN5flash44flash_bwd_dq_dk_dv_loop_seqk_parallel_kernelI23Flash_bwd_kernel_traitsILi192ELi64ELi64ELi8ELi4ELi2ELi2ELb1ELb1EN7cutlass6half_tE19Flash_kernel_traitsILi192ELi64ELi64ELi8ES3_EELb0ELb1ELb0ELb0ELb0ELb1ELb0EEEvNS_16Flash_bwd_paramsE,@"STO_CUDA_ENTRY STV_DEFAULT"
_ZN5flash44flash_bwd_dq_dk_dv_loop_seqk_parallel_kernelI23Flash_bwd_kernel_traitsILi192ELi64ELi64ELi8ELi4ELi2ELi2ELb1ELb1EN7cutlass6half_tE19Flash_kernel_traitsILi192ELi64ELi64ELi8ES3_EELb0ELb1ELb0ELb0ELb0ELb1ELb0EEEvNS_16Flash_bwd_paramsE:
.text._ZN5flash44flash_bwd_dq_dk_dv_loop_seqk_parallel_kernelI23Flash_bwd_kernel_traitsILi192ELi64ELi64ELi8ELi4ELi2ELi2ELb1ELb1EN7cutlass6half_tE19Flash_kernel_traitsILi192ELi64ELi64ELi8ES3_EELb0ELb1ELb0ELb0ELb0ELb1ELb0EEEvNS_16Flash_bwd_paramsE:
        /* <DEDUP_REMOVED lines=31> */
[CC--:B------:R-:W-:Y:S01]  /*01f0*/  LEA.HI R19, R17.reuse, R16.reuse, RZ, 0x3 ;  /* 0x0000001011137211 */ /* 0x0c0fe200078f18ff */
[C---:B------:R-:W-:Y:S01]  /*0200*/  IMAD.IADD R15, R0.reuse, 0x1, -R2 ;  /* 0x00000001000f7824 */ /* 0x040fe200078e0a02 */
[----:B------:R-:W-:Y:S01]  /*0210*/  LEA.HI R20, R17, R16, RZ, 0x2 ;  /* 0x0000001011147211 */ /* 0x000fe200078f10ff */
[----:B------:R-:W-:Y:S01]  /*0220*/  IMAD.IADD R18, R0, 0x1, -R3 ;  /* 0x0000000100127824 */ /* 0x000fe200078e0a03 */
[----:B------:R-:W-:Y:S02]  /*0230*/  SHF.R.S32.HI R4, RZ, 0x4, R5 ;  /* 0x00000004ff047819 */ /* 0x000fe40000011405 */
[----:B------:R-:W-:-:S02]  /*0240*/  LOP3.LUT R0, R19, 0xfffffff8, RZ, 0xc0, !PT ;  /* 0xfffffff813007812 */ /* 0x000fc400078ec0ff */
[--C-:B------:R-:W-:Y:S02]  /*0250*/  SHF.R.S32.HI R11, RZ, 0x2, R20.reuse ;  /* 0x00000002ff0b7819 */ /* 0x100fe40000011414 */
[----:B------:R-:W-:Y:S01]  /*0260*/  SHF.R.S32.HI R2, RZ, 0x1f, R20 ;  /* 0x0000001fff027819 */ /* 0x000fe20000011414 */
[----:B------:R-:W-:Y:S01]  /*0270*/  IMAD.IADD R0, R16, 0x1, -R0 ;  /* 0x0000000110007824 */ /* 0x000fe200078e0a00 */
[----:B------:R-:W-:Y:S02]  /*0280*/  SHF.R.S32.HI R6, RZ, 0x3, R19 ;  /* 0x00000003ff067819 */ /* 0x000fe40000011413 */
[C---:B------:R-:W-:Y:S01]  /*0290*/  LEA.HI R3, R5.reuse, R4, RZ, 0x1 ;  /* 0x0000000405037211 */ /* 0x040fe200078f08ff */
[----:B------:R-:W-:Y:S01]  /*02a0*/  IMAD.SHL.U32 R8, R0, 0x8, RZ ;  /* 0x0000000800087824 */ /* 0x000fe200078e00ff */
[----:B------:R-:W-:Y:S01]  /*02b0*/  LEA.HI R2, R2, R11, RZ, 0x3 ;  /* 0x0000000b02027211 */ /* 0x000fe200078f18ff */
[----:B------:R-:W-:Y:S01]  /*02c0*/  IMAD.SHL.U32 R6, R6, 0x40, RZ ;  /* 0x0000004006067824 */ /* 0x000fe200078e00ff */
[----:B------:R-:W-:-:S02]  /*02d0*/  LOP3.LUT R7, R5, 0xfffffff0, RZ, 0xc0, !PT ;  /* 0xfffffff005077812 */ /* 0x000fc400078ec0ff */
[----:B------:R-:W-:Y:S02]  /*02e0*/  LOP3.LUT R5, R3, 0xfffffffe, RZ, 0xc0, !PT ;  /* 0xfffffffe03057812 */ /* 0x000fe400078ec0ff */
[----:B------:R-:W-:Y:S02]  /*02f0*/  LOP3.LUT R3, R2, 0xfffffff8, RZ, 0xc0, !PT ;  /* 0xfffffff802037812 */ /* 0x000fe400078ec0ff */
[----:B------:R-:W-:Y:S01]  /*0300*/  LOP3.LUT R2, R6, 0x1c0, RZ, 0xc0, !PT ;  /* 0x000001c006027812 */ /* 0x000fe200078ec0ff */
[----:B------:R-:W-:Y:S01]  /*0310*/  IMAD.IADD R6, R16, 0x1, -R7 ;  /* 0x0000000110067824 */ /* 0x000fe200078e0a07 */
[----:B------:R-:W-:Y:S01]  /*0320*/  LOP3.LUT P4, RZ, R0, 0x2, RZ, 0xc0, !PT ;  /* 0x0000000200ff7812 */ /* 0x000fe2000788c0ff */
[----:B------:R-:W-:Y:S01]  /*0330*/  IMAD.IADD R11, R11, 0x1, -R3 ;  /* 0x000000010b0b7824 */ /* 0x000fe200078e0a03 */
[----:B------:R-:W-:Y:S01]  /*0340*/  LOP3.LUT R3, R2, 0x38, R8, 0xf8, !PT ;  /* 0x0000003802037812 */ /* 0x000fe200078ef808 */
[----:B------:R-:W-:Y:S01]  /*0350*/  IMAD.IADD R12, R4, 0x1, -R5 ;  /* 0x00000001040c7824 */ /* 0x000fe200078e0a05 */
[----:B------:R-:W-:-:S02]  /*0360*/  SHF.R.U32.HI R2, RZ, 0x3, R2 ;  /* 0x00000003ff027819 */ /* 0x000fc40000011602 */
[C---:B------:R-:W-:Y:S01]  /*0370*/  LOP3.LUT P3, RZ, R0.reuse, 0x4, RZ, 0xc0, !PT ;  /* 0x0000000400ff7812 */ /* 0x040fe2000786c0ff */
[----:B------:R-:W-:Y:S01]  /*0380*/  IMAD.SHL.U32 R0, R0, 0x40, RZ ;  /* 0x0000004000007824 */ /* 0x000fe200078e00ff */
[----:B------:R-:W-:Y:S01]  /*0390*/  LOP3.LUT R13, R3, R2, RZ, 0x3c, !PT ;  /* 0x00000002030d7212 */ /* 0x000fe200078e3cff */
[----:B------:R-:W-:Y:S01]  /*03a0*/  IMAD.SHL.U32 R2, R15, 0x10, RZ ;  /* 0x000000100f027824 */ /* 0x000fe200078e00ff */
[----:B------:R-:W-:Y:S02]  /*03b0*/  LEA.HI R3, R17, R16, RZ, 0x7 ;  /* 0x0000001011037211 */ /* 0x000fe400078f38ff */
[----:B------:R-:W-:Y:S02]  /*03c0*/  LOP3.LUT R0, R0, 0x1c0, RZ, 0xc0, !PT ;  /* 0x000001c000007812 */ /* 0x000fe400078ec0ff */
[----:B------:R-:W-:Y:S02]  /*03d0*/  SHF.R.S32.HI R4, RZ, 0x1f, R6 ;  /* 0x0000001fff047819 */ /* 0x000fe40000011406 */
[----:B------:R-:W-:-:S02]  /*03e0*/  LOP3.LUT R2, R0, 0x10, R2, 0xf8, !PT ;  /* 0x0000001000027812 */ /* 0x000fc400078ef802 */
[----:B------:R-:W-:Y:S01]  /*03f0*/  SHF.R.S32.HI R10, RZ, 0x7, R3 ;  /* 0x00000007ff0a7819 */ /* 0x000fe20000011403 */
[----:B------:R-:W-:Y:S01]  /*0400*/  IMAD.SHL.U32 R3, R12, 0x200, RZ ;  /* 0x000002000c037824 */ /* 0x000fe200078e00ff */
[----:B------:R-:W-:Y:S02]  /*0410*/  LEA.HI R14, R4, R6, RZ, 0x3 ;  /* 0x00000006040e7211 */ /* 0x000fe400078f18ff */
[----:B------:R-:W-:Y:S01]  /*0420*/  LOP3.LUT R4, R0, 0x8, R19, 0xf8, !PT ;  /* 0x0000000800047812 */ /* 0x000fe200078ef813 */
[----:B------:R-:W-:Y:S01]  /*0430*/  IMAD R5, R10, 0x800, R3 ;  /* 0x000008000a057824 */ /* 0x000fe200078e0203 */
[----:B------:R-:W-:Y:S02]  /*0440*/  SHF.R.U32.HI R0, RZ, 0x3, R0 ;  /* 0x00000003ff007819 */ /* 0x000fe40000011600 */
[----:B------:R-:W-:Y:S02]  /*0450*/  LOP3.LUT R2, R2, 0x8, R19, 0xf8, !PT ;  /* 0x0000000802027812 */ /* 0x000fe400078ef813 */
[----:B------:R-:W-:-:S02]  /*0460*/  LOP3.LUT R4, R4, R0, RZ, 0x3c, !PT ;  /* 0x0000000004047212 */ /* 0x000fc400078e3cff */
[----:B------:R-:W-:Y:S02]  /*0470*/  LOP3.LUT R3, R3, R2, R0, 0xf6, !PT ;  /* 0x0000000203037212 */ /* 0x000fe400078ef600 */
[----:B------:R-:W-:Y:S01]  /*0480*/  LEA.HI R0, R17, R16, RZ, 0x6 ;  /* 0x0000001011007211 */ /* 0x000fe200078f30ff */
[----:B------:R-:W-:Y:S01]  /*0490*/  IMAD.IADD R19, R5, 0x1, R4 ;  /* 0x0000000105137824 */ /* 0x000fe200078e0204 */
[----:B------:R-:W-:Y:S01]  /*04a0*/  LOP3.LUT R7, R14, 0xfffffff8, RZ, 0xc0, !PT ;  /* 0xfffffff80e077812 */ /* 0x000fe200078ec0ff */
[----:B------:R-:W-:Y:S01]  /*04b0*/  IMAD.SHL.U32 R4, R10, 0x20, RZ ;  /* 0x000000200a047824 */ /* 0x000fe200078e00ff */
[----:B------:R-:W-:Y:S02]  /*04c0*/  LOP3.LUT R2, R20, 0x7ffffffc, RZ, 0xc0, !PT ;  /* 0x7ffffffc14027812 */ /* 0x000fe400078ec0ff */
[----:B------:R-:W-:Y:S01]  /*04d0*/  SHF.R.S32.HI R0, RZ, 0x6, R0 ;  /* 0x00000006ff007819 */ /* 0x000fe20000011400 */
[----:B------:R-:W-:Y:S01]  /*04e0*/  IMAD.IADD R8, R6, 0x1, -R7 ;  /* 0x0000000106087824 */ /* 0x000fe200078e0a07 */
[----:B------:R-:W-:Y:S01]  /*04f0*/  LOP3.LUT R9, R11, 0x1, RZ, 0xc0, !PT ;  /* 0x000000010b097812 */ /* 0x000fe200078ec0ff */
[C---:B------:R-:W-:Y:S01]  /*0500*/  IMAD.IADD R5, R16.reuse, 0x1, -R2 ;  /* 0x0000000110057824 */ /* 0x040fe200078e0a02 */
[----:B------:R-:W-:Y:S01]  /*0510*/  LEA R3, R3, UR5, 0x1 ;  /* 0x0000000503037c11 */ /* 0x000fe2000f8e08ff */
[----:B------:R-:W-:Y:S01]  /*0520*/  IMAD.SHL.U32 R6, R16, 0x2, RZ ;  /* 0x0000000210067824 */ /* 0x000fe200078e00ff */
[----:B------:R-:W-:Y:S01]  /*0530*/  ISETP.NE.U32.AND P0, PT, R9, 0x1, PT ;  /* 0x000000010900780c */ /* 0x000fe20003f05070 */
[----:B------:R-:W-:-:S02]  /*0540*/  IMAD R16, R0, 0x200, R13 ;  /* 0x0000020000107824 */ /* 0x000fc400078e020d */
[----:B------:R-:W-:Y:S01]  /*0550*/  IMAD.SHL.U32 R2, R0, 0x8, RZ ;  /* 0x0000000800027824 */ /* 0x000fe200078e00ff */
[----:B------:R-:W-:Y:S01]  /*0560*/  LOP3.LUT R6, R4, 0x6, R6, 0xf8, !PT ;  /* 0x0000000604067812 */ /* 0x000fe200078ef806 */
[C---:B------:R-:W-:Y:S01]  /*0570*/  IMAD.SHL.U32 R0, R11.reuse, 0x40, RZ ;  /* 0x000000400b007824 */ /* 0x040fe200078e00ff */
[----:B------:R-:W-:Y:S01]  /*0580*/  R2P PR, R11, 0x6 ;  /* 0x000000060b007804 */ /* 0x000fe20000000000 */
[----:B------:R-:W-:Y:S01]  /*0590*/  IMAD.SHL.U32 R7, R12, 0x20, RZ ;  /* 0x000000200c077824 */ /* 0x000fe200078e00ff */
[----:B------:R-:W-:Y:S01]  /*05a0*/  LOP3.LUT R2, R2, 0x18, RZ, 0xc0, !PT ;  /* 0x0000001802027812 */ /* 0x000fe200078ec0ff */
[----:B------:R1:W-:Y:S01]  /*05b0*/  STL [R1+0x74], R6 ;  /* 0x0000740601007387 */ /* 0x0003e20000100800 */
[----:B------:R-:W-:Y:S01]  /*05c0*/  LOP3.LUT R0, R0, 0x1c0, RZ, 0xc0, !PT ;  /* 0x000001c000007812 */ /* 0x000fe200078ec0ff */
[----:B------:R-:W-:Y:S01]  /*05d0*/  IMAD.SHL.U32 R5, R5, 0x2, RZ ;  /* 0x0000000205057824 */ /* 0x000fe200078e00ff */
[C---:B------:R-:W-:Y:S02]  /*05e0*/  LOP3.LUT P6, RZ, R8.reuse, 0x2, RZ, 0xc0, !PT ;  /* 0x0000000208ff7812 */ /* 0x040fe400078cc0ff */
[C---:B------:R-:W-:Y:S01]  /*05f0*/  LOP3.LUT P5, RZ, R8.reuse, 0x4, RZ, 0xc0, !PT ;  /* 0x0000000408ff7812 */ /* 0x040fe200078ac0ff */
[----:B------:R-:W-:Y:S01]  /*0600*/  IMAD.SHL.U32 R8, R8, 0x40, RZ ;  /* 0x0000004008087824 */ /* 0x000fe200078e00ff */
[----:B------:R-:W-:Y:S01]  /*0610*/  LOP3.LUT R10, R2, 0x20, R7, 0xf8, !PT ;  /* 0x00000020020a7812 */ /* 0x000fe200078ef807 */
[----:B------:R-:W-:Y:S01]  /*0620*/  IMAD R9, R18, 0x400, R5 ;  /* 0x0000040012097824 */ /* 0x000fe200078e0205 */
[----:B-1----:R-:W-:-:S02]  /*0630*/  LOP3.LUT R6, R0, 0x20, R4, 0xf8, !PT ;  /* 0x0000002000067812 */ /* 0x002fc400078ef804 */
[----:B------:R-:W-:-:S04]  /*0640*/  SHF.R.U32.HI R4, RZ, 0x3, R0 ;  /* 0x00000003ff047819 */ /* 0x000fc80000011600 */
[----:B------:R-:W-:Y:S02]  /*0650*/  LOP3.LUT R7, R6, R4, RZ, 0x3c, !PT ;  /* 0x0000000406077212 */ /* 0x000fe400078e3cff */
[----:B------:R-:W-:Y:S01]  /*0660*/  LOP3.LUT R6, R4, R0, R2, 0x1e, !PT ;  /* 0x0000000004067212 */ /* 0x000fe200078e1e02 */
[----:B------:R-:W-:Y:S01]  /*0670*/  IMAD R4, R15, 0x400, R5 ;  /* 0x000004000f047824 */ /* 0x000fe200078e0205 */
[----:B------:R-:W-:Y:S01]  /*0680*/  LOP3.LUT R0, R8, 0x1c0, RZ, 0xc0, !PT ;  /* 0x000001c008007812 */ /* 0x000fe200078ec0ff */
[----:B------:R-:W-:Y:S01]  /*0690*/  IMAD.SHL.U32 R5, R12, 0x8, RZ ;  /* 0x000000080c057824 */ /* 0x000fe200078e00ff */
[----:B------:R-:W-:Y:S01]  /*06a0*/  LEA R12, R16, UR5, 0x1 ;  /* 0x00000005100c7c11 */ /* 0x000fe2000f8e08ff */
[----:B------:R-:W-:Y:S01]  /*06b0*/  IMAD.IADD R13, R9, 0x1, R7 ;  /* 0x00000001090d7824 */ /* 0x000fe200078e0207 */
[----:B------:R-:W-:Y:S01]  /*06c0*/  SHF.R.U32.HI R2, RZ, 0x3, R0 ;  /* 0x00000003ff027819 */ /* 0x000fe20000011600 */
        /* <DEDUP_REMOVED lines=9> */
[----:B------:R-:W-:Y:S01]  /*0760*/  IMAD.MOV.U32 R5, RZ, RZ, 0x40 ;  /* 0x00000040ff057424 */ /* 0x000fe200078e00ff */
[----:B------:R1:W-:Y:S01]  /*0770*/  STL [R1+0x2c], R12 ;  /* 0x00002c0c01007387 */ /* 0x0003e20000100800 */
[----:B------:R-:W-:Y:S01]  /*0780*/  IMAD.MOV.U32 R10, RZ, RZ, -0x10 ;  /* 0xfffffff0ff0a7424 */ /* 0x000fe200078e00ff */
[----:B------:R-:W-:Y:S01]  /*0790*/  LEA R13, R13, UR5, 0x1 ;  /* 0x000000050d0d7c11 */ /* 0x000fe2000f8e08ff */
[--C-:B------:R-:W-:Y:S01]  /*07a0*/  IMAD R7, R18, 0x400, R9.reuse ;  /* 0x0000040012077824 */ /* 0x100fe200078e0209 */
[----:B------:R-:W-:Y:S01]  /*07b0*/  SEL R4, R5, 0xffffffc0, !P3 ;  /* 0xffffffc005047807 */ /* 0x000fe20005800000 */
[----:B------:R-:W-:Y:S01]  /*07c0*/  IMAD R8, R15, 0x400, R9 ;  /* 0x000004000f087824 */ /* 0x000fe200078e0209 */
[----:B------:R-:W-:Y:S01]  /*07d0*/  LOP3.LUT R9, R0, R9, RZ, 0xfc, !PT ;  /* 0x0000000900097212 */ /* 0x000fe200078efcff */
[----:B------:R-:W-:Y:S01]  /*07e0*/  IMAD.U32 R0, RZ, RZ, UR4 ;  /* 0x00000004ff007e24 */ /* 0x000fe2000f8e00ff */
[----:B------:R-:W-:Y:S01]  /*07f0*/  ULEA UR4, UR6, UR7, 0x18 ;  /* 0x0000000706047291 */ /* 0x000fe2000f8ec03f */
[----:B------:R-:W-:Y:S01]  /*0800*/  IMAD.IADD R7, R7, 0x1, R2 ;  /* 0x0000000107077824 */ /* 0x000fe200078e0202 */
[----:B------:R-:W-:Y:S01]  /*0810*/  USHF.R.S32.HI UR6, URZ, 0x1f, UR47 ;  /* 0x0000001f3f067899 */ /* 0x000fe2000801142f */
[----:B------:R-:W-:Y:S01]  /*0820*/  IMAD.IADD R8, R2, 0x1, R8 ;  /* 0x0000000102087824 */ /* 0x000fe200078e0208 */
[----:B------:R-:W-:Y:S01]  /*0830*/  USHF.R.S32.HI UR7, URZ, 0x1f, UR57 ;  /* 0x0000001f3f077899 */ /* 0x000fe20008011439 */
[----:B------:R-:W-:-:S02]  /*0840*/  SEL R2, R6, 0xffffffe0, !P4 ;  /* 0xffffffe006027807 */ /* 0x000fc40006000000 */
[----:B------:R-:W-:Y:S01]  /*0850*/  SEL R10, R10, 0x10, !P0 ;  /* 0x000000100a0a7807 */ /* 0x000fe20004000000 */
[----:B------:R-:W-:Y:S01]  /*0860*/  IMAD.U32 R0, RZ, RZ, UR6 ;  /* 0x00000006ff007e24 */ /* 0x000fe2000f8e00ff */
[----:B------:R-:W-:Y:S01]  /*0870*/  UIADD3 UR6, UR5, 0x12000, URZ ;  /* 0x0001200005067890 */ /* 0x000fe2000fffe03f */
[----:B------:R-:W-:Y:S01]  /*0880*/  IMAD.U32 R0, RZ, RZ, UR7 ;  /* 0x00000007ff007e24 */ /* 0x000fe2000f8e00ff */
[----:B------:R-:W-:Y:S01]  /*0890*/  UIADD3 UR7, UR5, 0xc000, URZ ;  /* 0x0000c00005077890 */ /* 0x000fe2000fffe03f */
[----:B------:R-:W-:Y:S02]  /*08a0*/  SEL R6, R6, 0xffffffe0, !P6 ;  /* 0xffffffe006067807 */ /* 0x000fe40007000000 */
[----:B------:R-:W-:Y:S02]  /*08b0*/  SEL R5, R5, 0xffffffc0, !P5 ;  /* 0xffffffc005057807 */ /* 0x000fe40006800000 */
[----:B------:R-:W-:Y:S02]  /*08c0*/  LEA R0, R19, UR6, 0x1 ;  /* 0x0000000613007c11 */ /* 0x000fe4000f8e08ff */
[----:B------:R-:W-:-:S02]  /*08d0*/  LEA R14, R11, UR7, 0x1 ;  /* 0x000000070b0e7c11 */ /* 0x000fc4000f8e08ff */
[----:B------:R-:W-:Y:S01]  /*08e0*/  LEA R11, R7, UR5, 0x1 ;  /* 0x00000005070b7c11 */ /* 0x000fe2000f8e08ff */
[----:B-1----:R-:W-:Y:S01]  /*08f0*/  IMAD.IADD R12, R0, 0x1, R2 ;  /* 0x00000001000c7824 */ /* 0x002fe200078e0202 */
[----:B------:R-:W-:Y:S01]  /*0900*/  IADD3 R2, R2, -0x6000, R0 ;  /* 0xffffa00002027810 */ /* 0x000fe20007ffe000 */
[----:B------:R-:W-:Y:S01]  /*0910*/  IMAD.IADD R252, R0, 0x1, R4 ;  /* 0x0000000100fc7824 */ /* 0x000fe200078e0204 */
[----:B------:R-:W-:Y:S01]  /*0920*/  LEA R8, R8, UR6, 0x1 ;  /* 0x0000000608087c11 */ /* 0x000fe2000f8e08ff */
[----:B------:R-:W-:Y:S01]  /*0930*/  IMAD.IADD R7, R11, 0x1, R6 ;  /* 0x000000010b077824 */ /* 0x000fe200078e0206 */
[----:B------:R1:W-:Y:S01]  /*0940*/  STL [R1+0x4], R12 ;  /* 0x0000040c01007387 */ /* 0x0003e20000100800 */
[C---:B------:R-:W-:Y:S01]  /*0950*/  IMAD.IADD R0, R4.reuse, 0x1, R2 ;  /* 0x0000000104007824 */ /* 0x040fe200078e0202 */
[----:B------:R-:W-:Y:S01]  /*0960*/  ULDC.64 UR6, c[0x0][0x208] ;  /* 0x0000820000067ab9 */ /* 0x000fe20000000a00 */
[----:B------:R-:W-:Y:S01]  /*0970*/  IMAD.IADD R2, R4, 0x1, R3 ;  /* 0x0000000104027824 */ /* 0x000fe200078e0203 */
[----:B------:R-:W-:Y:S01]  /*0980*/  STL [R1+0x48], R13 ;  /* 0x0000480d01007387 */ /* 0x000fe20000100800 */
[----:B------:R-:W-:-:S02]  /*0990*/  VIADD R4, R14, 0x40 ;  /* 0x000000400e047836 */ /* 0x000fc40000000000 */
[----:B------:R-:W-:Y:S01]  /*09a0*/  @P2 VIADD R4, R14, 0xffffffc0 ;  /* 0xffffffc00e042836 */ /* 0x000fe20000000000 */
[----:B------:R2:W-:Y:S04]  /*09b0*/  STL [R1+0x10], R0 ;  /* 0x0000100001007387 */ /* 0x0005e80000100800 */
[----:B------:R-:W-:Y:S01]  /*09c0*/  STL [R1+0x68], R14 ;  /* 0x0000680e01007387 */ /* 0x000fe20000100800 */
[C---:B-1----:R-:W-:Y:S02]  /*09d0*/  VIADD R12, R13.reuse, 0x20 ;  /* 0x000000200d0c7836 */ /* 0x042fe40000000000 */
[C---:B------:R-:W-:Y:S02]  /*09e0*/  @P1 VIADD R12, R13.reuse, 0xffffffe0 ;  /* 0xffffffe00d0c1836 */ /* 0x040fe40000000000 */
[----:B--2---:R-:W-:-:S05]  /*09f0*/  IMAD.IADD R0, R13, 0x1, R10 ;  /* 0x000000010d007824 */ /* 0x004fca00078e020a */
        /* <DEDUP_REMOVED lines=19> */
.L_x_74:
        /* <DEDUP_REMOVED lines=29> */
[----:B------:R-:W-:-:S02]  /*0d00*/  IMAD.U32 R7, RZ, RZ, UR11 ;  /* 0x0000000bff077e24 */ /* 0x000fc4000f8e00ff */
[----:B------:R-:W-:Y:S02]  /*0d10*/  UISETP.EQ.OR.EX UP4, UPT, UR13, URZ, !UP1, UP4 ;  /* 0x0000003f0d00728c */ /* 0x000fe4000cf82740 */
[----:B------:R-:W-:Y:S01]  /*0d20*/  UIADD3 UR8, UP0, UR16, UR12, URZ ;  /* 0x0000000c10087290 */ /* 0x000fe2000ff1e03f */
[----:B---3--:R-:W3:Y:S03]  /*0d30*/  @P1 LDG.E R10, desc[UR6][R6.64] ;  /* 0x00000006060a1981 */ /* 0x008ee6000c1e1900 */
[----:B------:R-:W-:Y:S01]  /*0d40*/  PLOP3.LUT P2, PT, PT, PT, UP4, 0x80, 0x0 ;  /* 0x000000000000781c */ /* 0x000fe20003f4f048 */
[----:B------:R-:W-:Y:S01]  /*0d50*/  UIADD3.X UR5, UR5, UR13, URZ, UP0, !UPT ;  /* 0x0000000d05057290 */ /* 0x000fe200087fe43f */
[----:B-1----:R-:W-:Y:S02]  /*0d60*/  IMAD.U32 R4, RZ, RZ, UR15 ;  /* 0x0000000fff047e24 */ /* 0x002fe4000f8e00ff */
[----:B------:R-:W-:-:S05]  /*0d70*/  IMAD.U32 R5, RZ, RZ, UR14 ;  /* 0x0000000eff057e24 */ /* 0x000fca000f8e00ff */
[----:B----4-:R-:W4:Y:S04]  /*0d80*/  @P3 LDG.E R9, desc[UR6][R4.64] ;  /* 0x0000000604093981 */ /* 0x010f28000c1e1900 */
[----:B------:R1:W5:Y:S02]  /*0d90*/  @P3 LDG.E R6, desc[UR6][R4.64+0x4] ;  /* 0x0000040604063981 */ /* 0x000364000c1e1900 */
[----:B-1----:R-:W-:Y:S01]  /*0da0*/  IMAD.U32 R4, RZ, RZ, UR8 ;  /* 0x00000008ff047e24 */ /* 0x002fe2000f8e00ff */
[----:B------:R-:W-:Y:S01]  /*0db0*/  UMOV UR17, URZ ;  /* 0x0000003f00117c82 */ /* 0x000fe20008000000 */
[----:B------:R-:W-:Y:S01]  /*0dc0*/  IMAD.U32 R5, RZ, RZ, UR5 ;  /* 0x00000005ff057e24 */ /* 0x000fe2000f8e00ff */
[----:B------:R-:W-:-:S04]  /*0dd0*/  @!UP3 ULDC.64 UR8, c[0x0][0x318] ;  /* 0x0000c6000008bab9 */ /* 0x000fc80000000a00 */
[----:B------:R-:W5:Y:S01]  /*0de0*/  @!P2 LDG.E R7, desc[UR6][R4.64] ;  /* 0x000000060407a981 */ /* 0x000f62000c1e1900 */
[----:B------:R-:W-:-:S03]  /*0df0*/  @!UP3 UISETP.NE.U32.AND UP0, UPT, UR8, URZ, UPT ;  /* 0x0000003f0800b28c */ /* 0x000fc6000bf05070 */
[----:B------:R-:W-:Y:S01]  /*0e00*/  @!UP3 ULDC UR8, c[0x0][0x2cc] ;  /* 0x0000b3000008bab9 */ /* 0x000fe20000000800 */
        /* <DEDUP_REMOVED lines=21> */
.L_x_46:
[----:B------:R-:W-:Y:S02]  /*0f60*/  @!UP3 UIADD3 UR8, UR10, UR9, -UR17 ;  /* 0x000000090a08b290 */ /* 0x000fe4000fffe811 */
[----:B------:R-:W-:Y:S02]  /*0f70*/  @UP2 UIADD3 UR32, UR12, -UR5, URZ ;  /* 0x800000050c202290 */ /* 0x000fe4000fffe03f */
[----:B------:R-:W-:-:S05]  /*0f80*/  UISETP.GT.AND UP0, UPT, UR8, UR23, UPT ;  /* 0x000000170800728c */ /* 0x000fca000bf04270 */
[----:B------:R-:W-:Y:S01]  /*0f90*/  @!UP2 ULDC UR32, c[0x0][0x2c4] ;  /* 0x0000b1000020aab9 */ /* 0x000fe20000000800 */
[----:B------:R-:W-:-:S13]  /*0fa0*/  PLOP3.LUT P0, PT, PT, PT, UP0, 0x80, 0x0 ;  /* 0x000000000000781c */ /* 0x000fda0003f0f008 */
[----:B------:R-:W-:Y:S05]  /*0fb0*/  @!P0 BRA `(.L_x_47) ;  /* 0x0000006c00bc8947 */ /* 0x000fea0003800000 */
[----:B------:R-:W1:Y:S01]  /*0fc0*/  LDC R9, c[0x0][0x278] ;  /* 0x00009e00ff097b82 */ /* 0x000e620000000800 */
[----:B------:R-:W-:Y:S01]  /*0fd0*/  IABS R7, UR57 ;  /* 0x0000003900077c13 */ /* 0x000fe20008000000 */
[----:B------:R-:W-:Y:S01]  /*0fe0*/  UISETP.NE.AND UP0, UPT, UR5, -0x1, UPT ;  /* 0xffffffff0500788c */ /* 0x000fe2000bf05270 */
[----:B------:R-:W-:Y:S01]  /*0ff0*/  ULDC.64 UR10, c[0x0][0x228] ;  /* 0x00008a00000a7ab9 */ /* 0x000fe20000000a00 */
[----:B------:R-:W-:Y:S01]  /*1000*/  ULDC.64 UR12, c[0x0][0x488] ;  /* 0x00012200000c7ab9 */ /* 0x000fe20000000a00 */
[----:B------:R-:W-:-:S03]  /*1010*/  UIMAD.WIDE.U32 UR18, UR47, UR10, URZ ;  /* 0x0000000a2f1272a5 */ /* 0x000fc6000f8e003f */
[----:B------:R-:W2:Y:S01]  /*1020*/  S2UR UR9, SR_CTAID.X ;  /* 0x00000000000979c3 */ /* 0x000ea20000002500 */
[----:B------:R-:W-:Y:S02]  /*1030*/  UIMAD UR10, UR60, UR10, URZ ;  /* 0x0000000a3c0a72a4 */ /* 0x000fe4000f8e023f */
[----:B------:R-:W-:Y:S02]  /*1040*/  UISETP.NE.AND UP1, UPT, UR30, -0x1, UPT ;  /* 0xffffffff1e00788c */ /* 0x000fe4000bf25270 */
[----:B------:R-:W-:Y:S02]  /*1050*/  UIMAD UR33, UR47, UR11, UR10 ;  /* 0x0000000b2f2172a4 */ /* 0x000fe4000f8e020a */
[----:B------:R-:W-:Y:S01]  /*1060*/  USHF.L.U32 UR14, UR47, 0x7, URZ ;  /* 0x000000072f0e7899 */ /* 0x000fe2000800063f */
[----:B------:R-:W-:Y:S01]  /*1070*/  @!UP0 ULDC.64 UR10, c[0x0][0x418] ;  /* 0x00010600000a8ab9 */ /* 0x000fe20000000a00 */
[----:B------:R-:W-:Y:S02]  /*1080*/  ULDC.64 UR40, c[0x0][0x240] ;  /* 0x0000900000287ab9 */ /* 0x000fe40000000a00 */
[----:B------:R-:W-:Y:S01]  /*1090*/  USEL UR34, UR14, URZ, UP2 ;  /* 0x0000003f0e227287 */ /* 0x000fe20009000000 */
[----:B------:R-:W-:Y:S01]  /*10a0*/  ULDC UR61, c[0x0][0x2d4] ;  /* 0x0000b500003d7ab9 */ /* 0x000fe20000000800 */
[----:B------:R-:W-:Y:S01]  /*10b0*/  ULDC UR26, c[0x0][0x2dc] ;  /* 0x0000b700001a7ab9 */ /* 0x000fe20000000800 */
[----:B------:R-:W-:Y:S01]  /*10c0*/  ULDC UR48, c[0x0][0x270] ;  /* 0x00009c0000307ab9 */ /* 0x000fe20000000800 */
[----:B-1----:R-:W-:Y:S01]  /*10d0*/  IABS R8, R9 ;  /* 0x0000000900087213 */ /* 0x002fe20000000000 */
[----:B------:R-:W-:Y:S01]  /*10e0*/  UIMAD.WIDE.U32 UR14, UR5, UR40, URZ ;  /* 0x00000028050e72a5 */ /* 0x000fe2000f8e003f */
[----:B------:R-:W-:Y:S01]  /*10f0*/  ISETP.NE.AND P3, PT, R9, RZ, PT ;  /* 0x000000ff0900720c */ /* 0x000fe20003f65270 */
[----:B------:R-:W-:Y:S01]  /*1100*/  @!UP0 UIMAD.WIDE.U32 UR36, UR47, UR10, URZ ;  /* 0x0000000a2f2482a5 */ /* 0x000fe2000f8e003f */
[----:B------:R-:W1:Y:S01]  /*1110*/  I2F.RP R4, R8 ;  /* 0x0000000800047306 */ /* 0x000e620000209400 */
[----:B------:R-:W-:-:S02]  /*1120*/  USHF.R.S32.HI UR43, URZ, 0x1f, UR61 ;  /* 0x0000001f3f2b7899 */ /* 0x000fc4000801143d */
[----:B------:R-:W-:Y:S02]  /*1130*/  UIMAD UR50, UR57, UR26, URZ ;  /* 0x0000001a393272a4 */ /* 0x000fe4000f8e023f */
[----:B--2---:R-:W-:Y:S02]  /*1140*/  UIMAD.WIDE.U32 UR28, UR9, UR12, URZ ;  /* 0x0000000c091c72a5 */ /* 0x004fe4000f8e003f */
[----:B------:R-:W-:Y:S02]  /*1150*/  USEL UR59, UR18, UR14, !UP0 ;  /* 0x0000000e123b7287 */ /* 0x000fe4000c000000 */
[----:B------:R-:W-:Y:S02]  /*1160*/  UIMAD UR45, UR9, UR13, UR29 ;  /* 0x0000000d092d72a4 */ /* 0x000fe4000f8e021d */
[----:B------:R-:W-:Y:S01]  /*1170*/  @!UP0 UIMAD UR9, UR60, UR10, URZ ;  /* 0x0000000a3c0982a4 */ /* 0x000fe2000f8e023f */
[----:B------:R-:W-:Y:S01]  /*1180*/  @UP0 ULDC.64 UR12, c[0x0][0x420] ;  /* 0x00010800000c0ab9 */ /* 0x000fe20000000a00 */
[----:B------:R-:W-:Y:S01]  /*1190*/  UIADD3 UR51, UR19, UR33, URZ ;  /* 0x0000002113337290 */ /* 0x000fe2000fffe03f */
[----:B-1----:R-:W1:Y:S01]  /*11a0*/  MUFU.RCP R4, R4 ;  /* 0x0000000400047308 */ /* 0x002e620000001000 */
[----:B------:R-:W-:-:S02]  /*11b0*/  @!UP0 UIMAD UR42, UR47, UR11, UR9 ;  /* 0x0000000b2f2a82a4 */ /* 0x000fc4000f8e0209 */
[----:B------:R-:W-:Y:S02]  /*11c0*/  @UP1 UIADD3 UR9, UR17, UR30, URZ ;  /* 0x0000001e11091290 */ /* 0x000fe4000fffe03f */
[----:B------:R-:W-:Y:S02]  /*11d0*/  UIMAD.WIDE UR10, UR26, UR48, URZ ;  /* 0x000000301a0a72a5 */ /* 0x000fe4000f8e023f */
[----:B------:R-:W-:Y:S01]  /*11e0*/  @UP0 UIMAD.WIDE.U32 UR38, UR5, UR12, URZ ;  /* 0x0000000c052602a5 */ /* 0x000fe2000f8e003f */
[----:B------:R-:W-:Y:S01]  /*11f0*/  @UP1 ULDC.64 UR26, c[0x0][0x248] ;  /* 0x00009200001a1ab9 */ /* 0x000fe20000000a00 */
[----:B------:R-:W-:Y:S02]  /*1200*/  UIADD3 UR16, UR32, 0x3f, URZ ;  /* 0x0000003f20107890 */ /* 0x000fe4000fffe03f */
[----:B------:R-:W-:Y:S02]  /*1210*/  @UP1 UIMAD.WIDE.U32 UR18, UR9, UR26, URZ ;  /* 0x0000001a091212a5 */ /* 0x000fe4000f8e003f */
[----:B------:R-:W-:-:S02]  /*1220*/  @UP1 UIMAD UR33, UR9, UR27, URZ ;  /* 0x0000001b092112a4 */ /* 0x000fc4000f8e023f */
[----:B------:R-:W-:Y:S01]  /*1230*/  UIMAD UR9, UR43, UR47, URZ ;  /* 0x0000002f2b0972a4 */ /* 0x000fe2000f8e023f */
[----:B-1----:R-:W-:Y:S01]  /*1240*/  VIADD R4, R4, 0xffffffe ;  /* 0x0ffffffe04047836 */ /* 0x002fe20000000000 */
[----:B------:R-:W-:Y:S02]  /*1250*/  @UP0 UIMAD UR52, UR5, UR13, UR39 ;  /* 0x0000000d053402a4 */ /* 0x000fe4000f8e0227 */
[----:B------:R-:W-:Y:S01]  /*1260*/  USHF.R.S32.HI UR21, URZ, 0x1f, UR16 ;  /* 0x0000001f3f157899 */ /* 0x000fe20008011410 */
[----:B------:R-:W1:Y:S01]  /*1270*/  F2I.FTZ.U32.TRUNC.NTZ R5, R4 ;  /* 0x0000000400057305 */ /* 0x000e62000021f000 */
[----:B------:R-:W-:Y:S02]  /*1280*/  UIMAD.WIDE.U32 UR12, UR47, UR61, URZ ;  /* 0x0000003d2f0c72a5 */ /* 0x000fe4000f8e003f */
[----:B------:R-:W-:Y:S02]  /*1290*/  UIMAD UR9, UR60, UR61, UR9 ;  /* 0x0000003d3c0972a4 */ /* 0x000fe4000f8e0209 */
[----:B------:R-:W-:-:S02]  /*12a0*/  UIMAD UR31, UR5, UR41, URZ ;  /* 0x00000029051f72a4 */ /* 0x000fc4000f8e023f */
[----:B------:R-:W-:Y:S02]  /*12b0*/  ULEA.HI UR21, UR21, UR16, URZ, 0x6 ;  /* 0x0000001015157291 */ /* 0x000fe4000f8f303f */
[----:B------:R-:W-:Y:S02]  /*12c0*/  UIMAD UR16, UR11, UR12, URZ ;  /* 0x0000000c0b1072a4 */ /* 0x000fe4000f8e023f */
[----:B------:R-:W-:Y:S02]  /*12d0*/  UIADD3 UR9, UR13, UR9, URZ ;  /* 0x000000090d097290 */ /* 0x000fe4000fffe03f */
[----:B------:R-:W-:Y:S01]  /*12e0*/  @UP0 UIADD3 UR51, UR15, UR31, URZ ;  /* 0x0000001f0f330290 */ /* 0x000fe2000fffe03f */
[----:B-1----:R-:W-:Y:S01]  /*12f0*/  IMAD.MOV R4, RZ, RZ, -R5 ;  /* 0x000000ffff047224 */ /* 0x002fe200078e0a05 */
[----:B------:R-:W-:Y:S02]  /*1300*/  UIMAD.WIDE.U32 UR14, UR10, UR12, URZ ;  /* 0x0000000c0a0e72a5 */ /* 0x000fe4000f8e003f */
[----:B------:R-:W-:Y:S01]  /*1310*/  UIMAD UR9, UR10, UR9, UR16 ;  /* 0x000000090a0972a4 */ /* 0x000fe2000f8e0210 */
[----:B------:R-:W-:Y:S01]  /*1320*/  IMAD R6, R4, R8, RZ ;  /* 0x0000000804067224 */ /* 0x000fe200078e02ff */
[----:B------:R-:W-:Y:S01]  /*1330*/  ULOP3.LUT UR16, UR21, 0xffffffc0, URZ, 0xc0, !UPT ;  /* 0xffffffc015107892 */ /* 0x000fe2000f8ec03f */
[----:B------:R-:W-:Y:S01]  /*1340*/  IMAD.MOV.U32 R4, RZ, RZ, RZ ;  /* 0x000000ffff047224 */ /* 0x000fe200078e00ff */
[----:B------:R-:W-:-:S02]  /*1350*/  UIADD3 UR49, UR15, UR9, URZ ;  /* 0x000000090f317290 */ /* 0x000fc4000fffe03f */
[----:B------:R-:W-:Y:S01]  /*1360*/  USHF.L.U64.HI UR20, UR47, 0x7, UR60 ;  /* 0x000000072f147899 */ /* 0x000fe2000801023c */
[----:B------:R-:W-:Y:S01]  /*1370*/  IMAD.HI.U32 R4, R5, R6, R4 ;  /* 0x0000000605047227 */ /* 0x000fe200078e0004 */
[----:B------:R-:W-:Y:S01]  /*1380*/  MOV R5, R7 ;  /* 0x0000000700057202 */ /* 0x000fe20000000f00 */
[----:B------:R-:W-:Y:S02]  /*1390*/  UIMAD.WIDE.U32 UR12, UR10, UR5, URZ ;  /* 0x000000050a0c72a5 */ /* 0x000fe4000f8e003f */
[----:B------:R-:W-:Y:S02]  /*13a0*/  UIMAD UR9, UR11, UR5, URZ ;  /* 0x000000050b0972a4 */ /* 0x000fe4000f8e023f */
[----:B------:R-:W-:Y:S01]  /*13b0*/  IMAD.HI.U32 R4, R4, R5, RZ ;  /* 0x0000000504047227 */ /* 0x000fe200078e00ff */
[----:B------:R-:W-:Y:S01]  /*13c0*/  ULDC.U8 UR24, c[0x0][0x3d8] ;  /* 0x0000f60000187ab9 */ /* 0x000fe20000000000 */
[----:B------:R-:W-:Y:S02]  /*13d0*/  UIADD3 UR16, UR16, -0x40, URZ ;  /* 0xffffffc010107890 */ /* 0x000fe4000fffe03f */
[----:B------:R-:W-:Y:S01]  /*13e0*/  IMAD.MOV R6, RZ, RZ, -R4 ;  /* 0x000000ffff067224 */ /* 0x000fe200078e0a04 */
[----:B------:R-:W-:-:S02]  /*13f0*/  UISETP.NE.AND UP3, UPT, UR24, URZ, UPT ;  /* 0x0000003f1800728c */ /* 0x000fc4000bf65270 */
[----:B------:R-:W-:Y:S01]  /*1400*/  USEL UR35, UR20, URZ, UP2 ;  /* 0x0000003f14237287 */ /* 0x000fe20009000000 */
[C---:B------:R-:W-:Y:S01]  /*1410*/  IMAD R5, R8.reuse, R6, R5 ;  /* 0x0000000608057224 */ /* 0x040fe200078e0205 */
[----:B------:R-:W-:Y:S02]  /*1420*/  @UP0 UIADD3 UR49, UR13, UR9, URZ ;  /* 0x000000090d310290 */ /* 0x000fe4000fffe03f */
[----:B------:R-:W-:Y:S02]  /*1430*/  USHF.R.S32.HI UR20, URZ, 0x1f, UR16 ;  /* 0x0000001f3f147899 */ /* 0x000fe40008011410 */
[----:B------:R-:W-:Y:S01]  /*1440*/  ISETP.GT.U32.AND P1, PT, R8, R5, PT ;  /* 0x000000050800720c */ /* 0x000fe20003f24070 */
[----:B------:R-:W-:Y:S02]  /*1450*/  UIADD3 UR9, UP2, UR16, UR34, URZ ;  /* 0x0000002210097290 */ /* 0x000fe4000ff5e03f */
[----:B------:R-:W-:Y:S02]  /*1460*/  USEL UR58, UR14, UR12, !UP0 ;  /* 0x0000000c0e3a7287 */ /* 0x000fe4000c000000 */
[----:B------:R-:W-:-:S02]  /*1470*/  UIADD3.X UR14, UR20, UR35, URZ, UP2, !UPT ;  /* 0x00000023140e7290 */ /* 0x000fc400097fe43f */
[----:B------:R-:W-:Y:S01]  /*1480*/  UIMAD UR11, UR11, UR9, URZ ;  /* 0x000000090b0b72a4 */ /* 0x000fe2000f8e023f */
[----:B------:R-:W-:Y:S01]  /*1490*/  ULDC.U8 UR25, c[0x0][0x480] ;  /* 0x0001200000197ab9 */ /* 0x000fe20000000000 */
[----:B------:R-:W-:Y:S01]  /*14a0*/  ULDC UR46, c[0x0][0x2c4] ;  /* 0x0000b100002e7ab9 */ /* 0x000fe20000000800 */
[----:B------:R-:W-:-:S03]  /*14b0*/  @UP1 UIADD3 UR29, UR17, UR30, URZ ;  /* 0x0000001e111d1290 */ /* 0x000fc6000fffe03f */
[----:B------:R-:W-:Y:S01]  /*14c0*/  @!P1 IMAD.IADD R5, R5, 0x1, -R8 ;  /* 0x0000000105059824 */ /* 0x000fe200078e0a08 */
[----:B------:R-:W-:Y:S01]  /*14d0*/  @!P1 IADD3 R4, R4, 0x1, RZ ;  /* 0x0000000104049810 */ /* 0x000fe20007ffe0ff */
[----:B------:R-:W-:Y:S01]  /*14e0*/  UIMAD UR14, UR10, UR14, UR11 ;  /* 0x0000000e0a0e72a4 */ /* 0x000fe2000f8e020b */
[----:B------:R-:W-:Y:S01]  /*14f0*/  PLOP3.LUT P1, PT, PT, PT, UP3, 0x80, 0x0 ;  /* 0x000000000000781c */ /* 0x000fe20003f2f038 */
[----:B------:R-:W-:Y:S01]  /*1500*/  UISETP.NE.AND UP4, UPT, UR25, URZ, UPT ;  /* 0x0000003f1900728c */ /* 0x000fe2000bf85270 */
[----:B------:R-:W-:Y:S01]  /*1510*/  ISETP.GE.U32.AND P0, PT, R5, R8, PT ;  /* 0x000000080500720c */ /* 0x000fe20003f06070 */
[----:B------:R-:W-:Y:S01]  /*1520*/  @UP3 UIMAD UR11, UR47, UR46, URZ ;  /* 0x0000002e2f0b32a4 */ /* 0x000fe2000f8e023f */
[----:B------:R-:W-:Y:S01]  /*1530*/  LOP3.LUT R5, R9, UR57, RZ, 0x3c, !PT ;  /* 0x0000003909057c12 */ /* 0x000fe2000f8e3cff */
[----:B------:R-:W-:Y:S01]  /*1540*/  @UP1 ULDC.64 UR24, c[0x0][0x250] ;  /* 0x0000940000181ab9 */ /* 0x000fe20000000a00 */
[----:B------:R-:W-:Y:S02]  /*1550*/  UIMAD.WIDE.U32 UR34, UR10, UR9, URZ ;  /* 0x000000090a2272a5 */ /* 0x000fe4000f8e003f */
[----:B------:R-:W-:Y:S01]  /*1560*/  ISETP.GE.AND P2, PT, R5, RZ, PT ;  /* 0x000000ff0500720c */ /* 0x000fe20003f46270 */
[----:B------:R-:W-:-:S02]  /*1570*/  @UP1 UIMAD.WIDE.U32 UR12, UR29, UR24, URZ ;  /* 0x000000181d0c12a5 */ /* 0x000fc4000f8e003f */
[----:B------:R-:W-:Y:S02]  /*1580*/  @UP3 USEL UR11, UR11, UR5, !UP0 ;  /* 0x000000050b0b3287 */ /* 0x000fe4000c000000 */
[----:B------:R-:W-:Y:S02]  /*1590*/  @!UP3 UIMAD UR10, UR47, UR48, UR57 ;  /* 0x000000302f0ab2a4 */ /* 0x000fe4000f8e0239 */
[----:B------:R-:W-:Y:S01]  /*15a0*/  @P0 VIADD R4, R4, 0x1 ;  /* 0x0000000104040836 */ /* 0x000fe20000000000 */
[----:B------:R-:W-:Y:S01]  /*15b0*/  PLOP3.LUT P0, PT, PT, PT, UP1, 0x80, 0x0 ;  /* 0x000000000000781c */ /* 0x000fe20003f0f018 */
[----:B------:R-:W-:Y:S01]  /*15c0*/  @UP1 UIMAD UR29, UR29, UR25, URZ ;  /* 0x000000191d1d12a4 */ /* 0x000fe2000f8e023f */
[----:B------:R-:W-:Y:S01]  /*15d0*/  @UP3 ULDC UR9, c[0x0][0x2e4] ;  /* 0x0000b90000093ab9 */ /* 0x000fe20000000800 */
[----:B------:R-:W-:Y:S01]  /*15e0*/  IMAD.MOV.U32 R5, RZ, RZ, R4 ;  /* 0x000000ffff057224 */ /* 0x000fe200078e0004 */
[----:B------:R-:W-:Y:S02]  /*15f0*/  @UP3 UIMAD UR15, UR57, UR9, UR11 ;  /* 0x00000009390f32a4 */ /* 0x000fe4000f8e020b */
[----:B------:R-:W-:-:S02]  /*1600*/  @!UP0 UIADD3 UR52, UR37, UR42, URZ ;  /* 0x0000002a25348290 */ /* 0x000fc4000fffe03f */
[----:B------:R-:W-:Y:S01]  /*1610*/  USEL UR54, UR45, URZ, UP4 ;  /* 0x0000003f2d367287 */ /* 0x000fe2000a000000 */
[----:B------:R-:W-:Y:S01]  /*1620*/  @!P2 IADD3 R5, -R5, RZ, RZ ;  /* 0x000000ff0505a210 */ /* 0x000fe20007ffe1ff */
[----:B------:R-:W-:Y:S01]  /*1630*/  @!UP3 UIMAD UR15, UR10, UR46, URZ ;  /* 0x0000002e0a0fb2a4 */ /* 0x000fe2000f8e023f */
[----:B------:R-:W-:Y:S01]  /*1640*/  @!P3 LOP3.LUT R5, RZ, R9, RZ, 0x33, !PT ;  /* 0x00000009ff05b212 */ /* 0x000fe200078e33ff */
[----:B------:R-:W-:Y:S02]  /*1650*/  USHF.R.S32.HI UR44, URZ, 0x1f, UR23 ;  /* 0x0000001f3f2c7899 */ /* 0x000fe40008011417 */
[----:B------:R-:W-:Y:S02]  /*1660*/  USEL UR56, UR28, URZ, UP4 ;  /* 0x0000003f1c387287 */ /* 0x000fe4000a000000 */
[----:B------:R-:W-:Y:S02]  /*1670*/  USHF.R.S32.HI UR55, URZ, 0x1f, UR50 ;  /* 0x0000001f3f377899 */ /* 0x000fe40008011432 */
[----:B------:R-:W-:-:S02]  /*1680*/  USHF.R.S32.HI UR43, URZ, 0x6, UR21 ;  /* 0x000000063f2b7899 */ /* 0x000fc40008011415 */
[----:B------:R-:W-:Y:S02]  /*1690*/  @UP1 UIADD3 UR48, UR13, UR29, URZ ;  /* 0x0000001d0d301290 */ /* 0x000fe4000fffe03f */
[----:B------:R-:W-:Y:S02]  /*16a0*/  UIADD3 UR53, UR35, UR14, URZ ;  /* 0x0000000e23357290 */ /* 0x000fe4000fffe03f */
[----:B------:R-:W-:Y:S01]  /*16b0*/  @UP1 UIADD3 UR46, UR19, UR33, URZ ;  /* 0x00000021132e1290 */ /* 0x000fe2000fffe03f */
        /* <DEDUP_REMOVED lines=15> */
.L_x_48:
        /* <DEDUP_REMOVED lines=13> */
.L_x_49:
        /* <DEDUP_REMOVED lines=11> */
.L_x_50:
[----:B------:R-:W-:Y:S02]  /*1930*/  ULDC UR5, c[0x0][0x270] ;  /* 0x00009c0000057ab9 */ /* 0x000fe40000000800 */
[----:B------:R-:W-:-:S04]  /*1940*/  UIMAD UR5, UR47, UR5, UR57 ;  /* 0x000000052f0572a4 */ /* 0x000fc8000f8e0239 */
[----:B------:R-:W-:-:S12]  /*1950*/  UIMAD UR5, UR5, UR61, URZ ;  /* 0x0000003d050572a4 */ /* 0x000fd8000f8e023f */
.L_x_51:
[----:B------:R-:W1:Y:S01]  /*1960*/  S2R R26, SR_TID.X ;  /* 0x00000000001a7919 */ /* 0x000e620000002100 */
[----:B------:R-:W2:Y:S01]  /*1970*/  LDC.64 R14, c[0x0][0x420] ;  /* 0x00010800ff0e7b82 */ /* 0x000ea20000000a00 */
[----:B------:R-:W-:Y:S01]  /*1980*/  ULDC UR9, c[0x0][0x2dc] ;  /* 0x0000b70000097ab9 */ /* 0x000fe20000000800 */
[----:B------:R-:W-:Y:S01]  /*1990*/  ULDC UR11, c[0x0][0x270] ;  /* 0x00009c00000b7ab9 */ /* 0x000fe20000000800 */
[----:B------:R-:W-:Y:S01]  /*19a0*/  UIADD3 UR31, UR16, UR15, URZ ;  /* 0x0000000f101f7290 */ /* 0x000fe2000fffe03f */
[----:B------:R-:W-:Y:S01]  /*19b0*/  BSSY B1, `(.L_x_47) ;  /* 0x000064f000017945 */ /* 0x000fe20003800000 */
[----:B------:R-:W-:Y:S02]  /*19c0*/  UIMAD UR13, UR9, UR11, URZ ;  /* 0x0000000b090d72a4 */ /* 0x000fe4000f8e023f */
[----:B------:R-:W-:Y:S02]  /*19d0*/  UIADD3 UR9, -UR8, UR32, UR23 ;  /* 0x0000002008097290 */ /* 0x000fe4000fffe117 */
[----:B------:R-:W-:Y:S01]  /*19e0*/  USHF.R.S32.HI UR15, URZ, 0x1f, UR57 ;  /* 0x0000001f3f0f7899 */ /* 0x000fe20008011439 */
[----:B------:R-:W-:Y:S01]  /*19f0*/  ULDC UR12, c[0x0][0x398] ;  /* 0x0000e600000c7ab9 */ /* 0x000fe20000000800 */
[----:B------:R-:W-:-:S02]  /*1a00*/  UIADD3 UR33, UR16, UR5, URZ ;  /* 0x0000000510217290 */ /* 0x000fc4000fffe03f */
[----:B------:R-:W-:Y:S02]  /*1a10*/  UIADD3 UR12, UR9, -UR12, URZ ;  /* 0x8000000c090c7290 */ /* 0x000fe4000fffe03f */
[----:B------:R-:W-:Y:S01]  /*1a20*/  USHF.L.U32 UR5, UR13, 0x6, URZ ;  /* 0x000000060d057899 */ /* 0x000fe2000800063f */
[----:B------:R-:W-:Y:S01]  /*1a30*/  ULDC.64 UR18, c[0x0][0x258] ;  /* 0x0000960000127ab9 */ /* 0x000fe20000000a00 */
[----:B------:R-:W-:Y:S02]  /*1a40*/  ULDC.64 UR36, c[0x0][0x210] ;  /* 0x0000840000247ab9 */ /* 0x000fe40000000a00 */
[----:B------:R-:W-:Y:S02]  /*1a50*/  UIADD3 UR14, UP2, UP0, UR34, UR5, UR50 ;  /* 0x00000005220e7290 */ /* 0x000fe4000f85e032 */
[----:B------:R-:W-:Y:S01]  /*1a60*/  USHF.R.S32.HI UR5, URZ, 0x1f, UR5 ;  /* 0x0000001f3f057899 */ /* 0x000fe20008011405 */
[----:B--2---:R-:W-:Y:S01]  /*1a70*/  IMAD R16, R14, UR20, RZ ;  /* 0x000000140e107c24 */ /* 0x004fe2000f8e02ff */
[----:B------:R-:W-:-:S02]  /*1a80*/  ULDC.64 UR28, c[0x0][0x3e0] ;  /* 0x0000f800001c7ab9 */ /* 0x000fc40000000a00 */
[----:B------:R-:W-:Y:S01]  /*1a90*/  UIADD3.X UR5, UR53, UR5, UR55, UP2, UP0 ;  /* 0x0000000535057290 */ /* 0x000fe200097e0437 */
[----:B------:R-:W-:Y:S01]  /*1aa0*/  ULDC.64 UR38, c[0x0][0x2b0] ;  /* 0x0000ac0000267ab9 */ /* 0x000fe20000000a00 */
[----:B------:R-:W-:Y:S01]  /*1ab0*/  ULDC.64 UR34, c[0x0][0x478] ;  /* 0x00011e0000227ab9 */ /* 0x000fe20000000a00 */
[----:B-1----:R-:W-:-:S04]  /*1ac0*/  SHF.R.S32.HI R28, RZ, 0x1f, R26 ;  /* 0x0000001fff1c7819 */ /* 0x002fc8000001141a */
[CC--:B------:R-:W-:Y:S02]  /*1ad0*/  LEA.HI R25, R28.reuse, R26.reuse, RZ, 0x3 ;  /* 0x0000001a1c197211 */ /* 0x0c0fe400078f18ff */
[----:B------:R-:W-:Y:S02]  /*1ae0*/  LEA.HI R20, R28, R26, RZ, 0x5 ;  /* 0x0000001a1c147211 */ /* 0x000fe400078f28ff */
[----:B------:R-:W-:Y:S02]  /*1af0*/  LOP3.LUT R4, R25, 0xfffffff8, RZ, 0xc0, !PT ;  /* 0xfffffff819047812 */ /* 0x000fe400078ec0ff */
[----:B------:R-:W-:-:S03]  /*1b00*/  SHF.R.S32.HI R21, RZ, 0x5, R20 ;  /* 0x00000005ff157819 */ /* 0x000fc60000011414 */
[----:B------:R-:W-:Y:S01]  /*1b10*/  IMAD.IADD R24, R26, 0x1, -R4 ;  /* 0x000000011a187824 */ /* 0x000fe200078e0a04 */
[----:B------:R-:W-:-:S03]  /*1b20*/  SHF.R.S32.HI R4, RZ, 0x3, R25 ;  /* 0x00000003ff047819 */ /* 0x000fc60000011419 */
[----:B------:R-:W-:Y:S01]  /*1b30*/  IMAD.SHL.U32 R6, R24, 0x8, RZ ;  /* 0x0000000818067824 */ /* 0x000fe200078e00ff */
[----:B------:R-:W-:Y:S02]  /*1b40*/  SHF.R.S32.HI R27, RZ, 0x1f, R4 ;  /* 0x0000001fff1b7819 */ /* 0x000fe40000011404 */
[----:B------:R-:W-:Y:S02]  /*1b50*/  IADD3 R12, P2, R4, UR16, RZ ;  /* 0x00000010040c7c10 */ /* 0x000fe4000ff5e0ff */
[--C-:B------:R-:W-:Y:S02]  /*1b60*/  SHF.R.S32.HI R7, RZ, 0x1f, R6.reuse ;  /* 0x0000001fff077819 */ /* 0x100fe40000011406 */
[----:B------:R-:W-:Y:S01]  /*1b70*/  IADD3 R8, P1, R6, UR10, RZ ;  /* 0x0000000a06087c10 */ /* 0x000fe2000ff3e0ff */
[----:B------:R-:W-:Y:S01]  /*1b80*/  ULDC.64 UR10, c[0x0][0x428] ;  /* 0x00010a00000a7ab9 */ /* 0x000fe20000000a00 */
[----:B------:R-:W-:Y:S01]  /*1b90*/  IADD3.X R13, R27, UR20, RZ, P2, !PT ;  /* 0x000000141b0d7c10 */ /* 0x000fe200097fe4ff */
[----:B------:R-:W-:Y:S01]  /*1ba0*/  IMAD.WIDE.U32 R10, R12, UR40, R6 ;  /* 0x000000280c0a7c25 */ /* 0x000fe2000f8e0006 */
[----:B------:R-:W-:Y:S01]  /*1bb0*/  IADD3.X R9, R7, UR52, RZ, P1, !PT ;  /* 0x0000003407097c10 */ /* 0x000fe20008ffe4ff */
[----:B------:R-:W-:-:S02]  /*1bc0*/  UIMAD UR9, UR15, UR10, URZ ;  /* 0x0000000a0f0972a4 */ /* 0x000fc4000f8e023f */
[----:B------:R-:W-:Y:S01]  /*1bd0*/  IMAD R17, R13, UR40, RZ ;  /* 0x000000280d117c24 */ /* 0x000fe2000f8e02ff */
[----:B------:R-:W-:Y:S01]  /*1be0*/  IADD3 R10, P1, R10, UR59, RZ ;  /* 0x0000003b0a0a7c10 */ /* 0x000fe2000ff3e0ff */
[----:B------:R-:W-:Y:S01]  /*1bf0*/  IMAD.WIDE.U32 R8, R14, UR16, R8 ;  /* 0x000000100e087c25 */ /* 0x000fe2000f8e0008 */
[----:B------:R-:W-:Y:S02]  /*1c00*/  UIMAD UR11, UR57, UR11, UR9 ;  /* 0x0000000b390b72a4 */ /* 0x000fe4000f8e0209 */
[----:B------:R-:W-:Y:S01]  /*1c10*/  UIMAD UR9, UR15, UR18, URZ ;  /* 0x000000120f0972a4 */ /* 0x000fe2000f8e023f */
[----:B------:R-:W-:Y:S01]  /*1c20*/  IMAD R13, R15, UR16, R16 ;  /* 0x000000100f0d7c24 */ /* 0x000fe2000f8e0210 */
[----:B------:R-:W-:Y:S01]  /*1c30*/  USHF.R.S32.HI UR15, URZ, 0x1f, UR12 ;  /* 0x0000001f3f0f7899 */ /* 0x000fe2000801140c */
[----:B------:R-:W-:Y:S01]  /*1c40*/  IMAD R16, R12, UR41, R17 ;  /* 0x000000290c107c24 */ /* 0x000fe2000f8e0211 */
[----:B------:R-:W-:Y:S01]  /*1c50*/  UIMAD UR19, UR57, UR19, UR9 ;  /* 0x00000013391372a4 */ /* 0x000fe2000f8e0209 */
[----:B------:R-:W-:Y:S01]  /*1c60*/  IMAD.IADD R9, R9, 0x1, R13 ;  /* 0x0000000109097824 */ /* 0x000fe200078e020d */
[----:B------:R-:W-:Y:S01]  /*1c70*/  UIADD3 UR9, UP3, UP2, UR56, UR14, UR58 ;  /* 0x0000000e38097290 */ /* 0x000fe2000fa7e03a */
[----:B------:R-:W-:Y:S01]  /*1c80*/  IMAD.U32 R12, RZ, RZ, UR10 ;  /* 0x0000000aff0c7e24 */ /* 0x000fe2000f8e00ff */
[----:B------:R-:W-:Y:S01]  /*1c90*/  IADD3.X R11, R11, UR51, R16, P1, !PT ;  /* 0x000000330b0b7c10 */ /* 0x000fe20008ffe410 */
[----:B------:R-:W-:Y:S01]  /*1ca0*/  IMAD.U32 R13, RZ, RZ, UR18 ;  /* 0x00000012ff0d7e24 */ /* 0x000fe2000f8e00ff */
[----:B------:R-:W-:Y:S01]  /*1cb0*/  UIADD3.X UR5, UR54, UR5, UR49, UP3, UP2 ;  /* 0x0000000536057290 */ /* 0x000fe20009fe4431 */
[----:B------:R-:W-:Y:S01]  /*1cc0*/  IMAD.WIDE.U32 R8, R12, UR57, R8 ;  /* 0x000000390c087c25 */ /* 0x000fe2000f8e0008 */
[----:B------:R-:W-:Y:S01]  /*1cd0*/  LOP3.LUT R12, R20, 0xffffffe0, RZ, 0xc0, !PT ;  /* 0xffffffe0140c7812 */ /* 0x000fe200078ec0ff */
[----:B------:R-:W-:-:S02]  /*1ce0*/  ULEA.HI UR15, UR15, UR12, URZ, 0x6 ;  /* 0x0000000c0f0f7291 */ /* 0x000fc4000f8f303f */
[----:B------:R-:W-:Y:S01]  /*1cf0*/  VIADD R9, R9, UR11 ;  /* 0x0000000b09097c36 */ /* 0x000fe20008000000 */
[----:B------:R-:W-:Y:S01]  /*1d00*/  ULDC.64 UR20, c[0x0][0x400] ;  /* 0x0001000000147ab9 */ /* 0x000fe20000000a00 */
[----:B------:R-:W-:Y:S01]  /*1d10*/  IMAD.IADD R12, R26, 0x1, -R12 ;  /* 0x000000011a0c7824 */ /* 0x000fe200078e0a0c */
[----:B------:R-:W-:Y:S01]  /*1d20*/  USHF.R.S32.HI UR15, URZ, 0x6, UR15 ;  /* 0x000000063f0f7899 */ /* 0x000fe2000801140f */
[-C--:B------:R-:W-:Y:S01]  /*1d30*/  IMAD R17, R27, R14.reuse, RZ ;  /* 0x0000000e1b117224 */ /* 0x080fe200078e02ff */
[----:B------:R-:W-:Y:S01]  /*1d40*/  UIMAD.WIDE UR10, UR31, 0x4, UR38 ;  /* 0x000000041f0a78a5 */ /* 0x000fe2000f8e0226 */
[----:B------:R-:W-:Y:S01]  /*1d50*/  IMAD R16, R21, UR13, R12 ;  /* 0x0000000d15107c24 */ /* 0x000fe2000f8e020c */
[----:B------:R-:W-:Y:S01]  /*1d60*/  UISETP.LT.AND UP0, UPT, URZ, UR15, UPT ;  /* 0x0000000f3f00728c */ /* 0x000fe2000bf01270 */
[----:B------:R-:W-:Y:S01]  /*1d70*/  IMAD.WIDE.U32 R10, R13, UR57, R10 ;  /* 0x000000390d0a7c25 */ /* 0x000fe2000f8e000a */
[----:B------:R-:W-:Y:S02]  /*1d80*/  UIMAD.WIDE UR12, UR33, 0x4, UR34 ;  /* 0x00000004210c78a5 */ /* 0x000fe4000f8e0222 */
[----:B------:R-:W-:Y:S01]  /*1d90*/  IADD3 R13, P1, R16, UR9, RZ ;  /* 0x00000009100d7c10 */ /* 0x000fe2000ff3e0ff */
[----:B------:R-:W-:Y:S01]  /*1da0*/  IMAD R17, R4, R15, R17 ;  /* 0x0000000f04117224 */ /* 0x000fe200078e0211 */
[----:B------:R-:W-:Y:S01]  /*1db0*/  LEA R30, P3, R10, UR36, 0x1 ;  /* 0x000000240a1e7c11 */ /* 0x000fe2000f8608ff */
[----:B------:R-:W-:Y:S01]  /*1dc0*/  IMAD.WIDE.U32 R8, R4, R14, R8 ;  /* 0x0000000e04087225 */ /* 0x000fe200078e0008 */
[----:B------:R-:W-:Y:S01]  /*1dd0*/  LEA.HI.X.SX32 R16, R16, UR5, 0x1, P1 ;  /* 0x0000000510107c11 */ /* 0x000fe200088f0eff */
[----:B------:R-:W-:Y:S01]  /*1de0*/  USEL UR15, URZ, UR15, !UP0 ;  /* 0x0000000f3f0f7287 */ /* 0x000fe2000c000000 */
[----:B------:R-:W-:Y:S01]  /*1df0*/  LEA R22, P1, R13, UR20, 0x2 ;  /* 0x000000140d167c11 */ /* 0x000fe2000f8210ff */
[----:B------:R-:W-:Y:S01]  /*1e00*/  VIADD R11, R11, UR19 ;  /* 0x000000130b0b7c36 */ /* 0x000fe20008000000 */
[----:B------:R-:W-:Y:S01]  /*1e10*/  LEA R32, P2, R8, UR28, 0x1 ;  /* 0x0000001c08207c11 */ /* 0x000fe2000f8408ff */
[----:B------:R-:W-:Y:S01]  /*1e20*/  IMAD.IADD R9, R9, 0x1, R17 ;  /* 0x0000000109097824 */ /* 0x000fe200078e0211 */
[----:B------:R-:W-:Y:S01]  /*1e30*/  LEA.HI.X R23, R13, UR21, R16, 0x2, P1 ;  /* 0x000000150d177c11 */ /* 0x000fe200088f1410 */
[----:B------:R-:W-:Y:S01]  /*1e40*/  UISETP.GT.AND UP0, UPT, UR43, UR15, UPT ;  /* 0x0000000f2b00728c */ /* 0x000fe2000bf04270 */
[----:B------:R-:W-:Y:S01]  /*1e50*/  LEA.HI.X R31, R10, UR37, R11, 0x1, P3 ;  /* 0x000000250a1f7c11 */ /* 0x000fe200098f0c0b */
[----:B------:R-:W-:Y:S01]  /*1e60*/  UMOV UR9, UR11 ;  /* 0x0000000b00097c82 */ /* 0x000fe20008000000 */
[----:B------:R-:W-:Y:S01]  /*1e70*/  LEA.HI.X R33, R8, UR29, R9, 0x1, P2 ;  /* 0x0000001d08217c11 */ /* 0x000fe200090f0c09 */
[----:B------:R1:W-:Y:S01]  /*1e80*/  STL.64 [R1+0x30], R22 ;  /* 0x0000301601007387 */ /* 0x0003e20000100a00 */
[----:B------:R-:W-:Y:S01]  /*1e90*/  UIADD3 UR5, UR43, -0x1, URZ ;  /* 0xffffffff2b057890 */ /* 0x000fe2000fffe03f */
[----:B------:R-:W-:Y:S01]  /*1ea0*/  PLOP3.LUT P1, PT, PT, PT, UP0, 0x80, 0x0 ;  /* 0x000000000000781c */ /* 0x000fe20003f2f008 */
[----:B------:R-:W-:Y:S01]  /*1eb0*/  UMOV UR11, UR13 ;  /* 0x0000000d000b7c82 */ /* 0x000fe20008000000 */
[----:B------:R1:W-:Y:S04]  /*1ec0*/  STL.64 [R1+0x40], R30 ;  /* 0x0000401e01007387 */ /* 0x0003e80000100a00 */
[----:B------:R1:W-:Y:S07]  /*1ed0*/  STL.64 [R1+0x38], R32 ;  /* 0x0000382001007387 */ /* 0x0003ee0000100a00 */
        /* <DEDUP_REMOVED lines=20> */
.L_x_53:
        /* <DEDUP_REMOVED lines=8> */
[----:B------:R-:W-:-:S03]  /*20a0*/  ULDC.64 UR12, c[0x0][0x458] ;  /* 0x00011600000c7ab9 */ /* 0x000fc60000000a00 */
[----:B------:R-:W-:Y:S02]  /*20b0*/  UIMAD UR5, UR5, UR12, URZ ;  /* 0x0000000c050572a4 */ /* 0x000fe4000f8e023f */
[----:B------:R-:W-:Y:S02]  /*20c0*/  UIMAD.WIDE.U32 UR14, UR17, UR12, URZ ;  /* 0x0000000c110e72a5 */ /* 0x000fe4000f8e003f */
[----:B------:R-:W-:-:S03]  /*20d0*/  UIMAD UR5, UR17, UR13, UR5 ;  /* 0x0000000d110572a4 */ /* 0x000fc6000f8e0205 */
[----:B------:R-:W-:Y:S01]  /*20e0*/  ULDC.64 UR16, c[0x0][0x440] ;  /* 0x0001100000107ab9 */ /* 0x000fe20000000a00 */
[----:B------:R-:W-:Y:S02]  /*20f0*/  UIADD3 UR15, UR15, UR5, URZ ;  /* 0x000000050f0f7290 */ /* 0x000fe4000fffe03f */
[----:B------:R-:W-:Y:S02]  /*2100*/  UIMAD UR5, UR60, UR16, URZ ;  /* 0x000000103c0572a4 */ /* 0x000fe4000f8e023f */
[----:B------:R-:W-:Y:S02]  /*2110*/  UIMAD.WIDE.U32 UR14, UR47, UR16, UR14 ;  /* 0x000000102f0e72a5 */ /* 0x000fe4000f8e000e */
[----:B------:R-:W-:-:S04]  /*2120*/  UIMAD UR5, UR47, UR17, UR5 ;  /* 0x000000112f0572a4 */ /* 0x000fc8000f8e0205 */
[----:B------:R-:W-:Y:S01]  /*2130*/  UIADD3 UR18, UR15, UR5, URZ ;  /* 0x000000050f127290 */ /* 0x000fe2000fffe03f */
[----:B------:R-:W-:-:S11]  /*2140*/  UMOV UR16, UR14 ;  /* 0x0000000e00107c82 */ /* 0x000fd60008000000 */
.L_x_54:
        /* <DEDUP_REMOVED lines=8> */
[----:B------:R-:W-:Y:S02]  /*21d0*/  ISETP.GE.AND P1, PT, R4, UR8, PT ;  /* 0x0000000804007c0c */ /* 0x000fe4000bf26270 */
[----:B------:R-:W-:Y:S01]  /*21e0*/  MOV R5, UR5 ;  /* 0x0000000500057c02 */ /* 0x000fe20008000f00 */
[----:B------:R-:W-:Y:S01]  /*21f0*/  UIMAD UR5, UR17, UR14, URZ ;  /* 0x0000000e110572a4 */ /* 0x000fe2000f8e023f */
[----:B------:R-:W-:Y:S01]  /*2200*/  IADD3 R10, P0, R8, UR9, RZ ;  /* 0x00000009080a7c10 */ /* 0x000fe2000ff1e0ff */
[----:B------:R-:W-:-:S02]  /*2210*/  VIADD R8, R4, 0x20 ;  /* 0x0000002004087836 */ /* 0x000fc40000000000 */
[----:B------:R-:W-:Y:S01]  /*2220*/  UIMAD UR15, UR57, UR15, UR5 ;  /* 0x0000000f390f72a4 */ /* 0x000fe2000f8e0205 */
[----:B------:R-:W-:Y:S02]  /*2230*/  IADD3.X R11, R9, UR19, R5, P0, !PT ;  /* 0x00000013090b7c10 */ /* 0x000fe400087fe405 */
[----:B------:R-:W-:Y:S02]  /*2240*/  MOV R5, UR14 ;  /* 0x0000000e00057c02 */ /* 0x000fe40008000f00 */
[----:B------:R-:W-:-:S03]  /*2250*/  ISETP.GE.AND P0, PT, R8, UR8, PT ;  /* 0x0000000808007c0c */ /* 0x000fc6000bf06270 */
[----:B------:R-:W-:-:S04]  /*2260*/  IMAD.WIDE.U32 R10, R5, UR57, R10 ;  /* 0x00000039050a7c25 */ /* 0x000fc8000f8e000a */
[----:B------:R-:W-:Y:S01]  /*2270*/  VIADD R14, R11, UR15 ;  /* 0x0000000f0b0e7c36 */ /* 0x000fe20008000000 */
[----:B------:R-:W-:Y:S06]  /*2280*/  @P1 BRA `(.L_x_56) ;  /* 0x0000000000301947 */ /* 0x000fec0003800000 */
[----:B------:R-:W-:Y:S01]  /*2290*/  MOV R8, R10 ;  /* 0x0000000a00087202 */ /* 0x000fe20000000f00 */
[----:B------:R-:W-:Y:S01]  /*22a0*/  IMAD R5, R27, UR10, RZ ;  /* 0x0000000a1b057c24 */ /* 0x000fe2000f8e02ff */
[----:B------:R-:W-:Y:S01]  /*22b0*/  MOV R9, R14 ;  /* 0x0000000e00097202 */ /* 0x000fe20000000f00 */
[----:B------:R-:W-:Y:S02]  /*22c0*/  ULDC.64 UR14, c[0x0][0x3f0] ;  /* 0x0000fc00000e7ab9 */ /* 0x000fe40000000a00 */
[C---:B------:R-:W-:Y:S02]  /*22d0*/  IMAD R5, R4.reuse, UR11, R5 ;  /* 0x0000000b04057c24 */ /* 0x040fe4000f8e0205 */
[----:B------:R-:W-:-:S05]  /*22e0*/  IMAD.WIDE.U32 R12, R4, UR10, R8 ;  /* 0x0000000a040c7c25 */ /* 0x000fca000f8e0008 */
[----:B------:R-:W-:Y:S02]  /*22f0*/  IADD3 R5, R13, R5, RZ ;  /* 0x000000050d057210 */ /* 0x000fe40007ffe0ff */
[----:B------:R-:W-:-:S04]  /*2300*/  LEA R8, P2, R12, UR14, 0x1 ;  /* 0x0000000e0c087c11 */ /* 0x000fc8000f8408ff */
[----:B------:R-:W-:-:S05]  /*2310*/  LEA.HI.X R9, R12, UR15, R5, 0x1, P2 ;  /* 0x0000000f0c097c11 */ /* 0x000fca00090f0c05 */
[----:B------:R2:W-:Y:S04]  /*2320*/  STG.E.128 desc[UR6][R8.64], RZ ;  /* 0x000000ff08007986 */ /* 0x0005e8000c101d06 */
[----:B------:R2:W-:Y:S04]  /*2330*/  STG.E.128 desc[UR6][R8.64+0x80], RZ ;  /* 0x000080ff08007986 */ /* 0x0005e8000c101d06 */
[----:B------:R2:W-:Y:S02]  /*2340*/  STG.E.128 desc[UR6][R8.64+0x100], RZ ;  /* 0x000100ff08007986 */ /* 0x0005e4000c101d06 */
.L_x_56:
[----:B------:R-:W-:Y:S05]  /*2350*/  BSYNC B0 ;  /* 0x0000000000007941 */ /* 0x000fea0003800000 */
.L_x_55:
[----:B------:R-:W-:Y:S04]  /*2360*/  BSSY B0, `(.L_x_57) ;  /* 0x000000f000007945 */ /* 0x000fe80003800000 */
[----:B------:R-:W-:Y:S05]  /*2370*/  @P0 BRA `(.L_x_58) ;  /* 0x0000000000340947 */ /* 0x000fea0003800000 */
[----:B------:R-:W-:Y:S01]  /*2380*/  IADD3 R5, P2, R4, 0x20, RZ ;  /* 0x0000002004057810 */ /* 0x000fe20007f5e0ff */
[----:B------:R-:W-:Y:S01]  /*2390*/  ULDC.64 UR8, c[0x0][0x3f0] ;  /* 0x0000fc0000087ab9 */ /* 0x000fe20000000a00 */
[----:B------:R-:W-:Y:S02]  /*23a0*/  MOV R11, R14 ;  /* 0x0000000e000b7202 */ /* 0x000fe40000000f00 */
[----:B--2---:R-:W-:Y:S01]  /*23b0*/  IADD3.X R8, RZ, R27, RZ, P2, !PT ;  /* 0x0000001bff087210 */ /* 0x004fe200017fe4ff */
[----:B------:R-:W-:-:S04]  /*23c0*/  IMAD.WIDE.U32 R10, R5, UR10, R10 ;  /* 0x0000000a050a7c25 */ /* 0x000fc8000f8e000a */
[----:B------:R-:W-:-:S04]  /*23d0*/  IMAD R8, R8, UR10, RZ ;  /* 0x0000000a08087c24 */ /* 0x000fc8000f8e02ff */
[----:B------:R-:W-:Y:S01]  /*23e0*/  IMAD R5, R5, UR11, R8 ;  /* 0x0000000b05057c24 */ /* 0x000fe2000f8e0208 */
[----:B------:R-:W-:-:S04]  /*23f0*/  LEA R8, P2, R10, UR8, 0x1 ;  /* 0x000000080a087c11 */ /* 0x000fc8000f8408ff */
[----:B------:R-:W-:-:S04]  /*2400*/  IADD3 R5, R11, R5, RZ ;  /* 0x000000050b057210 */ /* 0x000fc80007ffe0ff */
[----:B------:R-:W-:-:S05]  /*2410*/  LEA.HI.X R9, R10, UR9, R5, 0x1, P2 ;  /* 0x000000090a097c11 */ /* 0x000fca00090f0c05 */
[----:B------:R3:W-:Y:S04]  /*2420*/  STG.E.128 desc[UR6][R8.64], RZ ;  /* 0x000000ff08007986 */ /* 0x0007e8000c101d06 */
[----:B------:R3:W-:Y:S04]  /*2430*/  STG.E.128 desc[UR6][R8.64+0x80], RZ ;  /* 0x000080ff08007986 */ /* 0x0007e8000c101d06 */
[----:B------:R3:W-:Y:S02]  /*2440*/  STG.E.128 desc[UR6][R8.64+0x100], RZ ;  /* 0x000100ff08007986 */ /* 0x0007e4000c101d06 */
.L_x_58:
[----:B------:R-:W-:Y:S05]  /*2450*/  BSYNC B0 ;  /* 0x0000000000007941 */ /* 0x000fea0003800000 */
.L_x_57:
[----:B------:R-:W-:Y:S01]  /*2460*/  UIMAD UR5, UR44, UR12, URZ ;  /* 0x0000000c2c0572a4 */ /* 0x000fe2000f8e023f */
[----:B------:R-:W-:Y:S01]  /*2470*/  IMAD.U32 R5, RZ, RZ, UR12 ;  /* 0x0000000cff057e24 */ /* 0x000fe2000f8e00ff */
[----:B------:R-:W-:Y:S01]  /*2480*/  USHF.R.S32.HI UR10, URZ, 0x1f, UR57 ;  /* 0x0000001f3f0a7899 */ /* 0x000fe20008011439 */
[----:B------:R-:W-:Y:S01]  /*2490*/  BSSY B0, `(.L_x_59) ;  /* 0x0000019000007945 */ /* 0x000fe20003800000 */
[----:B------:R-:W-:Y:S01]  /*24a0*/  UIMAD UR5, UR23, UR13, UR5 ;  /* 0x0000000d170572a4 */ /* 0x000fe2000f8e0205 */
[----:B------:R-:W-:Y:S01]  /*24b0*/  IMAD.WIDE.U32 R6, R5, UR23, R6 ;  /* 0x0000001705067c25 */ /* 0x000fe2000f8e0006 */
[----:B------:R-:W-:-:S04]  /*24c0*/  ULDC.64 UR8, c[0x0][0x470] ;  /* 0x00011c0000087ab9 */ /* 0x000fc80000000a00 */
[----:B------:R-:W-:Y:S01]  /*24d0*/  IMAD.U32 R5, RZ, RZ, UR5 ;  /* 0x00000005ff057e24 */ /* 0x000fe2000f8e00ff */
[----:B--23--:R-:W-:Y:S01]  /*24e0*/  IADD3 R8, P2, R6, UR16, RZ ;  /* 0x0000001006087c10 */ /* 0x00cfe2000ff5e0ff */
        /* <DEDUP_REMOVED lines=8> */
[----:B------:R-:W-:Y:S01]  /*2570*/  IMAD R12, R27, UR12, RZ ;  /* 0x0000000c1b0c7c24 */ /* 0x000fe2000f8e02ff */
[----:B------:R-:W-:Y:S01]  /*2580*/  MOV R7, R5 ;  /* 0x0000000500077202 */ /* 0x000fe20000000f00 */
[----:B------:R-:W-:Y:S02]  /*2590*/  ULDC.64 UR8, c[0x0][0x3f8] ;  /* 0x0000fe0000087ab9 */ /* 0x000fe40000000a00 */
[----:B------:R-:W-:-:S04]  /*25a0*/  IMAD.WIDE.U32 R10, R4, UR12, R6 ;  /* 0x0000000c040a7c25 */ /* 0x000fc8000f8e0006 */
[----:B------:R-:W-:-:S05]  /*25b0*/  IMAD R6, R4, UR13, R12 ;  /* 0x0000000d04067c24 */ /* 0x000fca000f8e020c */
[----:B------:R-:W-:Y:S02]  /*25c0*/  IADD3 R7, R11, R6, RZ ;  /* 0x000000060b077210 */ /* 0x000fe40007ffe0ff */
[----:B------:R-:W-:-:S04]  /*25d0*/  LEA R6, P1, R10, UR8, 0x1 ;  /* 0x000000080a067c11 */ /* 0x000fc8000f8208ff */
[----:B------:R-:W-:-:S05]  /*25e0*/  LEA.HI.X R7, R10, UR9, R7, 0x1, P1 ;  /* 0x000000090a077c11 */ /* 0x000fca00088f0c07 */
[----:B------:R2:W-:Y:S04]  /*25f0*/  STG.E.128 desc[UR6][R6.64], RZ ;  /* 0x000000ff06007986 */ /* 0x0005e8000c101d06 */
[----:B------:R2:W-:Y:S04]  /*2600*/  STG.E.128 desc[UR6][R6.64+0x80], RZ ;  /* 0x000080ff06007986 */ /* 0x0005e8000c101d06 */
[----:B------:R2:W-:Y:S02]  /*2610*/  STG.E.128 desc[UR6][R6.64+0x100], RZ ;  /* 0x000100ff06007986 */ /* 0x0005e4000c101d06 */
.L_x_60:
[----:B------:R-:W-:Y:S05]  /*2620*/  BSYNC B0 ;  /* 0x0000000000007941 */ /* 0x000fea0003800000 */
.L_x_59:
[----:B------:R-:W-:Y:S05]  /*2630*/  @P0 BRA `(.L_x_61) ;  /* 0x0000005800180947 */ /* 0x000fea0003800000 */
[----:B------:R-:W-:Y:S01]  /*2640*/  IADD3 R4, P0, R4, 0x20, RZ ;  /* 0x0000002004047810 */ /* 0x000fe20007f1e0ff */
[----:B------:R-:W-:Y:S01]  /*2650*/  ULDC.64 UR8, c[0x0][0x3f8] ;  /* 0x0000fe0000087ab9 */ /* 0x000fe20000000a00 */
[----:B--2---:R-:W-:-:S03]  /*2660*/  MOV R7, R5 ;  /* 0x0000000500077202 */ /* 0x004fc60000000f00 */
[----:B------:R-:W-:-:S04]  /*2670*/  IMAD.X R6, RZ, RZ, R27, P0 ;  /* 0x000000ffff067224 */ /* 0x000fc800000e061b */
[----:B------:R-:W-:Y:S02]  /*2680*/  IMAD R9, R6, UR12, RZ ;  /* 0x0000000c06097c24 */ /* 0x000fe4000f8e02ff */
[----:B------:R-:W-:Y:S02]  /*2690*/  IMAD.MOV.U32 R6, RZ, RZ, R8 ;  /* 0x000000ffff067224 */ /* 0x000fe400078e0008 */
[C---:B------:R-:W-:Y:S02]  /*26a0*/  IMAD R5, R4.reuse, UR13, R9 ;  /* 0x0000000d04057c24 */ /* 0x040fe4000f8e0209 */
[----:B------:R-:W-:-:S03]  /*26b0*/  IMAD.WIDE.U32 R6, R4, UR12, R6 ;  /* 0x0000000c04067c25 */ /* 0x000fc6000f8e0006 */
[----:B------:R-:W-:Y:S02]  /*26c0*/  LEA R4, P0, R6, UR8, 0x1 ;  /* 0x0000000806047c11 */ /* 0x000fe4000f8008ff */
[----:B------:R-:W-:-:S04]  /*26d0*/  IADD3 R5, R7, R5, RZ ;  /* 0x0000000507057210 */ /* 0x000fc80007ffe0ff */
[----:B------:R-:W-:-:S05]  /*26e0*/  LEA.HI.X R5, R6, UR9, R5, 0x1, P0 ;  /* 0x0000000906057c11 */ /* 0x000fca00080f0c05 */
[----:B------:R2:W-:Y:S04]  /*26f0*/  STG.E.128 desc[UR6][R4.64], RZ ;  /* 0x000000ff04007986 */ /* 0x0005e8000c101d06 */
[----:B------:R2:W-:Y:S04]  /*2700*/  STG.E.128 desc[UR6][R4.64+0x80], RZ ;  /* 0x000080ff04007986 */ /* 0x0005e8000c101d06 */
[----:B------:R2:W-:Y:S01]  /*2710*/  STG.E.128 desc[UR6][R4.64+0x100], RZ ;  /* 0x000100ff04007986 */ /* 0x0005e2000c101d06 */
[----:B------:R-:W-:Y:S05]  /*2720*/  BRA `(.L_x_61) ;  /* 0x0000005400dc7947 */ /* 0x000fea0003800000 */
.L_x_52:
[----:B------:R-:W2:Y:S01]  /*2730*/  LDL R29, [R1+0x2c] ;  /* 0x00002c00011d7983 */ /* 0x000ea20000100800 */
[----:B------:R-:W-:Y:S01]  /*2740*/  UIMAD UR14, UR22, -0x40, UR8 ;  /* 0xffffffc0160e78a4 */ /* 0x000fe2000f8e0208 */
[C---:B------:R-:W-:Y:S01]  /*2750*/  VIADD R8, R4.reuse, 0x20 ;  /* 0x0000002004087836 */ /* 0x040fe20000000000 */
[----:B------:R-:W-:Y:S01]  /*2760*/  UIMAD UR13, UR5, -0x40, UR32 ;  /* 0xffffffc0050d78a4 */ /* 0x000fe2000f8e0220 */
[----:B------:R-:W-:Y:S01]  /*2770*/  SHF.R.S32.HI R10, RZ, 0x1f, R20 ;  /* 0x0000001fff0a7819 */ /* 0x000fe20000011414 */
[----:B------:R-:W-:Y:S01]  /*2780*/  UIMAD UR18, UR44, UR24, URZ ;  /* 0x000000182c1272a4 */ /* 0x000fe2000f8e023f */
[----:B------:R-:W-:Y:S01]  /*2790*/  IMAD.SHL.U32 R13, R15, 0x40, RZ ;  /* 0x000000400f0d7824 */ /* 0x000fe200078e00ff */
[----:B------:R-:W-:Y:S01]  /*27a0*/  ISETP.GE.AND P4, PT, R4, UR14, PT ;  /* 0x0000000e04007c0c */ /* 0x000fe2000bf86270 */
[----:B------:R-:W-:Y:S01]  /*27b0*/  IMAD.WIDE.U32 R14, R14, 0x40, RZ ;  /* 0x000000400e0e7825 */ /* 0x000fe200078e00ff */
[----:B------:R-:W-:Y:S01]  /*27c0*/  ISETP.GE.AND P2, PT, R8, UR13, PT ;  /* 0x0000000d08007c0c */ /* 0x000fe2000bf46270 */
[----:B------:R-:W-:Y:S01]  /*27d0*/  UIMAD UR16, UR44, UR26, URZ ;  /* 0x0000001a2c1072a4 */ /* 0x000fe2000f8e023f */
[----:B------:R-:W-:Y:S01]  /*27e0*/  LEA.HI R10, R10, R21, RZ, 0x2 ;  /* 0x000000150a0a7211 */ /* 0x000fe200078f10ff */
[----:B------:R-:W-:Y:S01]  /*27f0*/  UIMAD UR18, UR23, UR25, UR18 ;  /* 0x00000019171272a4 */ /* 0x000fe2000f8e0212 */
[----:B------:R-:W-:Y:S01]  /*2800*/  ISETP.GE.AND P3, PT, R8, UR14, PT ;  /* 0x0000000e08007c0c */ /* 0x000fe2000bf66270 */
[----:B------:R-:W-:Y:S01]  /*2810*/  IMAD.U32 R8, RZ, RZ, UR24 ;  /* 0x00000018ff087e24 */ /* 0x000fe2000f8e00ff */
[----:B------:R-:W-:Y:S01]  /*2820*/  LOP3.LUT R10, R10, 0xfffffffc, RZ, 0xc0, !PT ;  /* 0xfffffffc0a0a7812 */ /* 0x000fe200078ec0ff */
[----:B------:R-:W-:Y:S01]  /*2830*/  IMAD.U32 R11, RZ, RZ, UR26 ;  /* 0x0000001aff0b7e24 */ /* 0x000fe2000f8e00ff */
[----:B------:R-:W-:Y:S01]  /*2840*/  SHF.R.S32.HI R18, RZ, 0x1f, R12 ;  /* 0x0000001fff127819 */ /* 0x000fe2000001140c */
[----:B------:R-:W-:Y:S01]  /*2850*/  IMAD.WIDE.U32 R8, R8, UR23, R6 ;  /* 0x0000001708087c25 */ /* 0x000fe2000f8e0006 */
[----:B------:R-:W-:-:S02]  /*2860*/  UIMAD UR16, UR23, UR27, UR16 ;  /* 0x0000001b171072a4 */ /* 0x000fc4000f8e0210 */
[----:B------:R-:W-:Y:S01]  /*2870*/  LEA.HI R18, R18, R12, RZ, 0x2 ;  /* 0x0000000c12127211 */ /* 0x000fe200078f10ff */
[----:B------:R-:W-:Y:S01]  /*2880*/  IMAD.IADD R10, R21, 0x1, -R10 ;  /* 0x00000001150a7824 */ /* 0x000fe200078e0a0a */
[----:B------:R-:W-:Y:S01]  /*2890*/  @!P2 IADD3 R16, P0, R32, R14, RZ ;  /* 0x0000000e2010a210 */ /* 0x000fe20007f1e0ff */
[----:B------:R-:W-:Y:S01]  /*28a0*/  IMAD.WIDE.U32 R6, R11, UR23, R6 ;  /* 0x000000170b067c25 */ /* 0x000fe2000f8e0006 */
[----:B------:R-:W3:Y:S01]  /*28b0*/  @!P4 LDC.64 R20, c[0x0][0x220] ;  /* 0x00008800ff14cb82 */ /* 0x000ee20000000a00 */
[----:B------:R-:W-:Y:S01]  /*28c0*/  IADD3 R8, P1, R8, UR42, RZ ;  /* 0x0000002a08087c10 */ /* 0x000fe2000ff3e0ff */
[----:B------:R-:W-:Y:S01]  /*28d0*/  ULDC.64 UR20, c[0x0][0x260] ;  /* 0x0000980000147ab9 */ /* 0x000fe20000000a00 */
[----:B------:R-:W-:Y:S01]  /*28e0*/  IMAD.U32 R12, RZ, RZ, UR18 ;  /* 0x00000012ff0c7e24 */ /* 0x000fe2000f8e00ff */
[----:B------:R-:W-:Y:S01]  /*28f0*/  @!P2 IADD3.X R17, R33, R15, R13, P0, !PT ;  /* 0x0000000f2111a210 */ /* 0x000fe200007fe40d */
[----:B------:R-:W-:Y:S01]  /*2900*/  ULDC.64 UR18, c[0x0][0x268] ;  /* 0x00009a0000127ab9 */ /* 0x000fe20000000a00 */
[----:B------:R-:W-:Y:S01]  /*2910*/  SHF.R.S32.HI R18, RZ, 0x2, R18 ;  /* 0x00000002ff127819 */ /* 0x000fe20000011412 */
[----:B------:R-:W-:Y:S01]  /*2920*/  IMAD.U32 R11, RZ, RZ, UR16 ;  /* 0x00000010ff0b7e24 */ /* 0x000fe2000f8e00ff */
[----:B------:R-:W-:Y:S01]  /*2930*/  IADD3 R14, P0, R6, UR45, RZ ;  /* 0x0000002d060e7c10 */ /* 0x000fe2000ff1e0ff */
[----:B------:R-:W-:Y:S01]  /*2940*/  IMAD R6, R19, UR18, RZ ;  /* 0x0000001213067c24 */ /* 0x000fe2000f8e02ff */
[----:B------:R-:W-:Y:S01]  /*2950*/  IADD3.X R9, R9, UR48, R12, P1, !PT ;  /* 0x0000003009097c10 */ /* 0x000fe20008ffe40c */
[----:B------:R-:W-:Y:S01]  /*2960*/  IMAD R18, R10, 0x10, R18 ;  /* 0x000000100a127824 */ /* 0x000fe200078e0212 */
[----:B------:R-:W-:Y:S01]  /*2970*/  IADD3.X R15, R7, UR46, R11, P0, !PT ;  /* 0x0000002e070f7c10 */ /* 0x000fe200087fe40b */
[C---:B------:R-:W-:Y:S01]  /*2980*/  IMAD R10, R5.reuse, UR19, R6 ;  /* 0x00000013050a7c24 */ /* 0x040fe2000f8e0206 */
[----:B------:R-:W-:Y:S01]  /*2990*/  @!P3 IADD3 R12, P0, R4, 0x20, RZ ;  /* 0x00000020040cb810 */ /* 0x000fe20007f1e0ff */
[----:B------:R-:W-:Y:S01]  /*29a0*/  IMAD.WIDE.U32 R6, R5, UR18, R8 ;  /* 0x0000001205067c25 */ /* 0x000fe2000f8e0008 */
[----:B-1----:R-:W1:Y:S01]  /*29b0*/  @!P3 LDC.64 R22, c[0x0][0x220] ;  /* 0x00008800ff16bb82 */ /* 0x002e620000000a00 */
[----:B------:R-:W-:-:S02]  /*29c0*/  USHF.L.U32 UR14, UR41, 0x6, URZ ;  /* 0x00000006290e7899 */ /* 0x000fc4000800063f */
[----:B------:R-:W-:Y:S01]  /*29d0*/  IMAD R8, R19, UR20, RZ ;  /* 0x0000001413087c24 */ /* 0x000fe2000f8e02ff */
[----:B------:R-:W-:Y:S01]  /*29e0*/  UIMAD.WIDE.U32 UR18, UR40, 0x40, URZ ;  /* 0x00000040281278a5 */ /* 0x000fe2000f8e003f */
[----:B------:R-:W-:Y:S02]  /*29f0*/  @!P4 IMAD R9, R27, UR24, RZ ;  /* 0x000000181b09cc24 */ /* 0x000fe4000f8e02ff */
[----:B------:R-:W-:Y:S02]  /*2a00*/  IMAD.IADD R7, R7, 0x1, R10 ;  /* 0x0000000107077824 */ /* 0x000fe400078e020a */
[----:B------:R-:W-:Y:S02]  /*2a10*/  IMAD R19, R5, UR21, R8 ;  /* 0x0000001505137c24 */ /* 0x000fe4000f8e0208 */
[----:B------:R-:W-:Y:S02]  /*2a20*/  @!P4 IMAD R13, R4, UR25, R9 ;  /* 0x00000019040dcc24 */ /* 0x000fe4000f8e0209 */
[----:B------:R-:W-:-:S02]  /*2a30*/  @!P3 IMAD.X R9, RZ, RZ, R27, P0 ;  /* 0x000000ffff09b224 */ /* 0x000fc400000e061b */
[----:B------:R-:W-:Y:S02]  /*2a40*/  VIADD R8, R18, 0x8 ;  /* 0x0000000812087836 */ /* 0x000fe40000000000 */
[----:B------:R-:W-:-:S03]  /*2a50*/  @!P4 IMAD.WIDE.U32 R10, R4, UR24, R6 ;  /* 0x00000018040acc25 */ /* 0x000fc6000f8e0006 */
[----:B------:R-:W-:Y:S01]  /*2a60*/  ISETP.GE.AND P5, PT, R8, UR13, PT ;  /* 0x0000000d08007c0c */ /* 0x000fe2000bfa6270 */
[----:B------:R-:W-:Y:S01]  /*2a70*/  IMAD.WIDE.U32 R14, R5, UR20, R14 ;  /* 0x00000014050e7c25 */ /* 0x000fe2000f8e000e */
[----:B---3--:R-:W-:-:S03]  /*2a80*/  @!P4 LEA R8, P0, R10, R20, 0x1 ;  /* 0x000000140a08c211 */ /* 0x008fc600078008ff */
[----:B------:R-:W-:Y:S01]  /*2a90*/  IMAD.MOV.U32 R240, RZ, RZ, 0x20 ;  /* 0x00000020fff07424 */ /* 0x000fe200078e00ff */
[----:B------:R-:W-:Y:S01]  /*2aa0*/  CS2R R142, SRZ ;  /* 0x00000000008e7805 */ /* 0x000fe2000001ff00 */
[----:B------:R-:W-:Y:S01]  /*2ab0*/  @!P3 IMAD R5, R9, UR24, RZ ;  /* 0x000000180905bc24 */ /* 0x000fe2000f8e02ff */
[----:B------:R-:W-:Y:S01]  /*2ac0*/  CS2R R140, SRZ ;  /* 0x00000000008c7805 */ /* 0x000fe2000001ff00 */
[----:B------:R-:W-:Y:S01]  /*2ad0*/  @!P4 IMAD.IADD R9, R11, 0x1, R13 ;  /* 0x000000010b09c824 */ /* 0x000fe200078e020d */
[----:B------:R-:W-:Y:S01]  /*2ae0*/  CS2R R146, SRZ ;  /* 0x0000000000927805 */ /* 0x000fe2000001ff00 */
[----:B------:R-:W-:Y:S01]  /*2af0*/  @!P3 IMAD R11, R12, UR25, R5 ;  /* 0x000000190c0bbc24 */ /* 0x000fe2000f8e0205 */
[----:B------:R-:W-:Y:S01]  /*2b00*/  @!P3 IADD3 R5, P1, R4, 0x20, RZ ;  /* 0x000000200405b810 */ /* 0x000fe20007f3e0ff */
[----:B------:R-:W-:Y:S01]  /*2b10*/  @!P3 IMAD.WIDE.U32 R12, R12, UR24, R6 ;  /* 0x000000180c0cbc25 */ /* 0x000fe2000f8e0006 */
[----:B------:R-:W-:Y:S02]  /*2b20*/  @!P4 LEA.HI.X R9, R10, R21, R9, 0x1, P0 ;  /* 0x000000150a09c211 */ /* 0x000fe400000f0c09 */
[----:B------:R-:W-:-:S02]  /*2b30*/  CS2R R144, SRZ ;  /* 0x0000000000907805 */ /* 0x000fc4000001ff00 */
[----:B------:R-:W-:Y:S01]  /*2b40*/  PLOP3.LUT P0, PT, PT, PT, UP4, 0x80, 0x0 ;  /* 0x000000000000781c */ /* 0x000fe20003f0f048 */
[----:B------:R-:W-:Y:S01]  /*2b50*/  IMAD.IADD R7, R15, 0x1, R19 ;  /* 0x000000010f077824 */ /* 0x000fe200078e0213 */
[----:B------:R-:W-:Y:S01]  /*2b60*/  CS2R R138, SRZ ;  /* 0x00000000008a7805 */ /* 0x000fe2000001ff00 */
[----:B------:R-:W-:Y:S01]  /*2b70*/  @!P3 IMAD.X R19, RZ, RZ, R27, P1 ;  /* 0x000000ffff13b224 */ /* 0x000fe200008e061b */
[C---:B-1----:R-:W-:Y:S01]  /*2b80*/  @!P3 LEA R10, P1, R12.reuse, R22, 0x1 ;  /* 0x000000160c0ab211 */ /* 0x042fe200078208ff */
[----:B------:R-:W-:Y:S01]  /*2b90*/  @!P3 IMAD.IADD R11, R13, 0x1, R11 ;  /* 0x000000010d0bb824 */ /* 0x000fe200078e020b */
[----:B------:R-:W-:Y:S01]  /*2ba0*/  CS2R R136, SRZ ;  /* 0x0000000000887805 */ /* 0x000fe2000001ff00 */
[----:B------:R-:W-:Y:S01]  /*2bb0*/  @!P3 IMAD.MOV.U32 R15, RZ, RZ, R7 ;  /* 0x000000ffff0fb224 */ /* 0x000fe200078e0007 */
[----:B------:R-:W-:Y:S01]  /*2bc0*/  CS2R R134, SRZ ;  /* 0x0000000000867805 */ /* 0x000fe2000001ff00 */
[----:B------:R-:W-:Y:S01]  /*2bd0*/  @!P4 IMAD R13, R27, UR26, RZ ;  /* 0x0000001a1b0dcc24 */ /* 0x000fe2000f8e02ff */
[----:B------:R-:W-:Y:S01]  /*2be0*/  @!P3 LEA.HI.X R11, R12, R23, R11, 0x1, P1 ;  /* 0x000000170c0bb211 */ /* 0x000fe200008f0c0b */
[----:B------:R-:W-:Y:S01]  /*2bf0*/  @!P3 IMAD R19, R19, UR26, RZ ;  /* 0x0000001a1313bc24 */ /* 0x000fe2000f8e02ff */
[----:B------:R-:W-:Y:S01]  /*2c00*/  ISETP.GE.AND P1, PT, R4, UR13, PT ;  /* 0x0000000d04007c0c */ /* 0x000fe2000bf26270 */
[----:B------:R-:W-:Y:S01]  /*2c10*/  @P0 BAR.SYNC.DEFER_BLOCKING 0x0 ;  /* 0x0000000000000b1d */ /* 0x000fe20000010000 */
[----:B------:R-:W-:-:S02]  /*2c20*/  @!P4 IMAD.MOV.U32 R6, RZ, RZ, R14 ;  /* 0x000000ffff06c224 */ /* 0x000fc400078e000e */
[C---:B------:R-:W-:Y:S02]  /*2c30*/  @!P4 IMAD R20, R4.reuse, UR27, R13 ;  /* 0x0000001b0414cc24 */ /* 0x040fe4000f8e020d */
[C---:B------:R-:W-:Y:S01]  /*2c40*/  @!P3 IMAD R19, R5.reuse, UR27, R19 ;  /* 0x0000001b0513bc24 */ /* 0x040fe2000f8e0213 */
[----:B------:R-:W-:Y:S01]  /*2c50*/  CS2R R132, SRZ ;  /* 0x0000000000847805 */ /* 0x000fe2000001ff00 */
[----:B------:R-:W-:Y:S01]  /*2c60*/  @!P3 IMAD.WIDE.U32 R14, R5, UR26, R14 ;  /* 0x0000001a050ebc25 */ /* 0x000fe2000f8e000e */
[----:B------:R-:W-:Y:S02]  /*2c70*/  CS2R R126, SRZ ;  /* 0x00000000007e7805 */ /* 0x000fe4000001ff00 */
[----:B------:R-:W-:Y:S02]  /*2c80*/  CS2R R124, SRZ ;  /* 0x00000000007c7805 */ /* 0x000fe4000001ff00 */
[----:B------:R-:W-:Y:S01]  /*2c90*/  CS2R R130, SRZ ;  /* 0x0000000000827805 */ /* 0x000fe2000001ff00 */
[----:B------:R-:W-:Y:S01]  /*2ca0*/  @!P4 IMAD.WIDE.U32 R12, R4, UR26, R6 ;  /* 0x0000001a040ccc25 */ /* 0x000fe2000f8e0006 */
[----:B------:R-:W-:-:S02]  /*2cb0*/  @!P2 IADD3 R4, P0, R30, UR18, RZ ;  /* 0x000000121e04ac10 */ /* 0x000fc4000ff1e0ff */
[----:B------:R-:W-:Y:S02]  /*2cc0*/  CS2R R128, SRZ ;  /* 0x0000000000807805 */ /* 0x000fe4000001ff00 */
[----:B------:R-:W-:Y:S01]  /*2cd0*/  CS2R R122, SRZ ;  /* 0x00000000007a7805 */ /* 0x000fe2000001ff00 */
[----:B------:R-:W-:Y:S01]  /*2ce0*/  IMAD.U32 R5, RZ, RZ, UR14 ;  /* 0x0000000eff057e24 */ /* 0x000fe2000f8e00ff */
[----:B------:R-:W-:Y:S01]  /*2cf0*/  CS2R R120, SRZ ;  /* 0x0000000000787805 */ /* 0x000fe2000001ff00 */
[----:B------:R-:W-:Y:S01]  /*2d00*/  @!P4 IMAD.IADD R7, R13, 0x1, R20 ;  /* 0x000000010d07c824 */ /* 0x000fe200078e0214 */
[----:B------:R-:W-:Y:S02]  /*2d10*/  CS2R R118, SRZ ;  /* 0x0000000000767805 */ /* 0x000fe4000001ff00 */
[----:B------:R-:W-:Y:S02]  /*2d20*/  CS2R R116, SRZ ;  /* 0x0000000000747805 */ /* 0x000fe4000001ff00 */
[----:B------:R-:W-:-:S02]  /*2d30*/  @!P2 IADD3.X R5, R31, UR19, R5, P0, !PT ;  /* 0x000000131f05ac10 */ /* 0x000fc400087fe405 */
        /* <DEDUP_REMOVED lines=25> */
[----:B------:R-:W-:Y:S01]  /*2ed0*/  ULDC UR20, c[0x0][0x2dc] ;  /* 0x0000b70000147ab9 */ /* 0x000fe20000000800 */
[----:B--2---:R-:W-:Y:S01]  /*2ee0*/  @P4 STS.128 [R29+0x12000], RZ ;  /* 0x012000ff1d004388 */ /* 0x004fe20000000c00 */
[----:B------:R-:W-:Y:S01]  /*2ef0*/  USHF.L.U32 UR18, UR22, 0x6, URZ ;  /* 0x0000000616127899 */ /* 0x000fe2000800063f */
[----:B------:R-:W-:Y:S01]  /*2f00*/  CS2R R22, SRZ ;  /* 0x0000000000167805 */ /* 0x000fe2000001ff00 */
[----:B------:R-:W-:Y:S01]  /*2f10*/  ULDC UR14, c[0x0][0x2ec] ;  /* 0x0000bb00000e7ab9 */ /* 0x000fe20000000800 */
[----:B------:R-:W-:Y:S04]  /*2f20*/  @P4 STS.128 [R29+0x14000], RZ ;  /* 0x014000ff1d004388 */ /* 0x000fe80000000c00 */
[----:B------:R-:W-:Y:S04]  /*2f30*/  @P4 STS.128 [R29+0x16000], RZ ;  /* 0x016000ff1d004388 */ /* 0x000fe80000000c00 */
[----:B------:R-:W-:Y:S01]  /*2f40*/  @!PT LDS RZ, [RZ] ;  /* 0x00000000fffff984 */ /* 0x000fe20000000800 */
[----:B------:R-:W-:Y:S01]  /*2f50*/  @!PT LDS RZ, [RZ] ;  /* 0x00000000fffff984 */ /* 0x000fe20000000800 */
[----:B------:R-:W-:Y:S01]  /*2f60*/  @!PT LDS RZ, [RZ] ;  /* 0x00000000fffff984 */ /* 0x000fe20000000800 */
[----:B------:R-:W-:Y:S04]  /*2f70*/  @!P4 LDGSTS.E.BYPASS.LTC128B.128 [R29+0x12000], desc[UR6][R8.64] ;  /* 0x12000000081dcfae */ /* 0x000fe8000b901d46 */
[----:B------:R-:W-:Y:S04]  /*2f80*/  @!P4 LDGSTS.E.BYPASS.LTC128B.128 [R29+0x14000], desc[UR6][R8.64+0x80] ;  /* 0x14000080081dcfae */ /* 0x000fe8000b901d46 */
[----:B------:R1:W-:Y:S04]  /*2f90*/  @!P4 LDGSTS.E.BYPASS.LTC128B.128 [R29+0x16000], desc[UR6][R8.64+0x100] ;  /* 0x16000100081dcfae */ /* 0x0003e8000b901d46 */
[----:B------:R-:W-:Y:S04]  /*2fa0*/  @P3 STS.128 [R29+0x13000], RZ ;  /* 0x013000ff1d003388 */ /* 0x000fe80000000c00 */
[----:B------:R-:W-:Y:S04]  /*2fb0*/  @P3 STS.128 [R29+0x15000], RZ ;  /* 0x015000ff1d003388 */ /* 0x000fe80000000c00 */
[----:B------:R-:W-:Y:S04]  /*2fc0*/  @P3 STS.128 [R29+0x17000], RZ ;  /* 0x017000ff1d003388 */ /* 0x000fe80000000c00 */
[----:B------:R-:W-:Y:S01]  /*2fd0*/  @!PT LDS RZ, [RZ] ;  /* 0x00000000fffff984 */ /* 0x000fe20000000800 */
[----:B------:R-:W-:Y:S01]  /*2fe0*/  @!PT LDS RZ, [RZ] ;  /* 0x00000000fffff984 */ /* 0x000fe20000000800 */
[----:B------:R-:W-:Y:S01]  /*2ff0*/  @!PT LDS RZ, [RZ] ;  /* 0x00000000fffff984 */ /* 0x000fe20000000800 */
[----:B------:R-:W-:Y:S04]  /*3000*/  @!P3 LDGSTS.E.BYPASS.LTC128B.128 [R29+0x13000], desc[UR6][R10.64] ;  /* 0x130000000a1dbfae */ /* 0x000fe8000b901d46 */
[----:B------:R-:W-:Y:S04]  /*3010*/  @!P3 LDGSTS.E.BYPASS.LTC128B.128 [R29+0x15000], desc[UR6][R10.64+0x80] ;  /* 0x150000800a1dbfae */ /* 0x000fe8000b901d46 */
[----:B------:R2:W-:Y:S01]  /*3020*/  @!P3 LDGSTS.E.BYPASS.LTC128B.128 [R29+0x17000], desc[UR6][R10.64+0x100] ;  /* 0x170001000a1dbfae */ /* 0x0005e2000b901d46 */
[----:B-1----:R-:W1:Y:S03]  /*3030*/  @!P4 LDC.64 R8, c[0x0][0x218] ;  /* 0x00008600ff08cb82 */ /* 0x002e660000000a00 */
[----:B------:R-:W0:Y:S04]  /*3040*/  LDGDEPBAR ;  /* 0x00000000000079af */ /* 0x000e280000000000 */
[----:B------:R-:W-:Y:S04]  /*3050*/  @P1 STS.128 [R29+0x6000], RZ ;  /* 0x006000ff1d001388 */ /* 0x000fe80000000c00 */
[----:B------:R-:W-:Y:S04]  /*3060*/  @P1 STS.128 [R29+0x8000], RZ ;  /* 0x008000ff1d001388 */ /* 0x000fe80000000c00 */
[----:B------:R-:W-:Y:S04]  /*3070*/  @P1 STS.128 [R29+0xa000], RZ ;  /* 0x00a000ff1d001388 */ /* 0x000fe80000000c00 */
[----:B------:R-:W-:Y:S01]  /*3080*/  @!PT LDS RZ, [RZ] ;  /* 0x00000000fffff984 */ /* 0x000fe20000000800 */
[----:B------:R-:W-:Y:S01]  /*3090*/  @!PT LDS RZ, [RZ] ;  /* 0x00000000fffff984 */ /* 0x000fe20000000800 */
[----:B------:R-:W-:Y:S01]  /*30a0*/  @!PT LDS RZ, [RZ] ;  /* 0x00000000fffff984 */ /* 0x000fe20000000800 */
[----:B------:R-:W-:Y:S04]  /*30b0*/  @!P1 LDGSTS.E.BYPASS.LTC128B.128 [R29+0x6000], desc[UR6][R32.64] ;  /* 0x06000000201d9fae */ /* 0x000fe8000b901d46 */
[----:B------:R-:W-:Y:S01]  /*30c0*/  @!P1 LDGSTS.E.BYPASS.LTC128B.128 [R29+0x8000], desc[UR6][R32.64+0x80] ;  /* 0x08000080201d9fae */ /* 0x000fe2000b901d46 */
[----:B--2---:R-:W2:Y:S03]  /*30d0*/  @!P3 LDC.64 R10, c[0x0][0x218] ;  /* 0x00008600ff0abb82 */ /* 0x004ea60000000a00 */
[----:B------:R-:W-:Y:S01]  /*30e0*/  @!P1 LDGSTS.E.BYPASS.LTC128B.128 [R29+0xa000], desc[UR6][R32.64+0x100] ;  /* 0x0a000100201d9fae */ /* 0x000fe2000b901d46 */
[----:B-1----:R-:W-:-:S02]  /*30f0*/  @!P4 LEA R6, P0, R12, R8, 0x1 ;  /* 0x000000080c06c211 */ /* 0x002fc400078008ff */
[----:B------:R-:W-:Y:S01]  /*3100*/  SHF.R.S32.HI R8, RZ, 0x1f, R18 ;  /* 0x0000001fff087819 */ /* 0x000fe20000011412 */
[----:B------:R-:W-:Y:S01]  /*3110*/  @P2 STS.128 [R29+0x7000], RZ ;  /* 0x007000ff1d002388 */ /* 0x000fe20000000c00 */
[----:B------:R-:W-:Y:S01]  /*3120*/  @!P4 LEA.HI.X R7, R12, R9, R7, 0x1, P0 ;  /* 0x000000090c07c211 */ /* 0x000fe200000f0c07 */
[----:B------:R-:W-:Y:S02]  /*3130*/  IMAD.MOV.U32 R9, RZ, RZ, 0x7f800000 ;  /* 0x7f800000ff097424 */ /* 0x000fe400078e00ff */
        /* <DEDUP_REMOVED lines=8> */
[----:B------:R-:W-:Y:S04]  /*31c0*/  @P1 STS.128 [R29], RZ ;  /* 0x000000ff1d001388 */ /* 0x000fe80000000c00 */
[----:B------:R-:W-:Y:S04]  /*31d0*/  @P1 STS.128 [R29+0x2000], RZ ;  /* 0x002000ff1d001388 */ /* 0x000fe80000000c00 */
[----:B------:R-:W-:Y:S04]  /*31e0*/  @P1 STS.128 [R29+0x4000], RZ ;  /* 0x004000ff1d001388 */ /* 0x000fe80000000c00 */
[----:B------:R-:W-:Y:S01]  /*31f0*/  @!PT LDS RZ, [RZ] ;  /* 0x00000000fffff984 */ /* 0x000fe20000000800 */
[----:B------:R-:W-:Y:S01]  /*3200*/  @!PT LDS RZ, [RZ] ;  /* 0x00000000fffff984 */ /* 0x000fe20000000800 */
[----:B------:R-:W-:Y:S01]  /*3210*/  @!PT LDS RZ, [RZ] ;  /* 0x00000000fffff984 */ /* 0x000fe20000000800 */
[----:B------:R-:W-:Y:S04]  /*3220*/  @!P1 LDGSTS.E.BYPASS.LTC128B.128 [R29], desc[UR6][R30.64] ;  /* 0x000000001e1d9fae */ /* 0x000fe8000b901d46 */
[----:B------:R-:W-:Y:S04]  /*3230*/  @!P1 LDGSTS.E.BYPASS.LTC128B.128 [R29+0x2000], desc[UR6][R30.64+0x80] ;  /* 0x020000801e1d9fae */ /* 0x000fe8000b901d46 */
[----:B------:R-:W-:Y:S01]  /*3240*/  @!P1 LDGSTS.E.BYPASS.LTC128B.128 [R29+0x4000], desc[UR6][R30.64+0x100] ;  /* 0x040001001e1d9fae */ /* 0x000fe2000b901d46 */
[C---:B------:R-:W-:Y:S01]  /*3250*/  ISETP.GE.AND P1, PT, R18.reuse, UR13, PT ;  /* 0x0000000d12007c0c */ /* 0x040fe2000bf26270 */
[----:B-1----:R-:W-:-:S02]  /*3260*/  IMAD.SHL.U32 R17, R18, 0x4, RZ ;  /* 0x0000000412117824 */ /* 0x002fc400078e00ff */
[----:B------:R-:W-:Y:S01]  /*3270*/  @P2 STS.128 [R29+0x1000], RZ ;  /* 0x001000ff1d002388 */ /* 0x000fe20000000c00 */
[----:B------:R-:W-:Y:S01]  /*3280*/  SHF.L.U64.HI R16, R18, 0x2, R8 ;  /* 0x0000000212107819 */ /* 0x000fe20000010208 */
        /* <DEDUP_REMOVED lines=18> */
[----:B-1----:R-:W-:Y:S01]  /*33b0*/  @!P3 IMAD.IADD R5, R15, 0x1, R19 ;  /* 0x000000010f05b824 */ /* 0x002fe200078e0213 */
[----:B--2---:R-:W-:-:S02]  /*33c0*/  @!P3 LEA R4, P0, R14, R10, 0x1 ;  /* 0x0000000a0e04b211 */ /* 0x004fc400078008ff */
[----:B------:R-:W-:Y:S02]  /*33d0*/  @P3 STS.128 [R29+0xd000], RZ ;  /* 0x00d000ff1d003388 */ /* 0x000fe40000000c00 */
[----:B------:R-:W-:Y:S02]  /*33e0*/  @!P3 LEA.HI.X R5, R14, R11, R5, 0x1, P0 ;  /* 0x0000000b0e05b211 */ /* 0x000fe400000f0c05 */
        /* <DEDUP_REMOVED lines=8> */
[----:B---3--:R-:W-:Y:S01]  /*3470*/  IADD3 R6, P0, R17, UR10, RZ ;  /* 0x0000000a11067c10 */ /* 0x008fe2000ff1e0ff */
[----:B------:R-:W-:-:S02]  /*3480*/  VIADD R18, R18, 0x1 ;  /* 0x0000000112127836 */ /* 0x000fc40000000000 */
[----:B------:R-:W-:Y:S01]  /*3490*/  STL [R1+0x64], R17 ;  /* 0x0000641101007387 */ /* 0x000fe20000100800 */
[----:B------:R-:W-:-:S03]  /*34a0*/  IADD3.X R7, R16, UR9, RZ, P0, !PT ;  /* 0x0000000910077c10 */ /* 0x000fc600087fe4ff */
[----:B------:R-:W-:Y:S04]  /*34b0*/  STL [R1+0x60], R16 ;  /* 0x0000601001007387 */ /* 0x000fe80000100800 */
[----:B------:R-:W2:Y:S04]  /*34c0*/  @!P5 LDG.E R8, desc[UR6][R6.64+0x20] ;  /* 0x000020060608d981 */ /* 0x000ea8000c1e1900 */
[----:B------:R3:W4:Y:S04]  /*34d0*/  @!P1 LDG.E R9, desc[UR6][R6.64] ;  /* 0x0000000606099981 */ /* 0x000728000c1e1900 */
[----:B------:R-:W0:Y:S01]  /*34e0*/  LDGDEPBAR ;  /* 0x00000000000079af */ /* 0x000e220000000000 */
[----:B-1----:R-:W-:-:S04]  /*34f0*/  LEA.HI R4, R28, R26, RZ, 0x4 ;  /* 0x0000001a1c047211 */ /* 0x002fc800078f20ff */
[----:B------:R-:W-:-:S04]  /*3500*/  SHF.R.S32.HI R5, RZ, 0x4, R4 ;  /* 0x00000004ff057819 */ /* 0x000fc80000011404 */
[----:B------:R-:W-:Y:S01]  /*3510*/  LEA.HI R4, R4, R5, RZ, 0x1 ;  /* 0x0000000504047211 */ /* 0x000fe200078f08ff */
[----:B---3--:R-:W-:-:S03]  /*3520*/  IMAD.SHL.U32 R7, R24, 0x40, RZ ;  /* 0x0000004018077824 */ /* 0x008fc600078e00ff */
[----:B------:R-:W-:Y:S01]  /*3530*/  LOP3.LUT R6, R4, 0xfffffffe, RZ, 0xc0, !PT ;  /* 0xfffffffe04067812 */ /* 0x000fe200078ec0ff */
[----:B------:R-:W-:-:S04]  /*3540*/  DEPBAR.LE SB0, 0x1 ;  /* 0x000080400000791a */ /* 0x000fc80000000000 */
[----:B------:R-:W-:Y:S01]  /*3550*/  LOP3.LUT R4, R7, 0x1c0, RZ, 0xc0, !PT ;  /* 0x000001c007047812 */ /* 0x000fe200078ec0ff */
[----:B------:R-:W-:Y:S01]  /*3560*/  IMAD.IADD R6, R5, 0x1, -R6 ;  /* 0x0000000105067824 */ /* 0x000fe200078e0a06 */
[----:B------:R-:W-:Y:S02]  /*3570*/  BAR.SYNC.DEFER_BLOCKING 0x0 ;  /* 0x0000000000007b1d */ /* 0x000fe40000010000 */
[----:B------:R-:W-:Y:S02]  /*3580*/  LOP3.LUT R5, R4, 0x8, R25, 0xf8, !PT ;  /* 0x0000000804057812 */ /* 0x000fe400078ef819 */
[----:B------:R-:W-:Y:S01]  /*3590*/  SHF.R.U32.HI R4, RZ, 0x3, R4 ;  /* 0x00000003ff047819 */ /* 0x000fe20000011604 */
[----:B------:R-:W-:-:S03]  /*35a0*/  IMAD.SHL.U32 R7, R6, 0x200, RZ ;  /* 0x0000020006077824 */ /* 0x000fc600078e00ff */
[----:B------:R-:W-:Y:S01]  /*35b0*/  LOP3.LUT R6, R5, R4, RZ, 0x3c, !PT ;  /* 0x0000000405067212 */ /* 0x000fe200078e3cff */
[----:B------:R-:W-:-:S05]  /*35c0*/  IMAD.U32 R5, RZ, RZ, UR8 ;  /* 0x00000008ff057e24 */ /* 0x000fca000f8e00ff */
[----:B------:R-:W-:Y:S02]  /*35d0*/  IADD3 R5, R5, -UR32, R18 ;  /* 0x8000002005057c10 */ /* 0x000fe4000fffe012 */
[----:B------:R-:W-:Y:S01]  /*35e0*/  LOP3.LUT P0, RZ, R24, 0x2, RZ, 0xc0, !PT ;  /* 0x0000000218ff7812 */ /* 0x000fe2000780c0ff */
[----:B--2---:R-:W-:Y:S04]  /*35f0*/  STL [R1+0x5c], R8 ;  /* 0x00005c0801007387 */ /* 0x004fe80000100800 */
[----:B------:R1:W-:Y:S04]  /*3600*/  STL [R1+0x70], R5 ;  /* 0x0000700501007387 */ /* 0x0003e80000100800 */
[----:B------:R2:W3:Y:S04]  /*3610*/  LDSM.16.M88.4 R164, [R252] ;  /* 0x00000000fca4783b */ /* 0x0004e80000000200 */
[----:B------:R2:W2:Y:S04]  /*3620*/  LDSM.16.M88.4 R168, [R252+0x800] ;  /* 0x00080000fca8783b */ /* 0x0004a80000000200 */
[----:B------:R2:W2:Y:S04]  /*3630*/  LDSM.16.M88.4 R196, [R252+0x2000] ;  /* 0x00200000fcc4783b */ /* 0x0004a80000000200 */
[----:B------:R2:W2:Y:S04]  /*3640*/  LDSM.16.M88.4 R200, [R252+0x2800] ;  /* 0x00280000fcc8783b */ /* 0x0004a80000000200 */
[----:B------:R2:W2:Y:S04]  /*3650*/  LDSM.16.M88.4 R228, [R252+0x4000] ;  /* 0x00400000fce4783b */ /* 0x0004a80000000200 */
[----:B------:R2:W2:Y:S04]  /*3660*/  LDSM.16.M88.4 R232, [R252+0x4800] ;  /* 0x00480000fce8783b */ /* 0x0004a80000000200 */
[----:B-1----:R-:W5:Y:S01]  /*3670*/  LDL R5, [R1+0x4] ;  /* 0x0000040001057983 */ /* 0x002f620000100800 */
[----:B------:R-:W-:-:S04]  /*3680*/  LEA.HI R8, R28, R26, RZ, 0x7 ;  /* 0x0000001a1c087211 */ /* 0x000fc800078f38ff */
[----:B------:R-:W-:Y:S02]  /*3690*/  SHF.R.S32.HI R8, RZ, 0x7, R8 ;  /* 0x00000007ff087819 */ /* 0x000fe40000011408 */
[----:B------:R-:W-:-:S03]  /*36a0*/  SEL R240, R240, 0xffffffe0, !P0 ;  /* 0xffffffe0f0f07807 */ /* 0x000fc60004000000 */
[----:B------:R-:W-:-:S04]  /*36b0*/  IMAD R4, R8, 0x800, R7 ;  /* 0x0000080008047824 */ /* 0x000fc800078e0207 */
[----:B------:R-:W-:Y:S02]  /*36c0*/  IMAD.IADD R4, R4, 0x1, R6 ;  /* 0x0000000104047824 */ /* 0x000fe400078e0206 */
[----:B------:R-:W-:-:S03]  /*36d0*/  IMAD.IADD R240, R240, 0x1, R252 ;  /* 0x00000001f0f07824 */ /* 0x000fc600078e02fc */
[----:B------:R-:W-:Y:S02]  /*36e0*/  LEA R4, R4, UR4, 0x1 ;  /* 0x0000000404047c11 */ /* 0x000fe4000f8e08ff */
        /* <DEDUP_REMOVED lines=11> */
[----:B------:R1:W1:Y:S04]  /*37a0*/  LDSM.16.M88.4 R216, [R4+0x16800] ;  /* 0x0168000004d8783b */ /* 0x0002680000000200 */
[----:B----4-:R4:W-:Y:S04]  /*37b0*/  STL [R1+0x58], R9 ;  /* 0x0000580901007387 */ /* 0x0109e80000100800 */
[----:B------:R4:W-:Y:S01]  /*37c0*/  STL [R1], R4 ;  /* 0x0000000401007387 */ /* 0x0009e20000100800 */
[----:B------:R-:W-:Y:S01]  /*37d0*/  UIADD3 UR19, UR32, 0x40, UR18 ;  /* 0x0000004020137890 */ /* 0x000fe2000fffe012 */
[----:B------:R-:W-:-:S02]  /*37e0*/  CS2R R30, SRZ ;  /* 0x00000000001e7805 */ /* 0x000fc4000001ff00 */
[----:B------:R-:W-:Y:S02]  /*37f0*/  CS2R R28, SRZ ;  /* 0x00000000001c7805 */ /* 0x000fe4000001ff00 */
[----:B------:R-:W-:Y:S02]  /*3800*/  CS2R R32, SRZ ;  /* 0x0000000000207805 */ /* 0x000fe4000001ff00 */
[----:B------:R-:W-:Y:S02]  /*3810*/  CS2R R26, SRZ ;  /* 0x00000000001a7805 */ /* 0x000fe4000001ff00 */
[----:B------:R-:W-:Y:S02]  /*3820*/  CS2R R24, SRZ ;  /* 0x0000000000187805 */ /* 0x000fe4000001ff00 */
[----:B------:R-:W-:Y:S01]  /*3830*/  CS2R R20, SRZ ;  /* 0x0000000000147805 */ /* 0x000fe2000001ff00 */
[----:B------:R-:W-:Y:S02]  /*3840*/  UIADD3 UR18, UR18, 0x40, URZ ;  /* 0x0000004012127890 */ /* 0x000fe4000fffe03f */
[----:B------:R-:W-:Y:S01]  /*3850*/  UIADD3 UR19, UR19, -UR8, URZ ;  /* 0x8000000813137290 */ /* 0x000fe2000fffe03f */
[----:B-----5:R4:W1:Y:S04]  /*3860*/  LDSM.16.M88.4 R156, [R5] ;  /* 0x00000000059c783b */ /* 0x0208680000000200 */
[----:B------:R4:W1:Y:S04]  /*3870*/  LDSM.16.M88.4 R160, [R5+0x800] ;  /* 0x0008000005a0783b */ /* 0x0008680000000200 */
[----:B------:R4:W1:Y:S04]  /*3880*/  LDSM.16.M88.4 R188, [R5+0x2000] ;  /* 0x0020000005bc783b */ /* 0x0008680000000200 */
[----:B------:R4:W1:Y:S04]  /*3890*/  LDSM.16.M88.4 R192, [R5+0x2800] ;  /* 0x0028000005c0783b */ /* 0x0008680000000200 */
[----:B------:R4:W1:Y:S04]  /*38a0*/  LDSM.16.M88.4 R220, [R5+0x4000] ;  /* 0x0040000005dc783b */ /* 0x0008680000000200 */
[----:B--23--:R4:W1:Y:S02]  /*38b0*/  LDSM.16.M88.4 R224, [R5+0x4800] ;  /* 0x0048000005e0783b */ /* 0x00c8640000000200 */
.L_x_64:
[----:B------:R-:W4:Y:S01]  /*38c0*/  LDL R245, [R1] ;  /* 0x0000000001f57983 */ /* 0x000f220000100800 */
[----:B------:R-:W-:Y:S02]  /*38d0*/  USHF.L.U32 UR13, UR5, 0x6, URZ ;  /* 0x00000006050d7899 */ /* 0x000fe4000800063f */
[----:B------:R-:W-:Y:S01]  /*38e0*/  UISETP.GT.AND UP2, UPT, UR5, UR15, UPT ;  /* 0x0000000f0500728c */ /* 0x000fe2000bf44270 */
[----:B------:R-:W2:Y:S01]  /*38f0*/  LDL R249, [R1+0x8] ;  /* 0x0000080001f97983 */ /* 0x000ea20000100800 */
[----:B------:R-:W-:Y:S03]  /*3900*/  UISETP.GE.AND UP0, UPT, UR13, UR19, UPT ;  /* 0x000000130d00728c */ /* 0x000fe6000bf06270 */
[----:B------:R-:W3:Y:S01]  /*3910*/  LDL R244, [R1+0x4] ;  /* 0x0000040001f47983 */ /* 0x000ee20000100800 */
[----:B------:R-:W-:Y:S01]  /*3920*/  UISETP.LT.AND UP0, UPT, UR18, UR8, UP0 ;  /* 0x000000081200728c */ /* 0x000fe20008701270 */
[----:B------:R-:W-:Y:S02]  /*3930*/  PLOP3.LUT P3, PT, PT, PT, UP2, 0x80, 0x0 ;  /* 0x000000000000781c */ /* 0x000fe40003f6f028 */
[----:B------:R-:W3:Y:S03]  /*3940*/  LDL R248, [R1+0xc] ;  /* 0x00000c0001f87983 */ /* 0x000ee60000100800 */
[----:B------:R-:W-:Y:S01]  /*3950*/  PLOP3.LUT P0, PT, PT, PT, UP0, 0x80, 0x0 ;  /* 0x000000000000781c */ /* 0x000fe20003f0f008 */
[----:B-1----:R-:W3:Y:S04]  /*3960*/  LDL R247, [R1+0x18] ;  /* 0x0000180001f77983 */ /* 0x002ee80000100800 */
[----:B------:R-:W3:Y:S04]  /*3970*/  LDL R250, [R1+0x10] ;  /* 0x0000100001fa7983 */ /* 0x000ee80000100800 */
[----:B------:R-:W3:Y:S04]  /*3980*/  LDL R246, [R1+0x14] ;  /* 0x0000140001f67983 */ /* 0x000ee80000100800 */
[----:B------:R-:W0:Y:S04]  /*3990*/  LDGDEPBAR ;  /* 0x00000000000079af */ /* 0x000e280000000000 */
[----:B------:R-:W3:Y:S01]  /*39a0*/  LDL R251, [R1+0x74] ;  /* 0x0000740001fb7983 */ /* 0x000ee20000100800 */
[----:B------:R-:W-:Y:S04]  /*39b0*/  DEPBAR.LE SB0, 0x0 ;  /* 0x000080000000791a */ /* 0x000fe80000000000 */
[----:B------:R-:W-:Y:S06]  /*39c0*/  BAR.SYNC.DEFER_BLOCKING 0x0 ;  /* 0x0000000000007b1d */ /* 0x000fec0000010000 */
[----:B------:R-:W-:Y:S04]  /*39d0*/  LDSM.16.M88.4 R88, [R252+-0x6000] ;  /* 0xffa00000fc58783b */ /* 0x000fe80000000200 */
[----:B----4-:R-:W-:Y:S04]  /*39e0*/  LDSM.16.M88.4 R8, [R245+0xc000] ;  /* 0x00c00000f508783b */ /* 0x010fe80000000200 */
[----:B--2---:R-:W1:Y:S04]  /*39f0*/  LDSM.16.M88.4 R16, [R249] ;  /* 0x00000000f910783b */ /* 0x004e680000000200 */
[----:B------:R-:W2:Y:S04]  /*3a00*/  LDSM.16.M88.4 R68, [R245+0xc800] ;  /* 0x00c80000f544783b */ /* 0x000ea80000000200 */
[----:B---3--:R-:W-:Y:S04]  /*3a10*/  LDSM.16.M88.4 R72, [R248] ;  /* 0x00000000f848783b */ /* 0x008fe80000000200 */
        /* <DEDUP_REMOVED lines=172> */
[----:B------:R-:W-:Y:S07]  /*44e0*/  IADD3.X R13, R78, UR11, RZ, P0, !PT ;  /* 0x0000000b4e0d7c10 */ /* 0x000fee00087fe4ff */
        /* <DEDUP_REMOVED lines=103> */
[C---:B------:R-:W-:Y:S02]  /*4b60*/  FADD.FTZ R5, -R80.reuse, R15 ;  /* 0x0000000f50057221 */ /* 0x040fe40000010100 */
        /* <DEDUP_REMOVED lines=25> */
[----:B------:R-:W2:Y:S04]  /*4d00*/  LDSM.16.MT88.4 R12, [R2+0x14000] ;  /* 0x01400000020c783b */ /* 0x000ea80000004200 */
[----:B------:R-:W3:Y:S04]  /*4d10*/  LDSM.16.MT88.4 R16, [R0+0x8000] ;  /* 0x008000000010783b */ /* 0x000ee80000004200 */
[----:B------:R-:W4:Y:S04]  /*4d20*/  LDSM.16.MT88.4 R68, [R0+0xa000] ;  /* 0x00a000000044783b */ /* 0x000f280000004200 */
[----:B------:R-:W-:Y:S04]  /*4d30*/  LDSM.16.MT88.4 R72, [R3+0x14800] ;  /* 0x014800000348783b */ /* 0x000fe80000004200 */
[----:B------:R-:W4:Y:S04]  /*4d40*/  LDSM.16.MT88.4 R76, [R0+0x6800] ;  /* 0x00680000004c783b */ /* 0x000f280000004200 */
[----:B------:R-:W4:Y:S04]  /*4d50*/  LDSM.16.MT88.4 R80, [R2+0x14800] ;  /* 0x014800000250783b */ /* 0x000f280000004200 */
[----:B------:R-:W4:Y:S04]  /*4d60*/  LDSM.16.MT88.4 R84, [R0+0x8800] ;  /* 0x008800000054783b */ /* 0x000f280000004200 */
[----:B------:R-:W-:Y:S04]  /*4d70*/  LDSM.16.MT88.4 R88, [R0+0x7800] ;  /* 0x007800000058783b */ /* 0x000fe80000004200 */
[----:B------:R-:W-:Y:S01]  /*4d80*/  LDSM.16.MT88.4 R92, [R2+0x15800] ;  /* 0x01580000025c783b */ /* 0x000fe20000004200 */
[-C--:B-1---5:R-:W-:Y:S03]  /*4d90*/  HMMA.16816.F32 R20, R4, R8.reuse, R20 ;  /* 0x000000080414723c */ /* 0x0a2fe60000001814 */
[----:B------:R1:W5:Y:S03]  /*4da0*/  LDL R244, [R1+0x2c] ;  /* 0x00002c0001f47983 */ /* 0x0003660000100800 */
[C---:B--2---:R-:W-:Y:S06]  /*4db0*/  HMMA.16816.F32 R24, R12.reuse, R8, R24 ;  /* 0x000000080c18723c */ /* 0x044fec0000001818 */
[-C--:B------:R-:W-:Y:S06]  /*4dc0*/  HMMA.16816.F32 R28, R12, R10.reuse, R28 ;  /* 0x0000000a0c1c723c */ /* 0x080fec000000181c */
[C---:B------:R-:W-:Y:S01]  /*4dd0*/  HMMA.16816.F32 R32, R4.reuse, R10, R32 ;  /* 0x0000000a0420723c */ /* 0x040fe20000001820 */
[----:B------:R-:W2:Y:S05]  /*4de0*/  LDSM.16.MT88.4 R8, [R0+0xa800] ;  /* 0x00a800000008783b */ /* 0x000eaa0000004200 */
[-C--:B---3--:R-:W-:Y:S06]  /*4df0*/  HMMA.16816.F32 R36, R4, R16.reuse, R36 ;  /* 0x000000100424723c */ /* 0x088fec0000001824 */
[C---:B------:R-:W-:Y:S06]  /*4e00*/  HMMA.16816.F32 R40, R12.reuse, R16, R40 ;  /* 0x000000100c28723c */ /* 0x040fec0000001828 */
[-C--:B------:R-:W-:Y:S06]  /*4e10*/  HMMA.16816.F32 R44, R12, R18.reuse, R44 ;  /* 0x000000120c2c723c */ /* 0x080fec000000182c */
[C---:B------:R-:W-:Y:S01]  /*4e20*/  HMMA.16816.F32 R48, R4.reuse, R18, R48 ;  /* 0x000000120430723c */ /* 0x040fe20000001830 */
[----:B------:R-:W-:Y:S05]  /*4e30*/  LDSM.16.MT88.4 R16, [R2+0x15000] ;  /* 0x015000000210783b */ /* 0x000fea0000004200 */
[-C--:B----4-:R-:W-:Y:S06]  /*4e40*/  HMMA.16816.F32 R52, R4, R68.reuse, R52 ;  /* 0x000000440434723c */ /* 0x090fec0000001834 */
[C---:B------:R-:W-:Y:S06]  /*4e50*/  HMMA.16816.F32 R56, R12.reuse, R68, R56 ;  /* 0x000000440c38723c */ /* 0x040fec0000001838 */
[-C--:B------:R-:W-:Y:S01]  /*4e60*/  HMMA.16816.F32 R60, R12, R70.reuse, R60 ;  /* 0x000000460c3c723c */ /* 0x080fe2000000183c */
[----:B------:R-:W-:Y:S05]  /*4e70*/  LDSM.16.MT88.4 R12, [R0+0x7000] ;  /* 0x00700000000c783b */ /* 0x000fea0000004200 */
[----:B------:R-:W-:Y:S01]  /*4e80*/  HMMA.16816.F32 R64, R4, R70, R64 ;  /* 0x000000460440723c */ /* 0x000fe20000001840 */
[----:B------:R-:W3:Y:S04]  /*4e90*/  LDSM.16.MT88.4 R4, [R3+0x15000] ;  /* 0x015000000304783b */ /* 0x000ee80000004200 */
[----:B------:R-:W4:Y:S01]  /*4ea0*/  LDSM.16.MT88.4 R68, [R0+0x9000] ;  /* 0x009000000044783b */ /* 0x000f220000004200 */
[-C--:B------:R-:W-:Y:S06]  /*4eb0*/  HMMA.16816.F32 R20, R72, R76.reuse, R20 ;  /* 0x0000004c4814723c */ /* 0x080fec0000001814 */
[C---:B------:R-:W-:Y:S06]  /*4ec0*/  HMMA.16816.F32 R24, R80.reuse, R76, R24 ;  /* 0x0000004c5018723c */ /* 0x040fec0000001818 */
[-C--:B------:R-:W-:Y:S06]  /*4ed0*/  HMMA.16816.F32 R28, R80, R78.reuse, R28 ;  /* 0x0000004e501c723c */ /* 0x080fec000000181c */
[C---:B------:R-:W-:Y:S01]  /*4ee0*/  HMMA.16816.F32 R32, R72.reuse, R78, R32 ;  /* 0x0000004e4820723c */ /* 0x040fe20000001820 */
[----:B------:R-:W1:Y:S05]  /*4ef0*/  LDSM.16.MT88.4 R76, [R0+0xb000] ;  /* 0x00b00000004c783b */ /* 0x000e6a0000004200 */
[-C--:B------:R-:W-:Y:S06]  /*4f00*/  HMMA.16816.F32 R36, R72, R84.reuse, R36 ;  /* 0x000000544824723c */ /* 0x080fec0000001824 */
[C---:B------:R-:W-:Y:S06]  /*4f10*/  HMMA.16816.F32 R40, R80.reuse, R84, R40 ;  /* 0x000000545028723c */ /* 0x040fec0000001828 */
[-C--:B------:R-:W-:Y:S06]  /*4f20*/  HMMA.16816.F32 R44, R80, R86.reuse, R44 ;  /* 0x00000056502c723c */ /* 0x080fec000000182c */
[C---:B------:R-:W-:Y:S01]  /*4f30*/  HMMA.16816.F32 R48, R72.reuse, R86, R48 ;  /* 0x000000564830723c */ /* 0x040fe20000001830 */
[----:B------:R-:W1:Y:S05]  /*4f40*/  LDSM.16.MT88.4 R84, [R3+0x15800] ;  /* 0x015800000354783b */ /* 0x000e6a0000004200 */
[-C--:B--2---:R-:W-:Y:S06]  /*4f50*/  HMMA.16816.F32 R52, R72, R8.reuse, R52 ;  /* 0x000000084834723c */ /* 0x084fec0000001834 */
[C---:B------:R-:W-:Y:S06]  /*4f60*/  HMMA.16816.F32 R56, R80.reuse, R8, R56 ;  /* 0x000000085038723c */ /* 0x040fec0000001838 */
[-C--:B------:R-:W-:Y:S01]  /*4f70*/  HMMA.16816.F32 R60, R80, R10.reuse, R60 ;  /* 0x0000000a503c723c */ /* 0x080fe2000000183c */
[----:B------:R-:W2:Y:S05]  /*4f80*/  LDSM.16.MT88.4 R80, [R0+0x9800] ;  /* 0x009800000050783b */ /* 0x000eaa0000004200 */
[----:B------:R-:W-:Y:S01]  /*4f90*/  HMMA.16816.F32 R64, R72, R10, R64 ;  /* 0x0000000a4840723c */ /* 0x000fe20000001840 */
[----:B------:R-:W2:Y:S01]  /*4fa0*/  LDSM.16.MT88.4 R8, [R0+0xb800] ;  /* 0x00b800000008783b */ /* 0x000ea20000004200 */
[----:B------:R-:W-:Y:S04]  /*4fb0*/  BAR.SYNC.DEFER_BLOCKING 0x0 ;  /* 0x0000000000007b1d */ /* 0x000fe80000010000 */
[-C--:B---3--:R-:W-:Y:S06]  /*4fc0*/  HMMA.16816.F32 R20, R4, R12.reuse, R20 ;  /* 0x0000000c0414723c */ /* 0x088fec0000001814 */
[C---:B------:R-:W-:Y:S06]  /*4fd0*/  HMMA.16816.F32 R24, R16.reuse, R12, R24 ;  /* 0x0000000c1018723c */ /* 0x040fec0000001818 */
[-C--:B------:R-:W-:Y:S06]  /*4fe0*/  HMMA.16816.F32 R28, R16, R14.reuse, R28 ;  /* 0x0000000e101c723c */ /* 0x080fec000000181c */
[C---:B------:R-:W-:Y:S06]  /*4ff0*/  HMMA.16816.F32 R32, R4.reuse, R14, R32 ;  /* 0x0000000e0420723c */ /* 0x040fec0000001820 */
[-C--:B----4-:R-:W-:Y:S06]  /*5000*/  HMMA.16816.F32 R36, R4, R68.reuse, R36 ;  /* 0x000000440424723c */ /* 0x090fec0000001824 */
[C---:B------:R-:W-:Y:S06]  /*5010*/  HMMA.16816.F32 R40, R16.reuse, R68, R40 ;  /* 0x000000441028723c */ /* 0x040fec0000001828 */
[-C--:B------:R-:W-:Y:S06]  /*5020*/  HMMA.16816.F32 R44, R16, R70.reuse, R44 ;  /* 0x00000046102c723c */ /* 0x080fec000000182c */
[C---:B------:R-:W-:Y:S06]  /*5030*/  HMMA.16816.F32 R48, R4.reuse, R70, R48 ;  /* 0x000000460430723c */ /* 0x040fec0000001830 */
[-C--:B-1----:R-:W-:Y:S06]  /*5040*/  HMMA.16816.F32 R52, R4, R76.reuse, R52 ;  /* 0x0000004c0434723c */ /* 0x082fec0000001834 */
[C---:B------:R-:W-:Y:S06]  /*5050*/  HMMA.16816.F32 R56, R16.reuse, R76, R56 ;  /* 0x0000004c1038723c */ /* 0x040fec0000001838 */
[-C--:B------:R-:W-:Y:S06]  /*5060*/  HMMA.16816.F32 R60, R16, R78.reuse, R60 ;  /* 0x0000004e103c723c */ /* 0x080fec000000183c */
[----:B------:R-:W-:Y:S06]  /*5070*/  HMMA.16816.F32 R64, R4, R78, R64 ;  /* 0x0000004e0440723c */ /* 0x000fec0000001840 */
[-C--:B------:R-:W-:Y:S06]  /*5080*/  HMMA.16816.F32 R20, R84, R88.reuse, R20 ;  /* 0x000000585414723c */ /* 0x080fec0000001814 */
[C---:B------:R-:W-:Y:S06]  /*5090*/  HMMA.16816.F32 R24, R92.reuse, R88, R24 ;  /* 0x000000585c18723c */ /* 0x040fec0000001818 */
[-C--:B------:R-:W-:Y:S06]  /*50a0*/  HMMA.16816.F32 R28, R92, R90.reuse, R28 ;  /* 0x0000005a5c1c723c */ /* 0x080fec000000181c */
[C---:B------:R-:W-:Y:S06]  /*50b0*/  HMMA.16816.F32 R32, R84.reuse, R90, R32 ;  /* 0x0000005a5420723c */ /* 0x040fec0000001820 */
[-C--:B--2---:R-:W-:Y:S06]  /*50c0*/  HMMA.16816.F32 R36, R84, R80.reuse, R36 ;  /* 0x000000505424723c */ /* 0x084fec0000001824 */
        /* <DEDUP_REMOVED lines=12> */
[----:B------:R-:W3:Y:S01]  /*5190*/  LDC R7, c[0x0][0x424] ;  /* 0x00010900ff077b82 */ /* 0x000ee20000000800 */
[----:B-1----:R-:W-:Y:S05]  /*51a0*/  IMAD.U32 R4, R6, -0x40, RZ ;  /* 0xffffffc006047824 */ /* 0x002fea00078e00ff */
[C---:B--2---:R-:W-:Y:S04]  /*51b0*/  LEA R5, P0, R4.reuse, R96, 0x1 ;  /* 0x0000006004057211 */ /* 0x044fe800078008ff */
[----:B------:R-:W-:Y:S01]  /*51c0*/  LEA.HI.X.SX32 R4, R4, R97, 0x1, P0 ;  /* 0x0000006104047211 */ /* 0x000fe200000f0eff */
[----:B------:R-:W-:Y:S04]  /*51d0*/  IMAD.MOV.U32 R8, RZ, RZ, R5 ;  /* 0x000000ffff087224 */ /* 0x000fe800078e0005 */
[----:B------:R-:W-:Y:S01]  /*51e0*/  IMAD.MOV.U32 R9, RZ, RZ, R4 ;  /* 0x000000ffff097224 */ /* 0x000fe200078e0004 */
[C---:B------:R-:W-:Y:S04]  /*51f0*/  LEA R4, P0, R6.reuse, R8, 0x6 ;  /* 0x0000000806047211 */ /* 0x040fe800078030ff */
[----:B------:R-:W-:Y:S01]  /*5200*/  @!PT LDS RZ, [RZ] ;  /* 0x00000000fffff984 */ /* 0x000fe20000000800 */
[----:B------:R-:W-:Y:S01]  /*5210*/  @!PT LDS RZ, [RZ] ;  /* 0x00000000fffff984 */ /* 0x000fe20000000800 */
[----:B------:R-:W-:Y:S01]  /*5220*/  @!PT LDS RZ, [RZ] ;  /* 0x00000000fffff984 */ /* 0x000fe20000000800 */
[----:B-----5:R1:W-:Y:S01]  /*5230*/  LDGSTS.E.BYPASS.LTC128B.128 [R244+0x6000], desc[UR6][R8.64] ;  /* 0x0600000008f47fae */ /* 0x0203e2000b901d46 */
[----:B---3--:R-:W-:Y:S03]  /*5240*/  LEA.HI.X R5, R6, R9, R7, 0x6, P0 ;  /* 0x0000000906057211 */ /* 0x008fe600000f3407 */
[----:B------:R1:W-:Y:S04]  /*5250*/  LDGSTS.E.BYPASS.LTC128B.128 [R244+0x8000], desc[UR6][R8.64+0x80] ;  /* 0x0800008008f47fae */ /* 0x0003e8000b901d46 */
[----:B------:R1:W-:Y:S04]  /*5260*/  LDGSTS.E.BYPASS.LTC128B.128 [R244+0xa000], desc[UR6][R8.64+0x100] ;  /* 0x0a00010008f47fae */ /* 0x0003e8000b901d46 */
[----:B------:R1:W-:Y:S04]  /*5270*/  LDGSTS.E.BYPASS.LTC128B.128 [R244+0x7000], desc[UR6][R4.64] ;  /* 0x0700000004f47fae */ /* 0x0003e8000b901d46 */
[----:B------:R1:W-:Y:S04]  /*5280*/  LDGSTS.E.BYPASS.LTC128B.128 [R244+0x9000], desc[UR6][R4.64+0x80] ;  /* 0x0900008004f47fae */ /* 0x0003e8000b901d46 */
[----:B------:R1:W-:Y:S04]  /*5290*/  LDGSTS.E.BYPASS.LTC128B.128 [R244+0xb000], desc[UR6][R4.64+0x100] ;  /* 0x0b00010004f47fae */ /* 0x0003e8000b901d46 */
[----:B------:R1:W-:Y:S04]  /*52a0*/  STL.64 [R1+0x38], R8 ;  /* 0x0000380801007387 */ /* 0x0003e80000100a00 */
[----:B------:R-:W0:Y:S02]  /*52b0*/  LDGDEPBAR ;  /* 0x00000000000079af */ /* 0x000e240000000000 */
.L_x_62:
        /* <DEDUP_REMOVED lines=16> */
[----:B------:R-:W-:Y:S04]  /*53c0*/  STL.64 [R1+0xb0], R32 ;  /* 0x0000b02001007387 */ /* 0x000fe80000100a00 */
[----:B------:R1:W-:Y:S04]  /*53d0*/  STL [R1+0xa8], R30 ;  /* 0x0000a81e01007387 */ /* 0x0003e80000100800 */
[----:B------:R-:W-:Y:S04]  /*53e0*/  STL.64 [R1+0xa0], R28 ;  /* 0x0000a01c01007387 */ /* 0x000fe80000100a00 */
[----:B------:R4:W-:Y:S04]  /*53f0*/  STL.64 [R1+0x98], R22 ;  /* 0x0000981601007387 */ /* 0x0009e80000100a00 */
[----:B------:R-:W-:Y:S04]  /*5400*/  STL.64 [R1+0x90], R26 ;  /* 0x0000901a01007387 */ /* 0x000fe80000100a00 */
[----:B------:R-:W-:Y:S04]  /*5410*/  STL.64 [R1+0x88], R24 ;  /* 0x0000881801007387 */ /* 0x000fe80000100a00 */
[----:B------:R4:W-:Y:S04]  /*5420*/  STL.64 [R1+0x80], R20 ;  /* 0x0000801401007387 */ /* 0x0009e80000100a00 */
[----:B------:R-:W-:Y:S01]  /*5430*/  LDSM.16.MT88.4 R244, [R0+0x10000] ;  /* 0x0100000000f4783b */ /* 0x000fe20000004200 */
[----:B-1----:R-:W-:Y:S03]  /*5440*/  IMAD.MOV.U32 R30, RZ, RZ, R43 ;  /* 0x000000ffff1e7224 */ /* 0x002fe600078e002b */
[----:B------:R-:W-:Y:S04]  /*5450*/  LDSM.16.MT88.4 R36, [R0+0xe800] ;  /* 0x00e800000024783b */ /* 0x000fe80000004200 */
[----:B----4-:R-:W4:Y:S04]  /*5460*/  LDL R23, [R1+0x24] ;  /* 0x0000240001177983 */ /* 0x010f280000100800 */
[----:B------:R-:W4:Y:S04]  /*5470*/  LDL R20, [R1+0x20] ;  /* 0x0000200001147983 */ /* 0x000f280000100800 */
        /* <DEDUP_REMOVED lines=31> */
[----:B------:R-:W1:Y:S05]  /*5670*/  LDSM.16.M88.4 R24, [R20] ;  /* 0x000000001418783b */ /* 0x000e6a0000000200 */
[----:B------:R-:W-:Y:S01]  /*5680*/  HMMA.16816.F32 R96, R248, R246, R96 ;  /* 0x000000f6f860723c */ /* 0x000fe20000001860 */
[----:B------:R-:W2:Y:S04]  /*5690*/  LDSM.16.MT88.4 R244, [R0+0xf000] ;  /* 0x00f0000000f4783b */ /* 0x000ea80000004200 */
[----:B------:R-:W3:Y:S01]  /*56a0*/  LDSM.16.MT88.4 R248, [R0+0x11000] ;  /* 0x0110000000f8783b */ /* 0x000ee20000004200 */
[-C--:B-1----:R-:W-:Y:S06]  /*56b0*/  HMMA.16816.F32 R4, R24, R44.reuse, R4 ;  /* 0x0000002c1804723c */ /* 0x082fec0000001804 */
[C---:B------:R-:W-:Y:S06]  /*56c0*/  HMMA.16816.F32 R8, R36.reuse, R44, R8 ;  /* 0x0000002c2408723c */ /* 0x040fec0000001808 */
[-C--:B------:R-:W-:Y:S06]  /*56d0*/  HMMA.16816.F32 R12, R36, R46.reuse, R12 ;  /* 0x0000002e240c723c */ /* 0x080fec000000180c */
[C---:B------:R-:W-:Y:S01]  /*56e0*/  HMMA.16816.F32 R16, R24.reuse, R46, R16 ;  /* 0x0000002e1810723c */ /* 0x040fe20000001810 */
[----:B------:R-:W5:Y:S04]  /*56f0*/  LDL.LU.64 R46, [R1+0xe0] ;  /* 0x0000e000012e7983 */ /* 0x000f680000300a00 */
[----:B------:R-:W5:Y:S01]  /*5700*/  LDL.LU.64 R44, [R1+0xd8] ;  /* 0x0000d800012c7983 */ /* 0x000f620000300a00 */
[-C--:B--2---:R-:W-:Y:S03]  /*5710*/  HMMA.16816.F32 R68, R24, R244.reuse, R68 ;  /* 0x000000f41844723c */ /* 0x084fe60000001844 */
[----:B------:R-:W2:Y:S03]  /*5720*/  LDL R29, [R1+0x64] ;  /* 0x00006400011d7983 */ /* 0x000ea60000100800 */
[C---:B------:R-:W-:Y:S01]  /*5730*/  HMMA.16816.F32 R72, R36.reuse, R244, R72 ;  /* 0x000000f42448723c */ /* 0x040fe20000001848 */
[----:B------:R-:W4:Y:S04]  /*5740*/  LDL R22, [R1+0x60] ;  /* 0x0000600001167983 */ /* 0x000f280000100800 */
[----:B------:R-:W4:Y:S01]  /*5750*/  LDL R33, [R1+0x5c] ;  /* 0x00005c0001217983 */ /* 0x000f220000100800 */
[-C--:B------:R-:W-:Y:S03]  /*5760*/  HMMA.16816.F32 R76, R36, R246.reuse, R76 ;  /* 0x000000f6244c723c */ /* 0x080fe6000000184c */
[----:B------:R-:W4:Y:S03]  /*5770*/  LDL R32, [R1+0x58] ;  /* 0x0000580001207983 */ /* 0x000f260000100800 */
[C---:B------:R-:W-:Y:S01]  /*5780*/  HMMA.16816.F32 R80, R24.reuse, R246, R80 ;  /* 0x000000f61850723c */ /* 0x040fe20000001850 */
[----:B------:R-:W4:Y:S04]  /*5790*/  LDL.LU.64 R20, [R1+0x30] ;  /* 0x0000300001147983 */ /* 0x000f280000300a00 */
[----:B------:R-:W1:Y:S01]  /*57a0*/  LDSM.16.M88.4 R244, [R23] ;  /* 0x0000000017f4783b */ /* 0x000e620000000200 */
[-C--:B---3--:R-:W-:Y:S06]  /*57b0*/  HMMA.16816.F32 R84, R24, R248.reuse, R84 ;  /* 0x000000f81854723c */ /* 0x088fec0000001854 */
[C---:B------:R-:W-:Y:S06]  /*57c0*/  HMMA.16816.F32 R88, R36.reuse, R248, R88 ;  /* 0x000000f82458723c */ /* 0x040fec0000001858 */
[-C--:B------:R-:W-:Y:S01]  /*57d0*/  HMMA.16816.F32 R92, R36, R250.reuse, R92 ;  /* 0x000000fa245c723c */ /* 0x080fe2000000185c */
[----:B------:R3:W1:Y:S05]  /*57e0*/  LDSM.16.M88.4 R36, [R23+0x1000] ;  /* 0x001000001724783b */ /* 0x00066a0000000200 */
[----:B------:R-:W-:Y:S01]  /*57f0*/  HMMA.16816.F32 R96, R24, R250, R96 ;  /* 0x000000fa1860723c */ /* 0x000fe20000001860 */
[----:B------:R-:W1:Y:S04]  /*5800*/  LDSM.16.MT88.4 R248, [R0+0xf800] ;  /* 0x00f8000000f8783b */ /* 0x000e680000004200 */
[----:B------:R-:W1:Y:S01]  /*5810*/  LDSM.16.MT88.4 R24, [R0+0x11800] ;  /* 0x011800000018783b */ /* 0x000e620000004200 */
[----:B---3--:R-:W3:Y:S01]  /*5820*/  LDC R23, c[0x0][0x270] ;  /* 0x00009c00ff177b82 */ /* 0x008ee20000000800 */
[-C--:B-1----:R-:W-:Y:S06]  /*5830*/  HMMA.16816.F32 R4, R244, R40.reuse, R4 ;  /* 0x00000028f404723c */ /* 0x082fec0000001804 */
[C---:B------:R-:W-:Y:S06]  /*5840*/  HMMA.16816.F32 R8, R36.reuse, R40, R8 ;  /* 0x000000282408723c */ /* 0x040fec0000001808 */
[-C--:B------:R-:W-:Y:S05]  /*5850*/  HMMA.16816.F32 R12, R36, R42.reuse, R12 ;  /* 0x0000002a240c723c */ /* 0x080fea000000180c */
[----:B---3--:R-:W-:Y:S01]  /*5860*/  IMAD R23, R23, UR20, RZ ;  /* 0x0000001417177c24 */ /* 0x008fe2000f8e02ff */
[C---:B------:R-:W-:Y:S01]  /*5870*/  HMMA.16816.F32 R16, R244.reuse, R42, R16 ;  /* 0x0000002af410723c */ /* 0x040fe20000001810 */
[----:B------:R-:W5:Y:S04]  /*5880*/  LDL.LU.64 R42, [R1+0xd0] ;  /* 0x0000d000012a7983 */ /* 0x000f680000300a00 */
[----:B------:R-:W5:Y:S01]  /*5890*/  LDL.LU.64 R40, [R1+0xc8] ;  /* 0x0000c80001287983 */ /* 0x000f620000300a00 */
[-C--:B------:R-:W-:Y:S06]  /*58a0*/  HMMA.16816.F32 R68, R244, R248.reuse, R68 ;  /* 0x000000f8f444723c */ /* 0x080fec0000001844 */
[C---:B------:R-:W-:Y:S06]  /*58b0*/  HMMA.16816.F32 R72, R36.reuse, R248, R72 ;  /* 0x000000f82448723c */ /* 0x040fec0000001848 */
[-C--:B------:R-:W-:Y:S05]  /*58c0*/  HMMA.16816.F32 R76, R36, R250.reuse, R76 ;  /* 0x000000fa244c723c */ /* 0x080fea000000184c */
[C---:B------:R-:W-:Y:S01]  /*58d0*/  IMAD.SHL.U32 R248, R23.reuse, 0x8, RZ ;  /* 0x0000000817f87824 */ /* 0x040fe200078e00ff */
[C---:B------:R-:W-:Y:S05]  /*58e0*/  HMMA.16816.F32 R80, R244.reuse, R250, R80 ;  /* 0x000000faf450723c */ /* 0x040fea0000001850 */
[C---:B------:R-:W-:Y:S01]  /*58f0*/  IMAD.SHL.U32 R249, R23.reuse, 0x10, RZ ;  /* 0x0000001017f97824 */ /* 0x040fe200078e00ff */
[-C--:B------:R-:W-:Y:S05]  /*5900*/  HMMA.16816.F32 R84, R244, R24.reuse, R84 ;  /* 0x00000018f454723c */ /* 0x080fea0000001854 */
[C---:B------:R-:W-:Y:S01]  /*5910*/  IMAD.U32 R250, R23.reuse, -0x40, RZ ;  /* 0xffffffc017fa7824 */ /* 0x040fe200078e00ff */
[C---:B------:R-:W-:Y:S01]  /*5920*/  HMMA.16816.F32 R88, R36.reuse, R24, R88 ;  /* 0x000000182458723c */ /* 0x040fe20000001858 */
[----:B------:R-:W1:Y:S05]  /*5930*/  LDC R24, c[0x0][0x270] ;  /* 0x00009c00ff187b82 */ /* 0x000e6a0000000800 */
[-C--:B------:R-:W-:Y:S05]  /*5940*/  HMMA.16816.F32 R92, R36, R26.reuse, R92 ;  /* 0x0000001a245c723c */ /* 0x080fea000000185c */
[----:B------:R-:W-:Y:S01]  /*5950*/  IMAD.MOV.U32 R25, RZ, RZ, R30 ;  /* 0x000000ffff197224 */ /* 0x000fe200078e001e */
[----:B------:R-:W-:Y:S05]  /*5960*/  HMMA.16816.F32 R96, R244, R26, R96 ;  /* 0x0000001af460723c */ /* 0x000fea0000001860 */
[----:B------:R-:W-:Y:S01]  /*5970*/  IMAD R30, R23, 0x18, RZ ;  /* 0x00000018171e7824 */ /* 0x000fe200078e02ff */
[----:B--2---:R-:W-:Y:S01]  /*5980*/  @P3 IADD3 R28, P1, R29, UR10, RZ ;  /* 0x0000000a1d1c3c10 */ /* 0x004fe2000ff3e0ff */
[----:B------:R-:W-:Y:S04]  /*5990*/  @UP2 UMOV UR10, UR16 ;  /* 0x00000010000a2c82 */ /* 0x000fe80008000000 */
[----:B----4-:R-:W-:Y:S01]  /*59a0*/  @P3 IADD3.X R29, R22, UR9, RZ, P1, !PT ;  /* 0x00000009161d3c10 */ /* 0x010fe20008ffe4ff */
[C---:B------:R-:W-:Y:S01]  /*59b0*/  IMAD R22, R23.reuse, 0x28, RZ ;  /* 0x0000002817167824 */ /* 0x040fe200078e02ff */
[----:B------:R-:W-:Y:S03]  /*59c0*/  @UP2 UMOV UR9, UR13 ;  /* 0x0000000d00092c82 */ /* 0x000fe60008000000 */
[----:B------:R-:W2:Y:S04]  /*59d0*/  @P3 LDG.E R33, desc[UR6][R28.64+-0xe0] ;  /* 0xffff20061c213981 */ /* 0x000ea8000c1e1900 */
[----:B------:R3:W4:Y:S01]  /*59e0*/  @P3 LDG.E R32, desc[UR6][R28.64+-0x100] ;  /* 0xffff00061c203981 */ /* 0x000722000c1e1900 */
[C---:B------:R-:W-:Y:S04]  /*59f0*/  LEA R251, P0, R250.reuse, R20, 0x2 ;  /* 0x00000014fafb7211 */ /* 0x040fe800078010ff */
[----:B------:R-:W-:Y:S01]  /*5a00*/  LEA.HI.X.SX32 R250, R250, R21, 0x2, P0 ;  /* 0x00000015fafa7211 */ /* 0x000fe200000f16ff */
[----:B------:R-:W-:Y:S04]  /*5a10*/  IMAD.MOV.U32 R20, RZ, RZ, R251 ;  /* 0x000000ffff147224 */ /* 0x000fe800078e00fb */
[----:B------:R-:W-:Y:S01]  /*5a20*/  IMAD.MOV.U32 R21, RZ, RZ, R250 ;  /* 0x000000ffff157224 */ /* 0x000fe200078e00fa */
[-C--:B------:R-:W-:Y:S02]  /*5a30*/  LEA R250, P1, R248, R20.reuse, 0x2 ;  /* 0x00000014f8fa7211 */ /* 0x080fe400078210ff */
[-C--:B------:R-:W-:Y:S02]  /*5a40*/  LEA R22, P2, R22, R20.reuse, 0x2 ;  /* 0x0000001416167211 */ /* 0x080fe400078410ff */
[----:B------:R-:W-:Y:S01]  /*5a50*/  STL.64 [R1+0x30], R20 ;  /* 0x0000301401007387 */ /* 0x000fe20000100a00 */
[-C--:B------:R-:W-:Y:S03]  /*5a60*/  LEA.HI.X.SX32 R251, R248, R21.reuse, 0x2, P1 ;  /* 0x00000015f8fb7211 */ /* 0x080fe600008f16ff */
[----:B------:R1:W-:Y:S04]  /*5a70*/  REDG.E.ADD.F32.FTZ.RN.STRONG.GPU desc[UR6][R20.64], R4 ;  /* 0x00000004140079a6 */ /* 0x0003e8000c10f386 */
[----:B------:R1:W-:Y:S01]  /*5a80*/  REDG.E.ADD.F32.FTZ.RN.STRONG.GPU desc[UR6][R250.64], R5 ;  /* 0x00000005fa0079a6 */ /* 0x0003e2000c10f386 */
[C---:B---3--:R-:W-:Y:S02]  /*5a90*/  IMAD.SHL.U32 R28, R23.reuse, 0x20, RZ ;  /* 0x00000020171c7824 */ /* 0x048fe400078e00ff */
[----:B-1----:R-:W-:Y:S02]  /*5aa0*/  IMAD R29, R24, UR20, RZ ;  /* 0x00000014181d7c24 */ /* 0x002fe4000f8e02ff */
[----:B------:R-:W-:Y:S02]  /*5ab0*/  IMAD R24, R23, 0x38, RZ ;  /* 0x0000003817187824 */ /* 0x000fe400078e02ff */
[----:B------:R-:W-:Y:S01]  /*5ac0*/  IMAD.SHL.U32 R29, R29, 0x20, RZ ;  /* 0x000000201d1d7824 */ /* 0x000fe200078e00ff */
[CC--:B------:R-:W-:Y:S04]  /*5ad0*/  LEA R4, P1, R30.reuse, R20.reuse, 0x2 ;  /* 0x000000141e047211 */ /* 0x0c0fe800078210ff */
[-C--:B------:R-:W-:Y:S01]  /*5ae0*/  LEA.HI.X.SX32 R5, R30, R21.reuse, 0x2, P1 ;  /* 0x000000151e057211 */ /* 0x080fe200008f16ff */
[----:B--2---:R-:W-:Y:S04]  /*5af0*/  @P3 STL [R1+0x5c], R33 ;  /* 0x00005c2101003387 */ /* 0x004fe80000100800 */
[----:B----4-:R1:W-:Y:S04]  /*5b00*/  @P3 STL [R1+0x58], R32 ;  /* 0x0000582001003387 */ /* 0x0103e80000100800 */
[----:B------:R2:W5:Y:S04]  /*5b10*/  LDL.LU.64 R38, [R1+0xc0] ;  /* 0x0000c00001267983 */ /* 0x0005680000300a00 */
[----:B------:R2:W5:Y:S01]  /*5b20*/  LDL.LU.64 R36, [R1+0xb8] ;  /* 0x0000b80001247983 */ /* 0x0005620000300a00 */
[CC--:B-1----:R-:W-:Y:S04]  /*5b30*/  LEA R32, P0, R249.reuse, R20.reuse, 0x2 ;  /* 0x00000014f9207211 */ /* 0x0c2fe800078010ff */
[-C--:B------:R-:W-:Y:S02]  /*5b40*/  LEA.HI.X.SX32 R33, R249, R21.reuse, 0x2, P0 ;  /* 0x00000015f9217211 */ /* 0x080fe400000f16ff */
[-C--:B------:R-:W-:Y:S03]  /*5b50*/  LEA R28, P0, R28, R20.reuse, 0x2 ;  /* 0x000000141c1c7211 */ /* 0x080fe600078010ff */
[----:B------:R1:W-:Y:S01]  /*5b60*/  REDG.E.ADD.F32.FTZ.RN.STRONG.GPU desc[UR6][R32.64], R6 ;  /* 0x00000006200079a6 */ /* 0x0003e2000c10f386 */
[-C--:B------:R-:W-:Y:S03]  /*5b70*/  LEA.HI.X.SX32 R29, R29, R21.reuse, 0x2, P0 ;  /* 0x000000151d1d7211 */ /* 0x080fe600000f16ff */
[----:B------:R3:W-:Y:S04]  /*5b80*/  REDG.E.ADD.F32.FTZ.RN.STRONG.GPU desc[UR6][R4.64], R7 ;  /* 0x00000007040079a6 */ /* 0x0007e8000c10f386 */
[----:B------:R4:W-:Y:S01]  /*5b90*/  REDG.E.ADD.F32.FTZ.RN.STRONG.GPU desc[UR6][R28.64], R8 ;  /* 0x000000081c0079a6 */ /* 0x0009e2000c10f386 */
[----:B-1----:R-:W-:Y:S03]  /*5ba0*/  IMAD R6, R23, 0x30, RZ ;  /* 0x0000003017067824 */ /* 0x002fe600078e02ff */
[----:B------:R2:W5:Y:S01]  /*5bb0*/  LDL.LU.64 R32, [R1+0xb0] ;  /* 0x0000b00001207983 */ /* 0x0005620000300a00 */
[----:B---3--:R-:W1:Y:S01]  /*5bc0*/  LDC R5, c[0x0][0x270] ;  /* 0x00009c00ff057b82 */ /* 0x008e620000000800 */
[-C--:B------:R-:W-:Y:S02]  /*5bd0*/  LEA R6, P1, R6, R20.reuse, 0x2 ;  /* 0x0000001406067211 */ /* 0x080fe400078210ff */
[----:B------:R2:W5:Y:S01]  /*5be0*/  LDL.LU R30, [R1+0xa8] ;  /* 0x0000a800011e7983 */ /* 0x0005620000300800 */
[CC--:B------:R-:W-:Y:S01]  /*5bf0*/  LEA R4, P0, R24.reuse, R20.reuse, 0x2 ;  /* 0x0000001418047211 */ /* 0x0c0fe200078010ff */
[----:B----4-:R-:W-:Y:S02]  /*5c00*/  VIADD R8, R249, 0x20 ;  /* 0x00000020f9087836 */ /* 0x010fe40000000000 */
[----:B------:R2:W5:Y:S01]  /*5c10*/  LDL.LU.64 R28, [R1+0xa0] ;  /* 0x0000a000011c7983 */ /* 0x0005620000300a00 */
[C---:B-1----:R-:W-:Y:S02]  /*5c20*/  IMAD R23, R5.reuse, UR20, RZ ;  /* 0x0000001405177c24 */ /* 0x042fe4000f8e02ff */
[----:B------:R-:W-:Y:S01]  /*5c30*/  IMAD R7, R5, UR20, RZ ;  /* 0x0000001405077c24 */ /* 0x000fe2000f8e02ff */
[-C--:B------:R-:W-:Y:S01]  /*5c40*/  LEA.HI.X.SX32 R5, R24, R21.reuse, 0x2, P0 ;  /* 0x0000001518057211 */ /* 0x080fe200000f16ff */
[----:B------:R-:W-:Y:S02]  /*5c50*/  IMAD R23, R23, 0x28, RZ ;  /* 0x0000002817177824 */ /* 0x000fe400078e02ff */
[----:B------:R-:W-:Y:S03]  /*5c60*/  IMAD R7, R7, 0x30, RZ ;  /* 0x0000003007077824 */ /* 0x000fe600078e02ff */
[-C--:B------:R-:W-:Y:S02]  /*5c70*/  LEA.HI.X.SX32 R23, R23, R21.reuse, 0x2, P2 ;  /* 0x0000001517177211 */ /* 0x080fe400010f16ff */
[-C--:B------:R-:W-:Y:S03]  /*5c80*/  LEA.HI.X.SX32 R7, R7, R21.reuse, 0x2, P1 ;  /* 0x0000001507077211 */ /* 0x080fe600008f16ff */
[----:B------:R1:W-:Y:S04]  /*5c90*/  REDG.E.ADD.F32.FTZ.RN.STRONG.GPU desc[UR6][R22.64], R9 ;  /* 0x00000009160079a6 */ /* 0x0003e8000c10f386 */
[----:B------:R3:W-:Y:S04]  /*5ca0*/  REDG.E.ADD.F32.FTZ.RN.STRONG.GPU desc[UR6][R6.64], R10 ;  /* 0x0000000a060079a6 */ /* 0x0007e8000c10f386 */
[----:B------:R4:W-:Y:S04]  /*5cb0*/  REDG.E.ADD.F32.FTZ.RN.STRONG.GPU desc[UR6][R4.64], R11 ;  /* 0x0000000b040079a6 */ /* 0x0009e8000c10f386 */
[----:B------:R2:W-:Y:S04]  /*5cc0*/  REDG.E.ADD.F32.FTZ.RN.STRONG.GPU desc[UR6][R20.64+0x80], R16 ;  /* 0x00008010140079a6 */ /* 0x0005e8000c10f386 */
[----:B------:R2:W-:Y:S04]  /*5cd0*/  REDG.E.ADD.F32.FTZ.RN.STRONG.GPU desc[UR6][R250.64+0x80], R17 ;  /* 0x00008011fa0079a6 */ /* 0x0005e8000c10f386 */
[----:B-1----:R1:W5:Y:S01]  /*5ce0*/  LDL.LU.64 R22, [R1+0x98] ;  /* 0x0000980001167983 */ /* 0x0023620000300a00 */
[C---:B---3--:R-:W-:Y:S03]  /*5cf0*/  IMAD.IADD R7, R248.reuse, 0x1, R8 ;  /* 0x00000001f8077824 */ /* 0x048fe600078e0208 */
[----:B------:R1:W5:Y:S01]  /*5d00*/  LDL.LU.64 R26, [R1+0x90] ;  /* 0x00009000011a7983 */ /* 0x0003620000300a00 */
[----:B------:R-:W-:Y:S02]  /*5d10*/  IMAD.MOV.U32 R10, RZ, RZ, R25 ;  /* 0x000000ffff0a7224 */ /* 0x000fe400078e0019 */
[----:B----4-:R-:W-:Y:S01]  /*5d20*/  VIADD R5, R249, 0x20 ;  /* 0x00000020f9057836 */ /* 0x010fe20000000000 */
[-C--:B------:R-:W-:Y:S01]  /*5d30*/  LEA R6, P1, R7, R20.reuse, 0x2 ;  /* 0x0000001407067211 */ /* 0x080fe200078210ff */
[C---:B------:R-:W-:Y:S01]  /*5d40*/  IMAD.IADD R4, R248.reuse, 0x1, R7 ;  /* 0x00000001f8047824 */ /* 0x040fe200078e0207 */
[----:B------:R1:W5:Y:S01]  /*5d50*/  LDL.LU.64 R24, [R1+0x88] ;  /* 0x0000880001187983 */ /* 0x0003620000300a00 */
[----:B------:R-:W-:Y:S01]  /*5d60*/  IMAD.MOV.U32 R247, RZ, RZ, R10 ;  /* 0x000000fffff77224 */ /* 0x000fe200078e000a */
[-C--:B------:R-:W-:Y:S02]  /*5d70*/  LEA R8, P0, R5, R20.reuse, 0x2 ;  /* 0x0000001405087211 */ /* 0x080fe400078010ff */
[-C--:B------:R-:W-:Y:S02]  /*5d80*/  LEA.HI.X.SX32 R7, R7, R21.reuse, 0x2, P1 ;  /* 0x0000001507077211 */ /* 0x080fe400008f16ff */
[-C--:B------:R-:W-:Y:S01]  /*5d90*/  LEA.HI.X.SX32 R9, R5, R21.reuse, 0x2, P0 ;  /* 0x0000001505097211 */ /* 0x080fe200000f16ff */
[----:B------:R-:W-:Y:S01]  /*5da0*/  IMAD.IADD R5, R248, 0x1, R4 ;  /* 0x00000001f8057824 */ /* 0x000fe200078e0204 */
[CC--:B--2---:R-:W-:Y:S03]  /*5db0*/  LEA R16, P0, R4.reuse, R20.reuse, 0x2 ;  /* 0x0000001404107211 */ /* 0x0c4fe600078010ff */
[----:B------:R2:W-:Y:S01]  /*5dc0*/  REDG.E.ADD.F32.FTZ.RN.STRONG.GPU desc[UR6][R8.64], R18 ;  /* 0x00000012080079a6 */ /* 0x0005e2000c10f386 */
[-C--:B------:R-:W-:Y:S01]  /*5dd0*/  LEA.HI.X.SX32 R17, R4, R21.reuse, 0x2, P0 ;  /* 0x0000001504117211 */ /* 0x080fe200000f16ff */
[----:B------:R-:W-:Y:S01]  /*5de0*/  IMAD.IADD R4, R248, 0x1, R5 ;  /* 0x00000001f8047824 */ /* 0x000fe200078e0205 */
[CC--:B------:R-:W-:Y:S01]  /*5df0*/  LEA R10, P0, R5.reuse, R20.reuse, 0x2 ;  /* 0x00000014050a7211 */ /* 0x0c0fe200078010ff */
[----:B------:R3:W-:Y:S03]  /*5e00*/  REDG.E.ADD.F32.FTZ.RN.STRONG.GPU desc[UR6][R6.64], R19 ;  /* 0x00000013060079a6 */ /* 0x0007e6000c10f386 */
[-C--:B------:R-:W-:Y:S01]  /*5e10*/  LEA.HI.X.SX32 R11, R5, R21.reuse, 0x2, P0 ;  /* 0x00000015050b7211 */ /* 0x080fe200000f16ff */
[----:B------:R-:W-:Y:S01]  /*5e20*/  REDG.E.ADD.F32.FTZ.RN.STRONG.GPU desc[UR6][R16.64], R12 ;  /* 0x0000000c100079a6 */ /* 0x000fe2000c10f386 */
[----:B------:R-:W-:Y:S03]  /*5e30*/  VIADD R5, R249, 0x40 ;  /* 0x00000040f9057836 */ /* 0x000fe60000000000 */
[----:B------:R4:W-:Y:S04]  /*5e40*/  REDG.E.ADD.F32.FTZ.RN.STRONG.GPU desc[UR6][R10.64], R13 ;  /* 0x0000000d0a0079a6 */ /* 0x0009e8000c10f386 */
[----:B------:R-:W-:Y:S01]  /*5e50*/  LDSM.16.MT88.4 R16, [R0+0x2000] ;  /* 0x002000000010783b */ /* 0x000fe20000004200 */
[-C--:B--2---:R-:W-:Y:S01]  /*5e60*/  LEA R8, P1, R4, R20.reuse, 0x2 ;  /* 0x0000001404087211 */ /* 0x084fe200078210ff */
[----:B---3--:R-:W-:Y:S03]  /*5e70*/  IMAD.IADD R7, R248, 0x1, R4 ;  /* 0x00000001f8077824 */ /* 0x008fe600078e0204 */
[-C--:B------:R-:W-:Y:S02]  /*5e80*/  LEA.HI.X.SX32 R9, R4, R21.reuse, 0x2, P1 ;  /* 0x0000001504097211 */ /* 0x080fe400008f16ff */
[CC--:B------:R-:W-:Y:S03]  /*5e90*/  LEA R6, P0, R7.reuse, R20.reuse, 0x2 ;  /* 0x0000001407067211 */ /* 0x0c0fe600078010ff */
[----:B------:R2:W-:Y:S01]  /*5ea0*/  REDG.E.ADD.F32.FTZ.RN.STRONG.GPU desc[UR6][R8.64], R14 ;  /* 0x0000000e080079a6 */ /* 0x0005e2000c10f386 */
[C---:B----4-:R-:W-:Y:S01]  /*5eb0*/  IMAD.IADD R10, R248.reuse, 0x1, R5 ;  /* 0x00000001f80a7824 */ /* 0x050fe200078e0205 */
[-C--:B------:R-:W-:Y:S03]  /*5ec0*/  LEA.HI.X.SX32 R7, R7, R21.reuse, 0x2, P0 ;  /* 0x0000001507077211 */ /* 0x080fe600000f16ff */
[C---:B------:R-:W-:Y:S02]  /*5ed0*/  IMAD.IADD R4, R248.reuse, 0x1, R10 ;  /* 0x00000001f8047824 */ /* 0x040fe400078e020a */
[----:B------:R3:W-:Y:S04]  /*5ee0*/  REDG.E.ADD.F32.FTZ.RN.STRONG.GPU desc[UR6][R6.64], R15 ;  /* 0x0000000f060079a6 */ /* 0x0007e8000c10f386 */
[----:B------:R-:W-:Y:S04]  /*5ef0*/  REDG.E.ADD.F32.FTZ.RN.STRONG.GPU desc[UR6][R20.64+0x100], R68 ;  /* 0x00010044140079a6 */ /* 0x000fe8000c10f386 */
[----:B------:R-:W-:Y:S01]  /*5f00*/  REDG.E.ADD.F32.FTZ.RN.STRONG.GPU desc[UR6][R250.64+0x100], R69 ;  /* 0x00010045fa0079a6 */ /* 0x000fe2000c10f386 */
[CC--:B--2---:R-:W-:Y:S04]  /*5f10*/  LEA R8, P0, R5.reuse, R20.reuse, 0x2 ;  /* 0x0000001405087211 */ /* 0x0c4fe800078010ff */
[-C--:B------:R-:W-:Y:S01]  /*5f20*/  LEA.HI.X.SX32 R9, R5, R21.reuse, 0x2, P0 ;  /* 0x0000001505097211 */ /* 0x080fe200000f16ff */
[----:B------:R-:W-:Y:S01]  /*5f30*/  IMAD.IADD R5, R248, 0x1, R4 ;  /* 0x00000001f8057824 */ /* 0x000fe200078e0204 */
[-C--:B------:R-:W-:Y:S02]  /*5f40*/  LEA R12, P0, R4, R20.reuse, 0x2 ;  /* 0x00000014040c7211 */ /* 0x080fe400078010ff */
[-C--:B---3--:R-:W-:Y:S01]  /*5f50*/  LEA R6, P1, R10, R20.reuse, 0x2 ;  /* 0x000000140a067211 */ /* 0x088fe200078210ff */
        /* <DEDUP_REMOVED lines=77> */
[----:B------:R-:W-:Y:S04]  /*6430*/  REDG.E.ADD.F32.FTZ.RN.STRONG.GPU desc[UR6][R20.64+0x280], R96 ;  /* 0x00028060140079a6 */ /* 0x000fe8000c10f386 */
[----:B------:R-:W-:Y:S04]  /*6440*/  REDG.E.ADD.F32.FTZ.RN.STRONG.GPU desc[UR6][R250.64+0x280], R97 ;  /* 0x00028061fa0079a6 */ /* 0x000fe8000c10f386 */
[----:B------:R-:W-:Y:S01]  /*6450*/  LDSM.16.MT88.4 R88, [R0+0x4800] ;  /* 0x004800000058783b */ /* 0x000fe20000004200 */
[C---:B--2---:R-:W-:Y:S01]  /*6460*/  IMAD.IADD R6, R248.reuse, 0x1, R4 ;  /* 0x00000001f8067824 */ /* 0x044fe200078e0204 */
[CC--:B---3--:R-:W-:Y:S03]  /*6470*/  LEA R8, P0, R249.reuse, R20.reuse, 0x2 ;  /* 0x00000014f9087211 */ /* 0x0c8fe600078010ff */
[C---:B------:R-:W-:Y:S01]  /*6480*/  IMAD.IADD R5, R248.reuse, 0x1, R6 ;  /* 0x00000001f8057824 */ /* 0x040fe200078e0206 */
[-C--:B------:R-:W-:Y:S03]  /*6490*/  LEA.HI.X.SX32 R9, R249, R21.reuse, 0x2, P0 ;  /* 0x00000015f9097211 */ /* 0x080fe600000f16ff */
[----:B------:R-:W-:Y:S01]  /*64a0*/  IMAD.IADD R4, R248, 0x1, R5 ;  /* 0x00000001f8047824 */ /* 0x000fe200078e0205 */
[CC--:B------:R-:W-:Y:S02]  /*64b0*/  LEA R12, P0, R6.reuse, R20.reuse, 0x2 ;  /* 0x00000014060c7211 */ /* 0x0c0fe400078010ff */
        /* <DEDUP_REMOVED lines=81> */
[----:B------:R-:W3:Y:S08]  /*69d0*/  LDC R7, c[0x0][0x244] ;  /* 0x00009100ff077b82 */ /* 0x000ef00000000800 */
[----:B------:R-:W-:Y:S01]  /*69e0*/  BAR.SYNC.DEFER_BLOCKING 0x0 ;  /* 0x0000000000007b1d */ /* 0x000fe20000010000 */
        /* <DEDUP_REMOVED lines=9> */
[----:B------:R1:W-:Y:S01]  /*6a80*/  LDGSTS.E.BYPASS.LTC128B.128 [R247], desc[UR6][R8.64] ;  /* 0x0000000008f77fae */ /* 0x0003e2000b901d46 */
        /* <DEDUP_REMOVED lines=8> */
.L_x_63:
[----:B------:R-:W-:Y:S02]  /*6b10*/  UISETP.GT.AND UP0, UPT, UR5, UR15, UPT ;  /* 0x0000000f0500728c */ /* 0x000fe4000bf04270 */
[----:B------:R-:W-:Y:S04]  /*6b20*/  UIADD3 UR5, UR5, -0x1, URZ ;  /* 0xffffffff05057890 */ /* 0x000fe8000fffe03f */
[----:B------:R-:W-:Y:S11]  /*6b30*/  PLOP3.LUT P0, PT, PT, PT, UP0, 0x80, 0x0 ;  /* 0x000000000000781c */ /* 0x000ff60003f0f008 */
[----:B------:R-:W-:Y:S02]  /*6b40*/  @!UPT UIADD3 URZ, URZ, URZ, URZ ;  /* 0x0000003f3f3ff290 */ /* 0x000fe4000fffe03f */
[----:B------:R-:W-:Y:S05]  /*6b50*/  @P0 BRA `(.L_x_64) ;  /* 0xffffffcc00580947 */ /* 0x000fea000383ffff */
[----:B------:R-:W2:Y:S01]  /*6b60*/  LDL R73, [R1+0x68] ;  /* 0x0000680001497983 */ /* 0x000ea20000100800 */
[----:B------:R-:W-:-:S03]  /*6b70*/  ULDC UR5, c[0x0][0x390] ;  /* 0x0000e40000057ab9 */ /* 0x000fc60000000800 */
[----:B------:R-:W3:Y:S01]  /*6b80*/  LDL R72, [R1+0x6c] ;  /* 0x00006c0001487983 */ /* 0x000ee20000100800 */
        /* <DEDUP_REMOVED lines=61> */
[----:B-1----:R-:W-:Y:S01]  /*6f60*/  FMUL.FTZ R9, R137, UR5 ;  /* 0x0000000589097c20 */ /* 0x002fe20008410000 */
        /* <DEDUP_REMOVED lines=11> */
[----:B------:R-:W-:Y:S01]  /*7020*/  F2FP.F16.F32.PACK_AB R6, R6, R146 ;  /* 0x000000920606723e */ /* 0x000fe200000000ff */
[----:B------:R-:W-:Y:S01]  /*7030*/  USHF.L.U32 UR19, UR22, 0x6, URZ ;  /* 0x0000000616137899 */ /* 0x000fe2000800063f */
[----:B------:R-:W-:-:S02]  /*7040*/  F2FP.F16.F32.PACK_AB R9, R9, R136 ;  /* 0x000000880909723e */ /* 0x000fc400000000ff */
        /* <DEDUP_REMOVED lines=32> */
[----:B---3--:R-:W-:Y:S04]  /*7250*/  STS [R72], R23 ;  /* 0x0000001748007388 */ /* 0x008fe80000000800 */
        /* <DEDUP_REMOVED lines=32> */
[----:B-1----:R-:W2:Y:S03]  /*7460*/  S2R R6, SR_TID.X ;  /* 0x0000000000067919 */ /* 0x002ea60000002100 */
        /* <DEDUP_REMOVED lines=8> */
[----:B--2---:R-:W-:-:S03]  /*74f0*/  SHF.R.S32.HI R5, RZ, 0x1f, R6 ;  /* 0x0000001fff057819 */ /* 0x004fc60000011406 */
[----:B------:R3:W-:Y:S04]  /*7500*/  STS [R72+0xa400], R66 ;  /* 0x00a4004248007388 */ /* 0x0007e80000000800 */
[----:B------:R3:W-:Y:S04]  /*7510*/  STS [R73+0xb000], R56 ;  /* 0x00b0003849007388 */ /* 0x0007e80000000800 */
[----:B------:R3:W-:Y:S04]  /*7520*/  STS [R73+0xb400], R58 ;  /* 0x00b4003a49007388 */ /* 0x0007e80000000800 */
[----:B------:R3:W-:Y:S04]  /*7530*/  STS [R72+0xb000], R60 ;  /* 0x00b0003c48007388 */ /* 0x0007e80000000800 */
        /* <DEDUP_REMOVED lines=15> */
.L_x_65:
[----:B------:R-:W-:Y:S01]  /*7630*/  @UP0 UIADD3 UR5, UR17, UR30, URZ ;  /* 0x0000001e11050290 */ /* 0x000fe2000fffe03f */
[----:B------:R-:W-:Y:S01]  /*7640*/  LEA.HI R5, R5, R6, RZ, 0x3 ;  /* 0x0000000605057211 */ /* 0x000fe200078f18ff */
[----:B------:R-:W-:Y:S02]  /*7650*/  @UP0 ULDC.64 UR12, c[0x0][0x458] ;  /* 0x00011600000c0ab9 */ /* 0x000fe40000000a00 */
[----:B------:R-:W-:Y:S01]  /*7660*/  @UP0 UIMAD.WIDE.U32 UR14, UR5, UR12, URZ ;  /* 0x0000000c050e02a5 */ /* 0x000fe2000f8e003f */
[----:B---3--:R-:W-:Y:S01]  /*7670*/  LOP3.LUT R4, R5, 0xfffffff8, RZ, 0xc0, !PT ;  /* 0xfffffff805047812 */ /* 0x008fe200078ec0ff */
[----:B------:R-:W-:-:S04]  /*7680*/  @UP0 UIMAD UR5, UR5, UR13, URZ ;  /* 0x0000000d050502a4 */ /* 0x000fc8000f8e023f */
[----:B------:R-:W-:Y:S01]  /*7690*/  @UP0 UIADD3 UR18, UR15, UR5, URZ ;  /* 0x000000050f120290 */ /* 0x000fe2000fffe03f */
[----:B------:R-:W-:Y:S01]  /*76a0*/  IMAD.IADD R4, R6, 0x1, -R4 ;  /* 0x0000000106047824 */ /* 0x000fe200078e0a04 */
[----:B------:R-:W-:Y:S01]  /*76b0*/  @UP0 UMOV UR16, UR14 ;  /* 0x0000000e00100c82 */ /* 0x000fe20008000000 */
[----:B------:R-:W-:Y:S09]  /*76c0*/  @P0 BRA `(.L_x_66) ;  /* 0x0000000000340947 */ /* 0x000ff20003800000 */
[----:B------:R-:W-:Y:S01]  /*76d0*/  USHF.R.S32.HI UR5, URZ, 0x1f, UR17 ;  /* 0x0000001f3f057899 */ /* 0x000fe20008011411 */
[----:B------:R-:W-:Y:S01]  /*76e0*/  ULDC.64 UR12, c[0x0][0x458] ;  /* 0x00011600000c7ab9 */ /* 0x000fe20000000a00 */
[----:B------:R-:W-:Y:S02]  /*76f0*/  USHF.R.S32.HI UR9, URZ, 0x1f, UR47 ;  /* 0x0000001f3f097899 */ /* 0x000fe4000801142f */
        /* <DEDUP_REMOVED lines=10> */
.L_x_66:
[----:B------:R-:W-:Y:S01]  /*77a0*/  BAR.SYNC.DEFER_BLOCKING 0x0 ;  /* 0x0000000000007b1d */ /* 0x000fe20000010000 */
[----:B------:R-:W-:Y:S01]  /*77b0*/  IMAD.SHL.U32 R8, R4, 0x8, RZ ;  /* 0x0000000804087824 */ /* 0x000fe200078e00ff */
[----:B------:R-:W-:Y:S01]  /*77c0*/  USHF.R.S32.HI UR5, URZ, 0x1f, UR19 ;  /* 0x0000001f3f057899 */ /* 0x000fe20008011413 */
[----:B------:R-:W-:Y:S01]  /*77d0*/  IMAD.U32 R6, RZ, RZ, UR10 ;  /* 0x0000000aff067e24 */ /* 0x000fe2000f8e00ff */
[----:B------:R-:W-:Y:S01]  /*77e0*/  UIMAD UR8, UR22, -0x40, UR8 ;  /* 0xffffffc0160878a4 */ /* 0x000fe2000f8e0208 */
[----:B------:R-:W-:Y:S01]  /*77f0*/  SHF.R.S32.HI R4, RZ, 0x3, R5 ;  /* 0x00000003ff047819 */ /* 0x000fe20000011405 */
[----:B------:R-:W-:Y:S01]  /*7800*/  UIMAD UR9, UR5, UR10, URZ ;  /* 0x0000000a050972a4 */ /* 0x000fe2000f8e023f */
[--C-:B------:R-:W-:Y:S01]  /*7810*/  SHF.R.S32.HI R9, RZ, 0x1f, R8.reuse ;  /* 0x0000001fff097819 */ /* 0x100fe20000011408 */
[----:B------:R-:W-:Y:S01]  /*7820*/  USHF.R.S32.HI UR17, URZ, 0x1f, UR57 ;  /* 0x0000001f3f117899 */ /* 0x000fe20008011439 */
[C---:B------:R-:W-:Y:S01]  /*7830*/  IADD3 R10, R4.reuse, 0x20, RZ ;  /* 0x00000020040a7810 */ /* 0x040fe20007ffe0ff */
[----:B------:R-:W-:Y:S01]  /*7840*/  UIMAD UR9, UR19, UR11, UR9 ;  /* 0x0000000b130972a4 */ /* 0x000fe2000f8e0209 */
[----:B------:R-:W-:Y:S01]  /*7850*/  ISETP.GE.AND P2, PT, R4, UR8, PT ;  /* 0x0000000804007c0c */ /* 0x000fe2000bf46270 */
[----:B------:R-:W-:Y:S01]  /*7860*/  IMAD.WIDE.U32 R6, R6, UR19, R8 ;  /* 0x0000001306067c25 */ /* 0x000fe2000f8e0008 */
[----:B------:R-:W-:Y:S01]  /*7870*/  ULDC.64 UR14, c[0x0][0x468] ;  /* 0x00011a00000e7ab9 */ /* 0x000fe20000000a00 */
[----:B------:R-:W-:Y:S01]  /*7880*/  ISETP.GE.AND P1, PT, R10, UR8, PT ;  /* 0x000000080a007c0c */ /* 0x000fe2000bf26270 */
[----:B------:R-:W-:Y:S01]  /*7890*/  BSSY B0, `(.L_x_67) ;  /* 0x0000020000007945 */ /* 0x000fe20003800000 */
[----:B------:R-:W-:Y:S01]  /*78a0*/  IMAD.U32 R5, RZ, RZ, UR9 ;  /* 0x00000009ff057e24 */ /* 0x000fe2000f8e00ff */
[----:B------:R-:W-:Y:S01]  /*78b0*/  IADD3 R6, P0, R6, UR20, RZ ;  /* 0x0000001406067c10 */ /* 0x000fe2000ff1e0ff */
[----:B------:R-:W-:Y:S01]  /*78c0*/  UIMAD UR9, UR17, UR14, URZ ;  /* 0x0000000e110972a4 */ /* 0x000fe2000f8e023f */
[----:B------:R-:W-:-:S02]  /*78d0*/  SHF.R.S32.HI R52, RZ, 0x1f, R4 ;  /* 0x0000001fff347819 */ /* 0x000fc40000011404 */
[----:B------:R-:W-:Y:S01]  /*78e0*/  IADD3.X R7, R7, UR21, R5, P0, !PT ;  /* 0x0000001507077c10 */ /* 0x000fe200087fe405 */
[----:B------:R-:W-:Y:S01]  /*78f0*/  IMAD.U32 R5, RZ, RZ, UR14 ;  /* 0x0000000eff057e24 */ /* 0x000fe2000f8e00ff */
[----:B------:R-:W-:Y:S01]  /*7900*/  UIMAD UR15, UR57, UR15, UR9 ;  /* 0x0000000f390f72a4 */ /* 0x000fe2000f8e0209 */
[----:B------:R1:W2:Y:S02]  /*7910*/  LDS.128 R36, [R247+0xd000] ;  /* 0x00d00000f7247984 */ /* 0x0002a40000000c00 */
[----:B------:R-:W-:Y:S02]  /*7920*/  IMAD.WIDE.U32 R10, R5, UR57, R6 ;  /* 0x00000039050a7c25 */ /* 0x000fe4000f8e0006 */
[----:B------:R1:W3:Y:S03]  /*7930*/  LDS.128 R32, [R247+0xf000] ;  /* 0x00f00000f7207984 */ /* 0x0002e60000000c00 */
[----:B------:R-:W-:Y:S01]  /*7940*/  IADD3 R14, R11, UR15, RZ ;  /* 0x0000000f0b0e7c10 */ /* 0x000fe2000fffe0ff */
[----:B------:R1:W4:Y:S04]  /*7950*/  LDS.128 R28, [R247+0x11000] ;  /* 0x01100000f71c7984 */ /* 0x0003280000000c00 */
[----:B------:R1:W1:Y:S04]  /*7960*/  LDS.128 R48, [R247+0x13000] ;  /* 0x01300000f7307984 */ /* 0x0002680000000c00 */
[----:B------:R1:W1:Y:S04]  /*7970*/  LDS.128 R44, [R247+0x15000] ;  /* 0x01500000f72c7984 */ /* 0x0002680000000c00 */
[----:B------:R1:W1:Y:S01]  /*7980*/  LDS.128 R40, [R247+0x17000] ;  /* 0x01700000f7287984 */ /* 0x0002620000000c00 */
[----:B------:R-:W-:Y:S05]  /*7990*/  @P2 BRA `(.L_x_68) ;  /* 0x00000000003c2947 */ /* 0x000fea0003800000 */
[----:B------:R-:W5:Y:S01]  /*79a0*/  LDS.128 R20, [R247+0xe000] ;  /* 0x00e00000f7147984 */ /* 0x000f620000000c00 */
[----:B------:R-:W-:Y:S01]  /*79b0*/  MOV R6, R10 ;  /* 0x0000000a00067202 */ /* 0x000fe20000000f00 */
[----:B------:R-:W-:Y:S01]  /*79c0*/  IMAD R5, R52, UR10, RZ ;  /* 0x0000000a34057c24 */ /* 0x000fe2000f8e02ff */
[----:B------:R-:W-:Y:S01]  /*79d0*/  MOV R7, R14 ;  /* 0x0000000e00077202 */ /* 0x000fe20000000f00 */
[----:B------:R-:W2:Y:S01]  /*79e0*/  LDS.128 R16, [R247+0xc000] ;  /* 0x00c00000f7107984 */ /* 0x000ea20000000c00 */
[----:B------:R-:W-:Y:S01]  /*79f0*/  ULDC.64 UR14, c[0x0][0x3f0] ;  /* 0x0000fc00000e7ab9 */ /* 0x000fe20000000a00 */
[C---:B------:R-:W-:Y:S02]  /*7a00*/  IMAD R5, R4.reuse, UR11, R5 ;  /* 0x0000000b04057c24 */ /* 0x040fe4000f8e0205 */
[----:B------:R-:W3:Y:S01]  /*7a10*/  LDS.128 R24, [R247+0x10000] ;  /* 0x01000000f7187984 */ /* 0x000ee20000000c00 */
[----:B------:R-:W-:-:S05]  /*7a20*/  IMAD.WIDE.U32 R12, R4, UR10, R6 ;  /* 0x0000000a040c7c25 */ /* 0x000fca000f8e0006 */
[----:B------:R-:W-:Y:S02]  /*7a30*/  IADD3 R5, R5, R13, RZ ;  /* 0x0000000d05057210 */ /* 0x000fe40007ffe0ff */
[----:B------:R-:W-:-:S04]  /*7a40*/  LEA R6, P0, R12, UR14, 0x1 ;  /* 0x0000000e0c067c11 */ /* 0x000fc8000f8008ff */
[----:B------:R-:W-:-:S05]  /*7a50*/  LEA.HI.X R7, R12, UR15, R5, 0x1, P0 ;  /* 0x0000000f0c077c11 */ /* 0x000fca00080f0c05 */
[----:B-----5:R1:W-:Y:S04]  /*7a60*/  STG.E.128 desc[UR6][R6.64+0x80], R20 ;  /* 0x0000801406007986 */ /* 0x0203e8000c101d06 */
[----:B--2---:R2:W-:Y:S04]  /*7a70*/  STG.E.128 desc[UR6][R6.64], R16 ;  /* 0x0000001006007986 */ /* 0x0045e8000c101d06 */
[----:B---3--:R2:W-:Y:S02]  /*7a80*/  STG.E.128 desc[UR6][R6.64+0x100], R24 ;  /* 0x0001001806007986 */ /* 0x0085e4000c101d06 */
.L_x_68:
[----:B------:R-:W-:Y:S05]  /*7a90*/  BSYNC B0 ;  /* 0x0000000000007941 */ /* 0x000fea0003800000 */
.L_x_67:
[----:B------:R-:W-:Y:S04]  /*7aa0*/  BSSY B0, `(.L_x_69) ;  /* 0x0000010000007945 */ /* 0x000fe80003800000 */
[----:B------:R-:W-:Y:S05]  /*7ab0*/  @P1 BRA `(.L_x_70) ;  /* 0x0000000000381947 */ /* 0x000fea0003800000 */
[----:B------:R-:W-:Y:S01]  /*7ac0*/  IADD3 R5, P0, R4, 0x20, RZ ;  /* 0x0000002004057810 */ /* 0x000fe20007f1e0ff */
[----:B------:R-:W-:Y:S01]  /*7ad0*/  ULDC.64 UR8, c[0x0][0x3f0] ;  /* 0x0000fc0000087ab9 */ /* 0x000fe20000000a00 */
[----:B-12---:R-:W-:-:S03]  /*7ae0*/  MOV R7, R14 ;  /* 0x0000000e00077202 */ /* 0x006fc60000000f00 */
[----:B------:R-:W-:-:S04]  /*7af0*/  IMAD.X R6, RZ, RZ, R52, P0 ;  /* 0x000000ffff067224 */ /* 0x000fc800000e0634 */
[----:B------:R-:W-:Y:S02]  /*7b00*/  IMAD R12, R6, UR10, RZ ;  /* 0x0000000a060c7c24 */ /* 0x000fe4000f8e02ff */
[----:B------:R-:W-:-:S04]  /*7b10*/  IMAD.MOV.U32 R6, RZ, RZ, R10 ;  /* 0x000000ffff067224 */ /* 0x000fc800078e000a */
[----:B------:R-:W-:-:S04]  /*7b20*/  IMAD.WIDE.U32 R10, R5, UR10, R6 ;  /* 0x0000000a050a7c25 */ /* 0x000fc8000f8e0006 */
[----:B------:R-:W-:Y:S01]  /*7b30*/  IMAD R5, R5, UR11, R12 ;  /* 0x0000000b05057c24 */ /* 0x000fe2000f8e020c */
[----:B------:R-:W-:-:S04]  /*7b40*/  LEA R6, P0, R10, UR8, 0x1 ;  /* 0x000000080a067c11 */ /* 0x000fc8000f8008ff */
[----:B------:R-:W-:-:S04]  /*7b50*/  IADD3 R5, R5, R11, RZ ;  /* 0x0000000b05057210 */ /* 0x000fc80007ffe0ff */
[----:B------:R-:W-:-:S05]  /*7b60*/  LEA.HI.X R7, R10, UR9, R5, 0x1, P0 ;  /* 0x000000090a077c11 */ /* 0x000fca00080f0c05 */
[----:B------:R1:W-:Y:S04]  /*7b70*/  STG.E.128 desc[UR6][R6.64], R36 ;  /* 0x0000002406007986 */ /* 0x0003e8000c101d06 */
[----:B---3--:R1:W-:Y:S04]  /*7b80*/  STG.E.128 desc[UR6][R6.64+0x80], R32 ;  /* 0x0000802006007986 */ /* 0x0083e8000c101d06 */
[----:B----4-:R1:W-:Y:S02]  /*7b90*/  STG.E.128 desc[UR6][R6.64+0x100], R28 ;  /* 0x0001001c06007986 */ /* 0x0103e4000c101d06 */
.L_x_70:
[----:B------:R-:W-:Y:S05]  /*7ba0*/  BSYNC B0 ;  /* 0x0000000000007941 */ /* 0x000fea0003800000 */
.L_x_69:
[----:B-1----:R1:W1:Y:S01]  /*7bb0*/  LDS.128 R20, [R247+0x12000] ;  /* 0x01200000f7147984 */ /* 0x0022620000000c00 */
[----:B------:R-:W-:Y:S01]  /*7bc0*/  UIMAD UR5, UR5, UR12, URZ ;  /* 0x0000000c050572a4 */ /* 0x000fe2000f8e023f */
[----:B--2---:R-:W-:Y:S01]  /*7bd0*/  IMAD.U32 R6, RZ, RZ, UR12 ;  /* 0x0000000cff067e24 */ /* 0x004fe2000f8e00ff */
[----:B------:R-:W-:Y:S01]  /*7be0*/  USHF.R.S32.HI UR10, URZ, 0x1f, UR57 ;  /* 0x0000001f3f0a7899 */ /* 0x000fe20008011439 */
[----:B------:R2:W1:Y:S01]  /*7bf0*/  LDS.128 R16, [R247+0x14000] ;  /* 0x01400000f7107984 */ /* 0x0004620000000c00 */
[----:B------:R-:W-:Y:S01]  /*7c00*/  UIMAD UR5, UR19, UR13, UR5 ;  /* 0x0000000d130572a4 */ /* 0x000fe2000f8e0205 */
[----:B------:R-:W-:Y:S01]  /*7c10*/  IMAD.WIDE.U32 R6, R6, UR19, R8 ;  /* 0x0000001306067c25 */ /* 0x000fe2000f8e0008 */
[----:B------:R-:W-:Y:S01]  /*7c20*/  ULDC.64 UR8, c[0x0][0x470] ;  /* 0x00011c0000087ab9 */ /* 0x000fe20000000a00 */
[----:B------:R2:W1:Y:S01]  /*7c30*/  LDS.128 R12, [R247+0x16000] ;  /* 0x01600000f70c7984 */ /* 0x0004620000000c00 */
[----:B------:R-:W-:Y:S02]  /*7c40*/  BSSY B0, `(.L_x_71) ;  /* 0x0000016000007945 */ /* 0x000fe40003800000 */
        /* <DEDUP_REMOVED lines=18> */
[----:B-1----:R1:W-:Y:S04]  /*7d70*/  STG.E.128 desc[UR6][R6.64], R20 ;  /* 0x0000001406007986 */ /* 0x0023e8000c101d06 */
[----:B------:R1:W-:Y:S04]  /*7d80*/  STG.E.128 desc[UR6][R6.64+0x80], R16 ;  /* 0x0000801006007986 */ /* 0x0003e8000c101d06 */
[----:B------:R1:W-:Y:S02]  /*7d90*/  STG.E.128 desc[UR6][R6.64+0x100], R12 ;  /* 0x0001000c06007986 */ /* 0x0003e4000c101d06 */
.L_x_72:
[----:B------:R-:W-:Y:S05]  /*7da0*/  BSYNC B0 ;  /* 0x0000000000007941 */ /* 0x000fea0003800000 */
.L_x_71:
[----:B------:R-:W-:Y:S05]  /*7db0*/  @P1 BRA `(.L_x_61) ;  /* 0x0000000000381947 */ /* 0x000fea0003800000 */
[----:B------:R-:W-:Y:S01]  /*7dc0*/  IADD3 R4, P0, R4, 0x20, RZ ;  /* 0x0000002004047810 */ /* 0x000fe20007f1e0ff */
[----:B------:R-:W-:Y:S01]  /*7dd0*/  ULDC.64 UR8, c[0x0][0x3f8] ;  /* 0x0000fe0000087ab9 */ /* 0x000fe20000000a00 */
[----:B-1----:R-:W-:-:S03]  /*7de0*/  MOV R7, R5 ;  /* 0x0000000500077202 */ /* 0x002fc60000000f00 */
        /* <DEDUP_REMOVED lines=8> */
[----:B------:R1:W-:Y:S04]  /*7e70*/  STG.E.128 desc[UR6][R4.64], R48 ;  /* 0x0000003004007986 */ /* 0x0003e8000c101d06 */
[----:B------:R1:W-:Y:S04]  /*7e80*/  STG.E.128 desc[UR6][R4.64+0x80], R44 ;  /* 0x0000802c04007986 */ /* 0x0003e8000c101d06 */
[----:B------:R1:W-:Y:S02]  /*7e90*/  STG.E.128 desc[UR6][R4.64+0x100], R40 ;  /* 0x0001002804007986 */ /* 0x0003e4000c101d06 */
.L_x_61:
[----:B------:R-:W-:Y:S05]  /*7ea0*/  BSYNC B1 ;  /* 0x0000000000017941 */ /* 0x000fea0003800000 */
.L_x_47:
        /* <DEDUP_REMOVED lines=8> */
.L_x_73:
[----:B------:R-:W-:Y:S05]  /*7f30*/  EXIT ;  /* 0x000000000000794d */ /* 0x000fea0003800000 */
.L_x_75:
        /* <DEDUP_REMOVED lines=12> */
.L_x_803:


//--------------------- .text._ZN5flash44flash_bwd_dq_dk_dv_loop_seqk_parallel_kernelI23Flash_bwd_kernel_traitsILi192ELi64ELi64ELi8ELi4ELi2ELi2ELb1ELb1EN7cutlass6half_tE19Flash_kernel_traitsILi192ELi64ELi64ELi8ES3_EELb0ELb1ELb0ELb1ELb0ELb0ELb0EEEvNS_16Flash_bwd_paramsE --------------------------
	.section	.text._ZN5flash44flash_bwd_dq_dk_dv_loop_seqk_parallel_kernelI23Flash_bwd_kernel_traitsILi192ELi64ELi64ELi8ELi4ELi2ELi2ELb1ELb1EN7cutlass6half_tE19Flash_kernel_traitsILi192ELi64ELi64ELi8ES3_EELb0ELb1ELb0ELb1ELb0ELb0ELb0EEEvNS_16Flash_bwd_paramsE,"ax",@progbits
	.align	128
        .global         _ZN5flash44flash_bwd_dq_dk_dv_loop_seqk_parallel_kernelI23Flash_bwd_kernel_traitsILi192ELi64ELi64ELi8ELi4ELi2ELi2ELb1ELb1EN7cutlass6half_tE19Flash_kernel_traitsILi192ELi64ELi64ELi8ES3_EELb0ELb1ELb0ELb1ELb0ELb0ELb0EEEvNS_16Flash_bwd_paramsE
        .type           _ZN5flash44flash_bwd_dq_dk_dv_loop_seqk_parallel_kernelI23Flash_bwd_kernel_traitsILi192ELi64ELi64ELi8ELi4ELi2ELi2ELb1ELb1EN7cutlass6half_tE19Flash_kernel_traitsILi192ELi64ELi64ELi8ES3_EELb0ELb1ELb0ELb1ELb0ELb0ELb0EEEvNS_16Flash_bwd_paramsE,@function
        .size           _ZN5flash44flash_bwd_dq_dk_dv_loop_seqk_parallel_kernelI23Flash_bwd_kernel_traitsILi192ELi64ELi64ELi8ELi4ELi2ELi2ELb1ELb1EN7cutlass6half_tE19Flash_kernel_traitsILi192ELi64ELi64ELi8ES3_EELb0ELb1ELb0ELb1ELb0ELb0ELb0EEEvNS_16Flash_bwd_paramsE,(.L_x_804 - _ZN5flash44flash_bwd_dq_dk_dv_loop_seqk_parallel_kernelI23Flash_bwd_kernel_traitsILi192ELi64ELi64ELi8ELi4ELi2ELi2ELb1ELb1EN7cutlass6half_tE19Flash_kernel_traitsILi192ELi64ELi64ELi8ES3_EELb0ELb1ELb0ELb1ELb0ELb0ELb0EEEvNS_16Flash_bwd_paramsE)
        .other          _ZN5flash44flash_bwd_dq_dk_dv_loop_seqk_parallel_kernelI23Flash_bwd_kernel_traitsILi192ELi64ELi64ELi8ELi4ELi2ELi2ELb1ELb1EN7cutlass6half_tE19Flash_kernel_traitsILi192ELi64ELi64ELi8ES3_EELb0ELb1ELb0ELb1ELb0ELb0ELb0EEEvNS_16Flash_bwd_paramsE,@"STO_CUDA_ENTRY STV_DEFAULT"
_ZN5flash44flash_bwd_dq_dk_dv_loop_seqk_parallel_kernelI23Flash_bwd_kernel_traitsILi192ELi64ELi64ELi8ELi4ELi2ELi2ELb1ELb1EN7cutlass6half_tE19Flash_kernel_traitsILi192ELi64ELi64ELi8ES3_EELb0ELb1ELb0ELb1ELb0ELb0ELb0EEEvNS_16Flash_bwd_paramsE:
.text._ZN5flash44flash_bwd_dq_dk_dv_loop_seqk_parallel_kernelI23Flash_bwd_kernel_traitsILi192ELi64ELi64ELi8ELi4ELi2ELi2ELb1ELb1EN7cutlass6half_tE19Flash_kernel_traitsILi192ELi64ELi64ELi8ES3_EELb0ELb1ELb0ELb1ELb0ELb0ELb0EEEvNS_16Flash_bwd_paramsE:
        /* <DEDUP_REMOVED lines=24> */
[CC--:B------:R-:W-:Y:S02]  /*0180*/  LEA.HI R10, R2.reuse, R8.reuse, RZ, 0x3 ;  /* 0x00000008020a7211 */ /* 0x0c0fe400078f18ff */
[CC--:B------:R-:W-:Y:S02]  /*0190*/  LEA.HI R3, R2.reuse, R8.reuse, RZ, 0x4 ;  /* 0x0000000802037211 */ /* 0x0c0fe400078f20ff */
[CC--:B------:R-:W-:Y:S02]  /*01a0*/  LEA.HI R14, R2.reuse, R8.reuse, RZ, 0x7 ;  /* 0x00000008020e7211 */ /* 0x0c0fe400078f38ff */
[CC--:B------:R-:W-:Y:S02]  /*01b0*/  LEA.HI R17, R2.reuse, R8.reuse, RZ, 0x6 ;  /* 0x0000000802117211 */ /* 0x0c0fe400078f30ff */
[----:B------:R-:W-:-:S02]  /*01c0*/  LEA.HI R2, R2, R8, RZ, 0x2 ;  /* 0x0000000802027211 */ /* 0x000fc400078f10ff */
[----:B------:R-:W-:Y:S02]  /*01d0*/  LOP3.LUT R6, R10, 0xfffffff8, RZ, 0xc0, !PT ;  /* 0xfffffff80a067812 */ /* 0x000fe400078ec0ff */
[----:B------:R-:W-:Y:S02]  /*01e0*/  LOP3.LUT R5, R3, 0xfffffff0, RZ, 0xc0, !PT ;  /* 0xfffffff003057812 */ /* 0x000fe400078ec0ff */
[----:B------:R-:W-:Y:S01]  /*01f0*/  LOP3.LUT R7, R2, 0x7ffffffc, RZ, 0xc0, !PT ;  /* 0x7ffffffc02077812 */ /* 0x000fe200078ec0ff */
[C---:B------:R-:W-:Y:S01]  /*0200*/  IMAD.IADD R6, R8.reuse, 0x1, -R6 ;  /* 0x0000000108067824 */ /* 0x040fe200078e0a06 */
[--C-:B-1----:R-:W-:Y:S01]  /*0210*/  SHF.R.S32.HI R0, RZ, 0x5, R4.reuse ;  /* 0x00000005ff007819 */ /* 0x102fe20000011404 */
[C---:B------:R-:W-:Y:S01]  /*0220*/  IMAD.IADD R11, R8.reuse, 0x1, -R5 ;  /* 0x00000001080b7824 */ /* 0x040fe200078e0a05 */
[----:B------:R-:W-:Y:S01]  /*0230*/  SHF.R.S32.HI R12, RZ, 0x1f, R4 ;  /* 0x0000001fff0c7819 */ /* 0x000fe20000011404 */
[----:B------:R-:W-:Y:S01]  /*0240*/  IMAD.IADD R19, R8, 0x1, -R7 ;  /* 0x0000000108137824 */ /* 0x000fe200078e0a07 */
[--C-:B------:R-:W-:Y:S01]  /*0250*/  SHF.R.S32.HI R9, RZ, 0x2, R2.reuse ;  /* 0x00000002ff097819 */ /* 0x100fe20000011402 */
[----:B------:R-:W-:Y:S01]  /*0260*/  IMAD.SHL.U32 R20, R6, 0x8, RZ ;  /* 0x0000000806147824 */ /* 0x000fe200078e00ff */
[----:B------:R-:W-:-:S02]  /*0270*/  SHF.R.S32.HI R8, RZ, 0x1f, R2 ;  /* 0x0000001fff087819 */ /* 0x000fc40000011402 */
[-C--:B------:R-:W-:Y:S02]  /*0280*/  LEA.HI R2, R4, R0.reuse, RZ, 0x1 ;  /* 0x0000000004027211 */ /* 0x080fe400078f08ff */
[----:B------:R-:W-:Y:S01]  /*0290*/  SHF.R.S32.HI R7, RZ, 0x4, R3 ;  /* 0x00000004ff077819 */ /* 0x000fe20000011403 */
[----:B------:R-:W-:Y:S01]  /*02a0*/  STL [R1+0x50], R20 ;  /* 0x0000501401007387 */ /* 0x000fe20000100800 */
[----:B------:R-:W-:Y:S02]  /*02b0*/  LEA.HI R5, R12, R0, RZ, 0x2 ;  /* 0x000000000c057211 */ /* 0x000fe400078f10ff */
[----:B------:R-:W-:Y:S02]  /*02c0*/  SHF.R.S32.HI R4, RZ, 0x3, R10 ;  /* 0x00000003ff047819 */ /* 0x000fe4000001140a */
[----:B------:R-:W-:Y:S02]  /*02d0*/  LOP3.LUT R2, R2, 0xfffffffe, RZ, 0xc0, !PT ;  /* 0xfffffffe02027812 */ /* 0x000fe400078ec0ff */
[----:B------:R-:W-:Y:S01]  /*02e0*/  LEA.HI R3, R3, R7, RZ, 0x1 ;  /* 0x0000000703037211 */ /* 0x000fe200078f08ff */
[----:B------:R-:W-:Y:S01]  /*02f0*/  IMAD.SHL.U32 R4, R4, 0x40, RZ ;  /* 0x0000004004047824 */ /* 0x000fe200078e00ff */
[----:B------:R-:W-:Y:S01]  /*0300*/  LOP3.LUT R5, R5, 0xfffffffc, RZ, 0xc0, !PT ;  /* 0xfffffffc05057812 */ /* 0x000fe200078ec0ff */
[----:B------:R-:W-:Y:S01]  /*0310*/  IMAD.IADD R15, R0, 0x1, -R2 ;  /* 0x00000001000f7824 */ /* 0x000fe200078e0a02 */
[----:B------:R-:W-:-:S02]  /*0320*/  LOP3.LUT R3, R3, 0xfffffffe, RZ, 0xc0, !PT ;  /* 0xfffffffe03037812 */ /* 0x000fc400078ec0ff */
[----:B------:R-:W-:Y:S01]  /*0330*/  LEA.HI R2, R8, R9, RZ, 0x3 ;  /* 0x0000000908027211 */ /* 0x000fe200078f18ff */
[----:B------:R-:W-:Y:S01]  /*0340*/  IMAD.IADD R16, R0, 0x1, -R5 ;  /* 0x0000000100107824 */ /* 0x000fe200078e0a05 */
[----:B------:R-:W-:Y:S01]  /*0350*/  LOP3.LUT R0, R4, 0x1c0, RZ, 0xc0, !PT ;  /* 0x000001c004007812 */ /* 0x000fe200078ec0ff */
[----:B------:R-:W-:Y:S01]  /*0360*/  IMAD.IADD R12, R7, 0x1, -R3 ;  /* 0x00000001070c7824 */ /* 0x000fe200078e0a03 */
[----:B------:R-:W-:Y:S02]  /*0370*/  LOP3.LUT R3, R2, 0xfffffff8, RZ, 0xc0, !PT ;  /* 0xfffffff802037812 */ /* 0x000fe400078ec0ff */
[----:B------:R-:W-:Y:S02]  /*0380*/  LOP3.LUT R5, R0, 0x38, R20, 0xf8, !PT ;  /* 0x0000003800057812 */ /* 0x000fe400078ef814 */
[----:B------:R-:W-:Y:S01]  /*0390*/  SHF.R.U32.HI R2, RZ, 0x3, R0 ;  /* 0x00000003ff027819 */ /* 0x000fe20000011600 */
[----:B------:R-:W-:Y:S01]  /*03a0*/  IMAD.SHL.U32 R0, R6, 0x40, RZ ;  /* 0x0000004006007824 */ /* 0x000fe200078e00ff */
[----:B------:R-:W-:Y:S01]  /*03b0*/  SHF.R.S32.HI R8, RZ, 0x7, R14 ;  /* 0x00000007ff087819 */ /* 0x000fe2000001140e */
[----:B------:R-:W-:Y:S01]  /*03c0*/  IMAD.IADD R4, R9, 0x1, -R3 ;  /* 0x0000000109047824 */ /* 0x000fe200078e0a03 */
[----:B------:R-:W-:Y:S01]  /*03d0*/  LOP3.LUT R13, R5, R2, RZ, 0x3c, !PT ;  /* 0x00000002050d7212 */ /* 0x000fe200078e3cff */
[----:B------:R-:W-:Y:S01]  /*03e0*/  IMAD.SHL.U32 R2, R15, 0x10, RZ ;  /* 0x000000100f027824 */ /* 0x000fe200078e00ff */
[----:B------:R-:W-:-:S02]  /*03f0*/  LOP3.LUT R0, R0, 0x1c0, RZ, 0xc0, !PT ;  /* 0x000001c000007812 */ /* 0x000fc400078ec0ff */
[----:B------:R-:W-:Y:S02]  /*0400*/  SHF.R.S32.HI R3, RZ, 0x1f, R11 ;  /* 0x0000001fff037819 */ /* 0x000fe4000001140b */
[----:B------:R-:W-:Y:S02]  /*0410*/  LOP3.LUT R2, R0, 0x10, R2, 0xf8, !PT ;  /* 0x0000001000027812 */ /* 0x000fe400078ef802 */
[C---:B------:R-:W-:Y:S02]  /*0420*/  LOP3.LUT P4, RZ, R6.reuse, 0x4, RZ, 0xc0, !PT ;  /* 0x0000000406ff7812 */ /* 0x040fe4000788c0ff */
[----:B------:R-:W-:Y:S02]  /*0430*/  LOP3.LUT P3, RZ, R6, 0x2, RZ, 0xc0, !PT ;  /* 0x0000000206ff7812 */ /* 0x000fe4000786c0ff */
[----:B------:R-:W-:Y:S01]  /*0440*/  LEA.HI R14, R3, R11, RZ, 0x3 ;  /* 0x0000000b030e7211 */ /* 0x000fe200078f18ff */
[----:B------:R-:W-:Y:S01]  /*0450*/  IMAD.SHL.U32 R3, R12, 0x200, RZ ;  /* 0x000002000c037824 */ /* 0x000fe200078e00ff */
[----:B------:R-:W-:-:S02]  /*0460*/  LOP3.LUT R6, R0, 0x8, R10, 0xf8, !PT ;  /* 0x0000000800067812 */ /* 0x000fc400078ef80a */
[----:B------:R-:W-:Y:S01]  /*0470*/  SHF.R.U32.HI R0, RZ, 0x3, R0 ;  /* 0x00000003ff007819 */ /* 0x000fe20000011600 */
[----:B------:R-:W-:Y:S01]  /*0480*/  IMAD R7, R8, 0x800, R3 ;  /* 0x0000080008077824 */ /* 0x000fe200078e0203 */
[----:B------:R-:W-:Y:S01]  /*0490*/  LOP3.LUT R2, R2, 0x8, R10, 0xf8, !PT ;  /* 0x0000000802027812 */ /* 0x000fe200078ef80a */
[----:B------:R-:W-:Y:S01]  /*04a0*/  IMAD.SHL.U32 R8, R8, 0x20, RZ ;  /* 0x0000002008087824 */ /* 0x000fe200078e00ff */
[----:B------:R-:W-:Y:S02]  /*04b0*/  LOP3.LUT R6, R6, R0, RZ, 0x3c, !PT ;  /* 0x0000000006067212 */ /* 0x000fe400078e3cff */
[----:B------:R-:W-:Y:S02]  /*04c0*/  LOP3.LUT R3, R3, R2, R0, 0xf6, !PT ;  /* 0x0000000203037212 */ /* 0x000fe400078ef600 */
[----:B------:R-:W-:Y:S01]  /*04d0*/  SHF.R.S32.HI R0, RZ, 0x6, R17 ;  /* 0x00000006ff007819 */ /* 0x000fe20000011411 */
[----:B------:R-:W-:Y:S01]  /*04e0*/  IMAD.IADD R18, R7, 0x1, R6 ;  /* 0x0000000107127824 */ /* 0x000fe200078e0206 */
[----:B------:R-:W-:Y:S01]  /*04f0*/  LOP3.LUT R9, R4, 0x1, RZ, 0xc0, !PT ;  /* 0x0000000104097812 */ /* 0x000fe200078ec0ff */
[----:B------:R-:W-:Y:S01]  /*0500*/  IMAD.SHL.U32 R6, R19, 0x2, RZ ;  /* 0x0000000213067824 */ /* 0x000fe200078e00ff */
[----:B------:R-:W-:Y:S01]  /*0510*/  LOP3.LUT R5, R14, 0xfffffff8, RZ, 0xc0, !PT ;  /* 0xfffffff80e057812 */ /* 0x000fe200078ec0ff */
[C---:B------:R-:W-:Y:S01]  /*0520*/  IMAD R17, R0.reuse, 0x200, R13 ;  /* 0x0000020000117824 */ /* 0x040fe200078e020d */
[----:B------:R-:W-:Y:S01]  /*0530*/  ISETP.NE.U32.AND P0, PT, R9, 0x1, PT ;  /* 0x000000010900780c */ /* 0x000fe20003f05070 */
[----:B------:R-:W-:Y:S01]  /*0540*/  IMAD.SHL.U32 R2, R0, 0x8, RZ ;  /* 0x0000000800027824 */ /* 0x000fe200078e00ff */
[----:B------:R-:W-:Y:S01]  /*0550*/  LEA R3, R3, UR5, 0x1 ;  /* 0x0000000503037c11 */ /* 0x000fe2000f8e08ff */
[C---:B------:R-:W-:Y:S01]  /*0560*/  IMAD.SHL.U32 R0, R4.reuse, 0x40, RZ ;  /* 0x0000004004007824 */ /* 0x040fe200078e00ff */
[----:B------:R-:W-:Y:S01]  /*0570*/  R2P PR, R4, 0x6 ;  /* 0x0000000604007804 */ /* 0x000fe20000000000 */
[----:B------:R-:W-:Y:S01]  /*0580*/  IMAD.IADD R5, R11, 0x1, -R5 ;  /* 0x000000010b057824 */ /* 0x000fe200078e0a05 */
[----:B------:R-:W-:Y:S01]  /*0590*/  LOP3.LUT R2, R2, 0x18, RZ, 0xc0, !PT ;  /* 0x0000001802027812 */ /* 0x000fe200078ec0ff */
[----:B------:R-:W-:Y:S01]  /*05a0*/  IMAD.SHL.U32 R7, R12, 0x20, RZ ;  /* 0x000000200c077824 */ /* 0x000fe200078e00ff */
[----:B------:R-:W-:Y:S01]  /*05b0*/  LOP3.LUT R0, R0, 0x1c0, RZ, 0xc0, !PT ;  /* 0x000001c000007812 */ /* 0x000fe200078ec0ff */
[C---:B------:R-:W-:Y:S01]  /*05c0*/  IMAD.SHL.U32 R9, R5.reuse, 0x40, RZ ;  /* 0x0000004005097824 */ /* 0x040fe200078e00ff */
[----:B------:R-:W-:Y:S01]  /*05d0*/  LOP3.LUT P6, RZ, R5, 0x4, RZ, 0xc0, !PT ;  /* 0x0000000405ff7812 */ /* 0x000fe200078cc0ff */
[----:B------:R-:W-:Y:S01]  /*05e0*/  IMAD R10, R16, 0x400, R6 ;  /* 0x00000400100a7824 */ /* 0x000fe200078e0206 */
[----:B------:R-:W-:-:S02]  /*05f0*/  LOP3.LUT R8, R0, 0x20, R8, 0xf8, !PT ;  /* 0x0000002000087812 */ /* 0x000fc400078ef808 */
[----:B------:R-:W-:Y:S02]  /*0600*/  SHF.R.U32.HI R4, RZ, 0x3, R0 ;  /* 0x00000003ff047819 */ /* 0x000fe40000011600 */
[----:B------:R-:W-:Y:S02]  /*0610*/  LOP3.LUT P5, RZ, R5, 0x2, RZ, 0xc0, !PT ;  /* 0x0000000205ff7812 */ /* 0x000fe400078ac0ff */
[----:B------:R-:W-:Y:S02]  /*0620*/  LOP3.LUT R8, R8, R4, RZ, 0x3c, !PT ;  /* 0x0000000408087212 */ /* 0x000fe400078e3cff */
[----:B------:R-:W-:Y:S01]  /*0630*/  LOP3.LUT R5, R4, R0, R2, 0x1e, !PT ;  /* 0x0000000004057212 */ /* 0x000fe200078e1e02 */
[----:B------:R-:W-:Y:S01]  /*0640*/  IMAD R4, R15, 0x400, R6 ;  /* 0x000004000f047824 */ /* 0x000fe200078e0206 */
[----:B------:R-:W-:Y:S01]  /*0650*/  LOP3.LUT R0, R9, 0x1c0, RZ, 0xc0, !PT ;  /* 0x000001c009007812 */ /* 0x000fe200078ec0ff */
[----:B------:R-:W-:Y:S01]  /*0660*/  IMAD.SHL.U32 R6, R12, 0x8, RZ ;  /* 0x000000080c067824 */ /* 0x000fe200078e00ff */
[----:B------:R-:W-:Y:S01]  /*0670*/  LOP3.LUT R7, R2, 0x20, R7, 0xf8, !PT ;  /* 0x0000002002077812 */ /* 0x000fe200078ef807 */
[----:B------:R-:W-:Y:S01]  /*0680*/  IMAD.IADD R11, R4, 0x1, R5 ;  /* 0x00000001040b7824 */ /* 0x000fe200078e0205 */
[----:B------:R-:W-:Y:S01]  /*0690*/  SHF.R.U32.HI R2, RZ, 0x3, R0 ;  /* 0x00000003ff027819 */ /* 0x000fe20000011600 */
[----:B------:R-:W-:Y:S01]  /*06a0*/  IMAD.SHL.U32 R9, R14, 0x40, RZ ;  /* 0x000000400e097824 */ /* 0x000fe200078e00ff */
[----:B------:R-:W-:Y:S01]  /*06b0*/  LOP3.LUT R4, R0, 0x8, R6, 0xf8, !PT ;  /* 0x0000000800047812 */ /* 0x000fe200078ef806 */
[----:B------:R-:W-:Y:S01]  /*06c0*/  IMAD.IADD R13, R10, 0x1, R8 ;  /* 0x000000010a0d7824 */ /* 0x000fe200078e0208 */
[----:B------:R-:W-:Y:S01]  /*06d0*/  LOP3.LUT R0, R2, R7, R0, 0x1e, !PT ;  /* 0x0000000702007212 */ /* 0x000fe200078e1e00 */
[----:B------:R-:W-:Y:S01]  /*06e0*/  VIADD R14, R20, 0x40 ;  /* 0x00000040140e7836 */ /* 0x000fe20000000000 */
[----:B------:R-:W-:Y:S01]  /*06f0*/  LOP3.LUT R2, R4, R2, RZ, 0x3c, !PT ;  /* 0x0000000204027212 */ /* 0x000fe200078e3cff */
[----:B------:R-:W-:Y:S01]  /*0700*/  IMAD.U32 R4, RZ, RZ, UR4 ;  /* 0x00000004ff047e24 */ /* 0x000fe2000f8e00ff */
[----:B------:R-:W-:Y:S01]  /*0710*/  LOP3.LUT R9, R9, 0xfffffe00, RZ, 0xc0, !PT ;  /* 0xfffffe0009097812 */ /* 0x000fe200078ec0ff */
[----:B-----5:R-:W-:Y:S01]  /*0720*/  USHF.L.U32 UR4, UR48, 0x7, URZ ;  /* 0x0000000730047899 */ /* 0x020fe2000800063f */
[----:B------:R-:W-:Y:S01]  /*0730*/  IMAD.MOV.U32 R6, RZ, RZ, 0x20 ;  /* 0x00000020ff067424 */ /* 0x000fe200078e00ff */
[----:B------:R1:W-:Y:S01]  /*0740*/  STL [R1+0x6c], R14 ;  /* 0x00006c0e01007387 */ /* 0x0003e20000100800 */
[----:B------:R-:W-:Y:S01]  /*0750*/  LEA R12, R17, UR5, 0x1 ;  /* 0x00000005110c7c11 */ /* 0x000fe2000f8e08ff */
[--C-:B------:R-:W-:Y:S01]  /*0760*/  IMAD R7, R16, 0x400, R9.reuse ;  /* 0x0000040010077824 */ /* 0x100fe200078e0209 */
[----:B------:R-:W-:Y:S01]  /*0770*/  LEA R13, R13, UR5, 0x1 ;  /* 0x000000050d0d7c11 */ /* 0x000fe2000f8e08ff */
        /* <DEDUP_REMOVED lines=8> */
[----:B------:R-:W-:Y:S01]  /*0800*/  IMAD.MOV.U32 R5, RZ, RZ, 0x40 ;  /* 0x00000040ff057424 */ /* 0x000fe200078e00ff */
[C---:B------:R-:W-:Y:S01]  /*0810*/  SEL R2, R6.reuse, 0xffffffe0, !P3 ;  /* 0xffffffe006027807 */ /* 0x040fe20005800000 */
[----:B------:R-:W-:Y:S01]  /*0820*/  IMAD.MOV.U32 R10, RZ, RZ, -0x10 ;  /* 0xfffffff0ff0a7424 */ /* 0x000fe200078e00ff */
[----:B------:R-:W-:Y:S01]  /*0830*/  SEL R6, R6, 0xffffffe0, !P5 ;  /* 0xffffffe006067807 */ /* 0x000fe20006800000 */
[----:B------:R-:W-:Y:S01]  /*0840*/  IMAD.U32 R0, RZ, RZ, UR6 ;  /* 0x00000006ff007e24 */ /* 0x000fe2000f8e00ff */
[----:B------:R-:W-:Y:S01]  /*0850*/  UIADD3 UR6, UR5, 0x12000, URZ ;  /* 0x0001200005067890 */ /* 0x000fe2000fffe03f */
[----:B------:R-:W-:Y:S01]  /*0860*/  IMAD.U32 R0, RZ, RZ, UR7 ;  /* 0x00000007ff007e24 */ /* 0x000fe2000f8e00ff */
[----:B------:R-:W-:Y:S01]  /*0870*/  SEL R4, R5, 0xffffffc0, !P4 ;  /* 0xffffffc005047807 */ /* 0x000fe20006000000 */
[----:B------:R-:W-:Y:S01]  /*0880*/  VIADD R0, R20, 0x80 ;  /* 0x0000008014007836 */ /* 0x000fe20000000000 */
[----:B------:R-:W-:Y:S01]  /*0890*/  UIADD3 UR7, UR5, 0xc000, URZ ;  /* 0x0000c00005077890 */ /* 0x000fe2000fffe03f */
[----:B------:R-:W-:-:S02]  /*08a0*/  SEL R10, R10, 0x10, !P0 ;  /* 0x000000100a0a7807 */ /* 0x000fc40004000000 */
[----:B------:R-:W-:Y:S01]  /*08b0*/  LEA R8, R8, UR6, 0x1 ;  /* 0x0000000608087c11 */ /* 0x000fe2000f8e08ff */
[----:B------:R2:W-:Y:S01]  /*08c0*/  STL [R1+0x70], R0 ;  /* 0x0000700001007387 */ /* 0x0005e20000100800 */
[----:B------:R-:W-:Y:S02]  /*08d0*/  SEL R5, R5, 0xffffffc0, !P6 ;  /* 0xffffffc005057807 */ /* 0x000fe40007000000 */
[----:B-1----:R-:W-:Y:S01]  /*08e0*/  LEA R14, R11, UR7, 0x1 ;  /* 0x000000070b0e7c11 */ /* 0x002fe2000f8e08ff */
[----:B------:R1:W-:Y:S01]  /*08f0*/  STL [R1+0x2c], R12 ;  /* 0x00002c0c01007387 */ /* 0x0003e20000100800 */
[----:B------:R-:W-:-:S05]  /*0900*/  LEA R11, R7, UR5, 0x1 ;  /* 0x00000005070b7c11 */ /* 0x000fca000f8e08ff */
[----:B------:R-:W-:Y:S01]  /*0910*/  IMAD.IADD R7, R11, 0x1, R6 ;  /* 0x000000010b077824 */ /* 0x000fe200078e0206 */
[----:B--2---:R-:W-:Y:S01]  /*0920*/  LEA R0, R18, UR6, 0x1 ;  /* 0x0000000612007c11 */ /* 0x004fe2000f8e08ff */
[----:B------:R-:W-:-:S04]  /*0930*/  ULDC.64 UR6, c[0x0][0x208] ;  /* 0x0000820000067ab9 */ /* 0x000fc80000000a00 */
[----:B-1----:R-:W-:Y:S01]  /*0940*/  IMAD.IADD R12, R0, 0x1, R2 ;  /* 0x00000001000c7824 */ /* 0x002fe200078e0202 */
[----:B------:R-:W-:Y:S01]  /*0950*/  IADD3 R2, R2, -0x6000, R0 ;  /* 0xffffa00002027810 */ /* 0x000fe20007ffe000 */
[----:B------:R-:W-:-:S03]  /*0960*/  IMAD.IADD R252, R0, 0x1, R4 ;  /* 0x0000000100fc7824 */ /* 0x000fc600078e0204 */
[----:B------:R1:W-:Y:S01]  /*0970*/  STL [R1+0x4], R12 ;  /* 0x0000040c01007387 */ /* 0x0003e20000100800 */
[C---:B------:R-:W-:Y:S02]  /*0980*/  IMAD.IADD R0, R4.reuse, 0x1, R2 ;  /* 0x0000000104007824 */ /* 0x040fe400078e0202 */
[----:B------:R-:W-:Y:S01]  /*0990*/  IMAD.IADD R2, R4, 0x1, R3 ;  /* 0x0000000104027824 */ /* 0x000fe200078e0203 */
[----:B------:R-:W-:Y:S01]  /*09a0*/  STL [R1+0x3c], R13 ;  /* 0x00003c0d01007387 */ /* 0x000fe20000100800 */
[C---:B------:R-:W-:Y:S02]  /*09b0*/  VIADD R4, R14.reuse, 0x40 ;  /* 0x000000400e047836 */ /* 0x040fe40000000000 */
[----:B------:R-:W-:Y:S01]  /*09c0*/  @P2 VIADD R4, R14, 0xffffffc0 ;  /* 0xffffffc00e042836 */ /* 0x000fe20000000000 */
[----:B------:R2:W-:Y:S04]  /*09d0*/  STL [R1+0x10], R0 ;  /* 0x0000100001007387 */ /* 0x0005e80000100800 */
[----:B------:R-:W-:Y:S01]  /*09e0*/  STL [R1+0x9c], R14 ;  /* 0x00009c0e01007387 */ /* 0x000fe20000100800 */
[----:B-1----:R-:W-:-:S02]  /*09f0*/  VIADD R12, R13, 0x20 ;  /* 0x000000200d0c7836 */ /* 0x002fc40000000000 */
        /* <DEDUP_REMOVED lines=21> */
.L_x_120:
[----:B------:R-:W-:Y:S01]  /*0b50*/  ULDC.64 UR8, c[0x0][0x308] ;  /* 0x0000c20000087ab9 */ /* 0x000fe20000000a00 */
[----:B------:R-:W-:Y:S01]  /*0b60*/  ULDC.64 UR10, c[0x0][0x300] ;  /* 0x0000c000000a7ab9 */ /* 0x000fe20000000a00 */
[----:B------:R-:W-:Y:S02]  /*0b70*/  UISETP.NE.U32.AND UP3, UPT, UR8, URZ, UPT ;  /* 0x0000003f0800728c */ /* 0x000fe4000bf65070 */
[----:B------:R-:W-:Y:S02]  /*0b80*/  UISETP.NE.U32.AND UP4, UPT, UR10, URZ, UPT ;  /* 0x0000003f0a00728c */ /* 0x000fe4000bf85070 */
[----:B------:R-:W-:Y:S02]  /*0b90*/  UISETP.NE.AND.EX UP3, UPT, UR9, URZ, UPT, UP3 ;  /* 0x0000003f0900728c */ /* 0x000fe4000bf65330 */
[----:B------:R-:W-:Y:S02]  /*0ba0*/  USHF.R.S32.HI UR5, URZ, 0x1f, UR48 ;  /* 0x0000001f3f057899 */ /* 0x000fe40008011430 */
[----:B------:R-:W-:-:S02]  /*0bb0*/  UISETP.NE.AND.EX UP4, UPT, UR11, URZ, UPT, UP4 ;  /* 0x0000003f0b00728c */ /* 0x000fc4000bf85340 */
[----:B------:R-:W-:Y:S01]  /*0bc0*/  USHF.L.U32 UR16, UR48, 0x2, URZ ;  /* 0x0000000230107899 */ /* 0x000fe2000800063f */
[----:B------:R-:W-:Y:S01]  /*0bd0*/  PLOP3.LUT P0, PT, PT, PT, UP3, 0x80, 0x0 ;  /* 0x000000000000781c */ /* 0x000fe20003f0f038 */
[----:B----4-:R-:W-:Y:S01]  /*0be0*/  IMAD.U32 R28, RZ, RZ, UR5 ;  /* 0x00000005ff1c7e24 */ /* 0x010fe2000f8e00ff */
[----:B------:R-:W-:Y:S01]  /*0bf0*/  USHF.L.U64.HI UR5, UR48, 0x2, UR5 ;  /* 0x0000000230057899 */ /* 0x000fe20008010205 */
[----:B------:R-:W-:Y:S01]  /*0c00*/  PLOP3.LUT P1, PT, PT, PT, UP4, 0x80, 0x0 ;  /* 0x000000000000781c */ /* 0x000fe20003f2f048 */
[----:B------:R-:W-:Y:S01]  /*0c10*/  @UP3 UIADD3 UR8, UP0, UR16, UR8, URZ ;  /* 0x0000000810083290 */ /* 0x000fe2000ff1e03f */
[----:B------:R-:W-:Y:S01]  /*0c20*/  ULDC.64 UR12, c[0x0][0x2f0] ;  /* 0x0000bc00000c7ab9 */ /* 0x000fe20000000a00 */
[----:B------:R-:W-:Y:S01]  /*0c30*/  ULDC.U8 UR17, c[0x0][0x3c2] ;  /* 0x0000f08000117ab9 */ /* 0x000fe20000000000 */
[----:B------:R-:W-:Y:S02]  /*0c40*/  UIADD3 UR15, UP2, UR16, UR12, URZ ;  /* 0x0000000c100f7290 */ /* 0x000fe4000ff5e03f */
[----:B------:R-:W-:Y:S01]  /*0c50*/  @UP3 UIADD3.X UR9, UR5, UR9, URZ, UP0, !UPT ;  /* 0x0000000905093290 */ /* 0x000fe200087fe43f */
[----:B--2---:R-:W-:Y:S01]  /*0c60*/  IMAD.U32 R4, RZ, RZ, UR8 ;  /* 0x00000008ff047e24 */ /* 0x004fe2000f8e00ff */
[----:B------:R-:W-:-:S02]  /*0c70*/  UISETP.NE.U32.AND UP0, UPT, UR12, URZ, UPT ;  /* 0x0000003f0c00728c */ /* 0x000fc4000bf05070 */
[----:B------:R-:W-:Y:S02]  /*0c80*/  @UP4 UIADD3 UR10, UP1, UR16, UR10, URZ ;  /* 0x0000000a100a4290 */ /* 0x000fe4000ff3e03f */
[----:B------:R-:W-:Y:S01]  /*0c90*/  UIADD3.X UR14, UR5, UR13, URZ, UP2, !UPT ;  /* 0x0000000d050e7290 */ /* 0x000fe200097fe43f */
[----:B------:R-:W-:Y:S01]  /*0ca0*/  IMAD.U32 R5, RZ, RZ, UR9 ;  /* 0x00000009ff057e24 */ /* 0x000fe2000f8e00ff */
[----:B------:R-:W-:Y:S02]  /*0cb0*/  UISETP.NE.AND.EX UP2, UPT, UR13, URZ, UPT, UP0 ;  /* 0x0000003f0d00728c */ /* 0x000fe4000bf45300 */
[----:B------:R-:W-:Y:S01]  /*0cc0*/  @UP4 UIADD3.X UR11, UR5, UR11, URZ, UP1, !UPT ;  /* 0x0000000b050b4290 */ /* 0x000fe20008ffe43f */
[----:B------:R-:W-:Y:S01]  /*0cd0*/  IMAD.U32 R6, RZ, RZ, UR10 ;  /* 0x0000000aff067e24 */ /* 0x000fe2000f8e00ff */
[----:B------:R-:W-:Y:S01]  /*0ce0*/  ULDC.64 UR12, c[0x0][0x2f8] ;  /* 0x0000be00000c7ab9 */ /* 0x000fe20000000a00 */
[----:B------:R-:W-:Y:S01]  /*0cf0*/  UISETP.NE.AND UP1, UPT, UR17, URZ, UPT ;  /* 0x0000003f1100728c */ /* 0x000fe2000bf25270 */
[----:B------:R-:W-:Y:S01]  /*0d00*/  PLOP3.LUT P3, PT, PT, PT, UP2, 0x80, 0x0 ;  /* 0x000000000000781c */ /* 0x000fe20003f6f028 */
[----:B------:R-:W-:Y:S01]  /*0d10*/  UISETP.EQ.U32.AND UP4, UPT, UR12, URZ, UPT ;  /* 0x0000003f0c00728c */ /* 0x000fe2000bf82070 */
[----:B------:R-:W-:Y:S01]  /*0d20*/  IMAD.U32 R7, RZ, RZ, UR11 ;  /* 0x0000000bff077e24 */ /* 0x000fe2000f8e00ff */
[----:B------:R1:W2:Y:S02]  /*0d30*/  @P0 LDG.E R8, desc[UR6][R4.64] ;  /* 0x0000000604080981 */ /* 0x0002a4000c1e1900 */
[----:B------:R-:W-:-:S02]  /*0d40*/  UISETP.EQ.OR.EX UP4, UPT, UR13, URZ, !UP1, UP4 ;  /* 0x0000003f0d00728c */ /* 0x000fc4000cf82740 */
[----:B------:R-:W-:Y:S01]  /*0d50*/  UIADD3 UR8, UP0, UR16, UR12, URZ ;  /* 0x0000000c10087290 */ /* 0x000fe2000ff1e03f */
[----:B---3--:R-:W3:Y:S03]  /*0d60*/  @P1 LDG.E R10, desc[UR6][R6.64] ;  /* 0x00000006060a1981 */ /* 0x008ee6000c1e1900 */
[----:B------:R-:W-:Y:S01]  /*0d70*/  PLOP3.LUT P2, PT, PT, PT, UP4, 0x80, 0x0 ;  /* 0x000000000000781c */ /* 0x000fe20003f4f048 */
[----:B------:R-:W-:Y:S01]  /*0d80*/  UIADD3.X UR5, UR5, UR13, URZ, UP0, !UPT ;  /* 0x0000000d05057290 */ /* 0x000fe200087fe43f */
[----:B-1----:R-:W-:Y:S02]  /*0d90*/  IMAD.U32 R4, RZ, RZ, UR15 ;  /* 0x0000000fff047e24 */ /* 0x002fe4000f8e00ff */
[----:B------:R-:W-:-:S05]  /*0da0*/  IMAD.U32 R5, RZ, RZ, UR14 ;  /* 0x0000000eff057e24 */ /* 0x000fca000f8e00ff */
[----:B------:R-:W4:Y:S04]  /*0db0*/  @P3 LDG.E R9, desc[UR6][R4.64] ;  /* 0x0000000604093981 */ /* 0x000f28000c1e1900 */
[----:B-----5:R1:W5:Y:S02]  /*0dc0*/  @P3 LDG.E R6, desc[UR6][R4.64+0x4] ;  /* 0x0000040604063981 */ /* 0x020364000c1e1900 */
[----:B-1----:R-:W-:Y:S01]  /*0dd0*/  IMAD.U32 R4, RZ, RZ, UR8 ;  /* 0x00000008ff047e24 */ /* 0x002fe2000f8e00ff */
[----:B------:R-:W-:Y:S01]  /*0de0*/  UMOV UR21, URZ ;  /* 0x0000003f00157c82 */ /* 0x000fe20008000000 */
[----:B------:R-:W-:Y:S01]  /*0df0*/  IMAD.U32 R5, RZ, RZ, UR5 ;  /* 0x00000005ff057e24 */ /* 0x000fe2000f8e00ff */
[----:B------:R-:W-:Y:S01]  /*0e00*/  @!UP3 ULDC.64 UR8, c[0x0][0x318] ;  /* 0x0000c6000008bab9 */ /* 0x000fe20000000a00 */
[----:B------:R-:W-:-:S03]  /*0e10*/  @!UP3 ULDC UR5, c[0x0][0x2cc] ;  /* 0x0000b3000005bab9 */ /* 0x000fc60000000800 */
[----:B------:R-:W5:Y:S01]  /*0e20*/  @!P2 LDG.E R7, desc[UR6][R4.64] ;  /* 0x000000060407a981 */ /* 0x000f62000c1e1900 */
[----:B------:R-:W-:-:S04]  /*0e30*/  @!UP3 UISETP.NE.U32.AND UP0, UPT, UR8, URZ, UPT ;  /* 0x0000003f0800b28c */ /* 0x000fc8000bf05070 */
        /* <DEDUP_REMOVED lines=21> */
.L_x_76:
        /* <DEDUP_REMOVED lines=9> */
[----:B------:R-:W-:Y:S01]  /*1020*/  USHF.R.S32.HI UR43, URZ, 0x1f, UR48 ;  /* 0x0000001f3f2b7899 */ /* 0x000fe20008011430 */
[----:B------:R-:W-:Y:S01]  /*1030*/  ULDC.64 UR10, c[0x0][0x228] ;  /* 0x00008a00000a7ab9 */ /* 0x000fe20000000a00 */
[----:B------:R-:W-:Y:S01]  /*1040*/  ULDC.64 UR12, c[0x0][0x488] ;  /* 0x00012200000c7ab9 */ /* 0x000fe20000000a00 */
[----:B------:R-:W-:Y:S02]  /*1050*/  UIMAD.WIDE.U32 UR18, UR48, UR10, URZ ;  /* 0x0000000a301272a5 */ /* 0x000fe4000f8e003f */
[----:B------:R-:W2:Y:S01]  /*1060*/  S2UR UR5, SR_CTAID.X ;  /* 0x00000000000579c3 */ /* 0x000ea20000002500 */
[----:B------:R-:W-:Y:S02]  /*1070*/  UIMAD UR10, UR43, UR10, URZ ;  /* 0x0000000a2b0a72a4 */ /* 0x000fe4000f8e023f */
[----:B------:R-:W-:-:S02]  /*1080*/  UISETP.NE.AND UP0, UPT, UR34, -0x1, UPT ;  /* 0xffffffff2200788c */ /* 0x000fc4000bf05270 */
[----:B------:R-:W-:Y:S02]  /*1090*/  UIMAD UR31, UR48, UR11, UR10 ;  /* 0x0000000b301f72a4 */ /* 0x000fe4000f8e020a */
[----:B------:R-:W-:Y:S01]  /*10a0*/  UIADD3 UR16, UR35, 0x3f, URZ ;  /* 0x0000003f23107890 */ /* 0x000fe2000fffe03f */
[----:B------:R-:W-:Y:S01]  /*10b0*/  @!UP1 ULDC.64 UR10, c[0x0][0x418] ;  /* 0x00010600000a9ab9 */ /* 0x000fe20000000a00 */
[----:B------:R-:W-:Y:S01]  /*10c0*/  ULDC UR50, c[0x0][0x2d4] ;  /* 0x0000b50000327ab9 */ /* 0x000fe20000000800 */
[----:B------:R-:W-:Y:S01]  /*10d0*/  ULDC UR26, c[0x0][0x2dc] ;  /* 0x0000b700001a7ab9 */ /* 0x000fe20000000800 */
[----:B------:R-:W-:Y:S01]  /*10e0*/  ULDC UR49, c[0x0][0x270] ;  /* 0x00009c0000317ab9 */ /* 0x000fe20000000800 */
[----:B------:R-:W-:Y:S02]  /*10f0*/  USHF.L.U64.HI UR17, UR48, 0x7, UR43 ;  /* 0x0000000730117899 */ /* 0x000fe4000801022b */
[----:B------:R-:W-:Y:S01]  /*1100*/  USHF.R.S32.HI UR20, URZ, 0x1f, UR16 ;  /* 0x0000001f3f147899 */ /* 0x000fe20008011410 */
[----:B-1----:R-:W-:Y:S01]  /*1110*/  IABS R8, R9 ;  /* 0x0000000900087213 */ /* 0x002fe20000000000 */
[----:B------:R-:W-:Y:S01]  /*1120*/  @!UP1 UIMAD.WIDE.U32 UR38, UR48, UR10, URZ ;  /* 0x0000000a302692a5 */ /* 0x000fe2000f8e003f */
[----:B------:R-:W-:Y:S01]  /*1130*/  ISETP.NE.AND P3, PT, R9, RZ, PT ;  /* 0x000000ff0900720c */ /* 0x000fe20003f65270 */
[----:B------:R-:W-:Y:S01]  /*1140*/  USHF.R.S32.HI UR37, URZ, 0x1f, UR50 ;  /* 0x0000001f3f257899 */ /* 0x000fe20008011432 */
[----:B------:R-:W1:Y:S01]  /*1150*/  I2F.RP R4, R8 ;  /* 0x0000000800047306 */ /* 0x000e620000209400 */
[----:B------:R-:W-:-:S02]  /*1160*/  UIMAD UR53, UR60, UR26, URZ ;  /* 0x0000001a3c3572a4 */ /* 0x000fc4000f8e023f */
[----:B------:R-:W-:Y:S02]  /*1170*/  USHF.L.U32 UR14, UR48, 0x7, URZ ;  /* 0x00000007300e7899 */ /* 0x000fe4000800063f */
[----:B--2---:R-:W-:Y:S02]  /*1180*/  UIMAD.WIDE.U32 UR22, UR5, UR12, URZ ;  /* 0x0000000c051672a5 */ /* 0x004fe4000f8e003f */
[----:B------:R-:W-:Y:S02]  /*1190*/  USEL UR41, UR17, URZ, UP2 ;  /* 0x0000003f11297287 */ /* 0x000fe40009000000 */
[----:B------:R-:W-:Y:S02]  /*11a0*/  UIMAD UR46, UR5, UR13, UR23 ;  /* 0x0000000d052e72a4 */ /* 0x000fe4000f8e0217 */
[----:B------:R-:W-:Y:S01]  /*11b0*/  @!UP1 UIMAD UR5, UR43, UR10, URZ ;  /* 0x0000000a2b0592a4 */ /* 0x000fe2000f8e023f */
[----:B------:R-:W-:Y:S01]  /*11c0*/  @UP1 ULDC.64 UR12, c[0x0][0x420] ;  /* 0x00010800000c1ab9 */ /* 0x000fe20000000a00 */
[----:B------:R-:W-:Y:S01]  /*11d0*/  ULEA.HI UR29, UR20, UR16, URZ, 0x6 ;  /* 0x00000010141d7291 */ /* 0x000fe2000f8f303f */
[----:B-1----:R-:W1:Y:S01]  /*11e0*/  MUFU.RCP R4, R4 ;  /* 0x0000000400047308 */ /* 0x002e620000001000 */
[----:B------:R-:W-:-:S02]  /*11f0*/  @!UP1 UIMAD UR42, UR48, UR11, UR5 ;  /* 0x0000000b302a92a4 */ /* 0x000fc4000f8e0205 */
[----:B------:R-:W-:Y:S02]  /*1200*/  @UP0 UIADD3 UR5, UR21, UR34, URZ ;  /* 0x0000002215050290 */ /* 0x000fe4000fffe03f */
[----:B------:R-:W-:Y:S02]  /*1210*/  UIMAD.WIDE UR10, UR26, UR49, URZ ;  /* 0x000000311a0a72a5 */ /* 0x000fe4000f8e023f */
[----:B------:R-:W-:Y:S01]  /*1220*/  UIADD3 UR54, UR19, UR31, URZ ;  /* 0x0000001f13367290 */ /* 0x000fe2000fffe03f */
[----:B------:R-:W-:Y:S01]  /*1230*/  @UP0 ULDC.64 UR26, c[0x0][0x248] ;  /* 0x00009200001a0ab9 */ /* 0x000fe20000000a00 */
[----:B------:R-:W-:Y:S02]  /*1240*/  @UP1 UIMAD.WIDE.U32 UR44, UR8, UR12, URZ ;  /* 0x0000000c082c12a5 */ /* 0x000fe4000f8e003f */
[----:B------:R-:W-:Y:S02]  /*1250*/  @UP0 UIMAD.WIDE.U32 UR16, UR5, UR26, URZ ;  /* 0x0000001a051002a5 */ /* 0x000fe4000f8e003f */
[----:B------:R-:W-:-:S02]  /*1260*/  @UP0 UIMAD UR19, UR5, UR27, URZ ;  /* 0x0000001b051302a4 */ /* 0x000fc4000f8e023f */
[----:B------:R-:W-:Y:S01]  /*1270*/  UIMAD UR5, UR37, UR48, URZ ;  /* 0x00000030250572a4 */ /* 0x000fe2000f8e023f */
[----:B-1----:R-:W-:Y:S01]  /*1280*/  VIADD R4, R4, 0xffffffe ;  /* 0x0ffffffe04047836 */ /* 0x002fe20000000000 */
[----:B------:R-:W-:Y:S01]  /*1290*/  ULDC.64 UR32, c[0x0][0x240] ;  /* 0x0000900000207ab9 */ /* 0x000fe20000000a00 */
[----:B------:R-:W-:Y:S02]  /*12a0*/  USEL UR36, UR14, URZ, UP2 ;  /* 0x0000003f0e247287 */ /* 0x000fe40009000000 */
[----:B------:R-:W1:Y:S01]  /*12b0*/  F2I.FTZ.U32.TRUNC.NTZ R5, R4 ;  /* 0x0000000400057305 */ /* 0x000e62000021f000 */
[----:B------:R-:W-:Y:S02]  /*12c0*/  @UP1 UIMAD UR52, UR8, UR13, UR45 ;  /* 0x0000000d083412a4 */ /* 0x000fe4000f8e022d */
[----:B------:R-:W-:Y:S02]  /*12d0*/  UIMAD.WIDE.U32 UR14, UR8, UR32, URZ ;  /* 0x00000020080e72a5 */ /* 0x000fe4000f8e003f */
[----:B------:R-:W-:-:S02]  /*12e0*/  UIMAD.WIDE.U32 UR12, UR48, UR50, URZ ;  /* 0x00000032300c72a5 */ /* 0x000fc4000f8e003f */
[----:B------:R-:W-:Y:S02]  /*12f0*/  UIMAD UR5, UR43, UR50, UR5 ;  /* 0x000000322b0572a4 */ /* 0x000fe4000f8e0205 */
[----:B------:R-:W-:Y:S02]  /*1300*/  UIMAD UR28, UR8, UR33, URZ ;  /* 0x00000021081c72a4 */ /* 0x000fe4000f8e023f */
[----:B------:R-:W-:Y:S02]  /*1310*/  USEL UR61, UR18, UR14, !UP1 ;  /* 0x0000000e123d7287 */ /* 0x000fe4000c800000 */
[----:B------:R-:W-:Y:S01]  /*1320*/  UIMAD UR18, UR11, UR12, URZ ;  /* 0x0000000c0b1272a4 */ /* 0x000fe2000f8e023f */
[----:B-1----:R-:W-:Y:S01]  /*1330*/  IMAD.MOV R4, RZ, RZ, -R5 ;  /* 0x000000ffff047224 */ /* 0x002fe200078e0a05 */
[----:B------:R-:W-:Y:S02]  /*1340*/  UIADD3 UR5, UR13, UR5, URZ ;  /* 0x000000050d057290 */ /* 0x000fe4000fffe03f */
[----:B------:R-:W-:Y:S01]  /*1350*/  @UP1 UIADD3 UR54, UR15, UR28, URZ ;  /* 0x0000001c0f361290 */ /* 0x000fe2000fffe03f */
[----:B------:R-:W-:Y:S01]  /*1360*/  IMAD R6, R4, R8, RZ ;  /* 0x0000000804067224 */ /* 0x000fe200078e02ff */
[----:B------:R-:W-:Y:S01]  /*1370*/  UIMAD.WIDE.U32 UR14, UR10, UR12, URZ ;  /* 0x0000000c0a0e72a5 */ /* 0x000fe2000f8e003f */
[----:B------:R-:W-:Y:S01]  /*1380*/  IMAD.MOV.U32 R4, RZ, RZ, RZ ;  /* 0x000000ffff047224 */ /* 0x000fe200078e00ff */
[----:B------:R-:W-:-:S02]  /*1390*/  UIMAD UR5, UR10, UR5, UR18 ;  /* 0x000000050a0572a4 */ /* 0x000fc4000f8e0212 */
[----:B------:R-:W-:Y:S01]  /*13a0*/  ULOP3.LUT UR20, UR29, 0xffffffc0, URZ, 0xc0, !UPT ;  /* 0xffffffc01d147892 */ /* 0x000fe2000f8ec03f */
[----:B------:R-:W-:Y:S01]  /*13b0*/  IMAD.HI.U32 R4, R5, R6, R4 ;  /* 0x0000000605047227 */ /* 0x000fe200078e0004 */
[----:B------:R-:W-:Y:S01]  /*13c0*/  MOV R5, R7 ;  /* 0x0000000700057202 */ /* 0x000fe20000000f00 */
[----:B------:R-:W-:Y:S02]  /*13d0*/  UIADD3 UR51, UR15, UR5, URZ ;  /* 0x000000050f337290 */ /* 0x000fe4000fffe03f */
[----:B------:R-:W-:Y:S02]  /*13e0*/  UIMAD.WIDE.U32 UR12, UR10, UR8, URZ ;  /* 0x000000080a0c72a5 */ /* 0x000fe4000f8e003f */
        /* <DEDUP_REMOVED lines=26> */
[----:B------:R-:W-:Y:S02]  /*1590*/  @!UP1 UIADD3 UR52, UR39, UR42, URZ ;  /* 0x0000002a27349290 */ /* 0x000fe4000fffe03f */
[----:B------:R-:W-:Y:S01]  /*15a0*/  ISETP.GE.AND P2, PT, R5, RZ, PT ;  /* 0x000000ff0500720c */ /* 0x000fe20003f46270 */
[----:B------:R-:W-:-:S02]  /*15b0*/  @UP0 UIMAD.WIDE.U32 UR12, UR23, UR24, URZ ;  /* 0x00000018170c02a5 */ /* 0x000fc4000f8e003f */
[----:B------:R-:W-:Y:S02]  /*15c0*/  UIMAD.WIDE.U32 UR42, UR10, UR5, URZ ;  /* 0x000000050a2a72a5 */ /* 0x000fe4000f8e003f */
[----:B------:R-:W-:Y:S02]  /*15d0*/  @UP3 USEL UR11, UR11, UR8, !UP1 ;  /* 0x000000080b0b3287 */ /* 0x000fe4000c800000 */
[----:B------:R-:W-:Y:S01]  /*15e0*/  @P0 VIADD R4, R4, 0x1 ;  /* 0x0000000104040836 */ /* 0x000fe20000000000 */
[----:B------:R-:W-:Y:S01]  /*15f0*/  @!UP3 UIMAD UR10, UR48, UR49, UR60 ;  /* 0x00000031300ab2a4 */ /* 0x000fe2000f8e023c */
[----:B------:R-:W-:Y:S01]  /*1600*/  PLOP3.LUT P0, PT, PT, PT, UP3, 0x80, 0x0 ;  /* 0x000000000000781c */ /* 0x000fe20003f0f038 */
[----:B------:R-:W-:Y:S01]  /*1610*/  @UP0 UIMAD UR23, UR23, UR25, URZ ;  /* 0x00000019171702a4 */ /* 0x000fe2000f8e023f */
[----:B------:R-:W-:Y:S01]  /*1620*/  IMAD.MOV.U32 R18, RZ, RZ, R4 ;  /* 0x000000ffff127224 */ /* 0x000fe200078e0004 */
[----:B------:R-:W-:Y:S01]  /*1630*/  @UP3 ULDC UR5, c[0x0][0x2e4] ;  /* 0x0000b90000053ab9 */ /* 0x000fe20000000800 */
[----:B------:R-:W-:-:S02]  /*1640*/  USEL UR56, UR46, URZ, UP4 ;  /* 0x0000003f2e387287 */ /* 0x000fc4000a000000 */
[----:B------:R-:W-:Y:S01]  /*1650*/  @UP3 UIMAD UR15, UR60, UR5, UR11 ;  /* 0x000000053c0f32a4 */ /* 0x000fe2000f8e020b */
        /* <DEDUP_REMOVED lines=26> */
.L_x_78:
        /* <DEDUP_REMOVED lines=14> */
.L_x_79:
[----:B------:R-:W-:Y:S01]  /*18e0*/  @UP1 UMOV UR10, UR44 ;  /* 0x0000002c000a1c82 */ /* 0x000fe20008000000 */
[----:B------:R-:W-:Y:S01]  /*18f0*/  @!UP1 UMOV UR10, UR38 ;  /* 0x00000026000a9c82 */ /* 0x000fe20008000000 */
[----:B------:R-:W-:Y:S01]  /*1900*/  SHF.R.S32.HI R26, RZ, 0x1f, R18 ;  /* 0x0000001fff1a7819 */ /* 0x000fe20000011412 */
[----:B------:R-:W-:Y:S06]  /*1910*/  @!P0 BRA `(.L_x_80) ;  /* 0x0000000000208947 */ /* 0x000fec0003800000 */
[----:B------:R-:W-:Y:S01]  /*1920*/  ULDC UR11, c[0x0][0x2d4] ;  /* 0x0000b500000b7ab9 */ /* 0x000fe20000000800 */
[----:B------:R-:W-:Y:S01]  /*1930*/  ULDC UR5, c[0x0][0x2c0] ;  /* 0x0000b00000057ab9 */ /* 0x000fe20000000800 */
[----:B------:R-:W-:-:S03]  /*1940*/  @!UP1 UIMAD UR8, UR48, UR11, URZ ;  /* 0x0000000b300892a4 */ /* 0x000fc6000f8e023f */
[----:B------:R-:W-:Y:S02]  /*1950*/  ULDC UR11, c[0x0][0x2e4] ;  /* 0x0000b900000b7ab9 */ /* 0x000fe40000000800 */
[----:B------:R-:W-:Y:S02]  /*1960*/  ULEA UR11, UR5, UR11, 0x7 ;  /* 0x0000000b050b7291 */ /* 0x000fe4000f8e383f */
[----:B------:R-:W-:-:S04]  /*1970*/  ULEA UR5, UR48, UR8, 0x7 ;  /* 0x0000000830057291 */ /* 0x000fc8000f8e383f */
[----:B------:R-:W-:Y:S01]  /*1980*/  UIMAD UR5, UR11, UR60, UR5 ;  /* 0x0000003c0b0572a4 */ /* 0x000fe2000f8e0205 */
[----:B------:R-:W-:Y:S11]  /*1990*/  BRA `(.L_x_81) ;  /* 0x0000000000107947 */ /* 0x000ff60003800000 */
.L_x_80:
[----:B------:R-:W-:Y:S01]  /*19a0*/  ULDC UR5, c[0x0][0x270] ;  /* 0x00009c0000057ab9 */ /* 0x000fe20000000800 */
[----:B------:R-:W-:Y:S01]  /*19b0*/  ULDC UR8, c[0x0][0x2d4] ;  /* 0x0000b50000087ab9 */ /* 0x000fe20000000800 */
[----:B------:R-:W-:-:S04]  /*19c0*/  UIMAD UR5, UR48, UR5, UR60 ;  /* 0x00000005300572a4 */ /* 0x000fc8000f8e023c */
[----:B------:R-:W-:-:S12]  /*19d0*/  UIMAD UR5, UR5, UR8, URZ ;  /* 0x00000008050572a4 */ /* 0x000fd8000f8e023f */
.L_x_81:
[----:B------:R-:W2:Y:S01]  /*19e0*/  LDL.64 R4, [R1+0x50] ;  /* 0x0000500001047983 */ /* 0x000ea20000100a00 */
[----:B------:R-:W1:Y:S01]  /*19f0*/  LDC.64 R20, c[0x0][0x420] ;  /* 0x00010800ff147b82 */ /* 0x000e620000000a00 */
[----:B------:R-:W-:Y:S01]  /*1a00*/  ULDC UR8, c[0x0][0x2dc] ;  /* 0x0000b70000087ab9 */ /* 0x000fe20000000800 */
[----:B------:R-:W-:Y:S01]  /*1a10*/  ULDC UR11, c[0x0][0x270] ;  /* 0x00009c00000b7ab9 */ /* 0x000fe20000000800 */
[----:B------:R3:W2:Y:S01]  /*1a20*/  LDL.64 R36, [R1+0x50] ;  /* 0x0000500001247983 */ /* 0x0006a20000100a00 */
[----:B------:R-:W-:Y:S01]  /*1a30*/  UIADD3 UR5, UR20, UR5, URZ ;  /* 0x0000000514057290 */ /* 0x000fe2000fffe03f */
[----:B------:R-:W-:Y:S01]  /*1a40*/  BSSY B1, `(.L_x_77) ;  /* 0x00007ce000017945 */ /* 0x000fe20003800000 */
[----:B------:R-:W-:Y:S01]  /*1a50*/  ULDC.64 UR28, c[0x0][0x478] ;  /* 0x00011e00001c7ab9 */ /* 0x000fe20000000a00 */
[----:B------:R-:W4:Y:S01]  /*1a60*/  S2R R32, SR_TID.X ;  /* 0x0000000000207919 */ /* 0x000f220000002100 */
[----:B------:R-:W-:Y:S02]  /*1a70*/  UIMAD UR13, UR8, UR11, URZ ;  /* 0x0000000b080d72a4 */ /* 0x000fe4000f8e023f */
[----:B------:R-:W-:-:S02]  /*1a80*/  UIMAD.WIDE UR28, UR5, 0x4, UR28 ;  /* 0x00000004051c78a5 */ /* 0x000fc4000f8e021c */
[----:B------:R-:W-:Y:S01]  /*1a90*/  UIADD3 UR12, -UR9, UR35, UR30 ;  /* 0x00000023090c7290 */ /* 0x000fe2000fffe11e */
[----:B------:R-:W-:Y:S01]  /*1aa0*/  ULDC UR14, c[0x0][0x398] ;  /* 0x0000e600000e7ab9 */ /* 0x000fe20000000800 */
[----:B------:R-:W-:Y:S02]  /*1ab0*/  ULDC.64 UR22, c[0x0][0x400] ;  /* 0x0001000000167ab9 */ /* 0x000fe40000000a00 */
[----:B------:R-:W-:Y:S01]  /*1ac0*/  UIADD3 UR12, UR12, -UR14, URZ ;  /* 0x8000000e0c0c7290 */ /* 0x000fe2000fffe03f */
[----:B------:R-:W-:Y:S01]  /*1ad0*/  ULDC.64 UR38, c[0x0][0x258] ;  /* 0x0000960000267ab9 */ /* 0x000fe20000000a00 */
[----:B------:R-:W-:Y:S02]  /*1ae0*/  UIADD3 UR41, UR20, UR15, URZ ;  /* 0x0000000f14297290 */ /* 0x000fe4000fffe03f */
[----:B------:R-:W-:Y:S01]  /*1af0*/  USHF.R.S32.HI UR16, URZ, 0x1f, UR12 ;  /* 0x0000001f3f107899 */ /* 0x000fe2000801140c */
[----:B------:R-:W-:Y:S01]  /*1b00*/  ULDC.64 UR14, c[0x0][0x3e0] ;  /* 0x0000f800000e7ab9 */ /* 0x000fe20000000a00 */
[----:B-1----:R-:W-:-:S02]  /*1b10*/  IMAD R6, R20, UR37, RZ ;  /* 0x0000002514067c24 */ /* 0x002fc4000f8e02ff */
[----:B------:R-:W-:Y:S01]  /*1b20*/  ULEA.HI UR16, UR16, UR12, URZ, 0x6 ;  /* 0x0000000c10107291 */ /* 0x000fe2000f8f303f */
[----:B------:R-:W-:Y:S01]  /*1b30*/  ULDC.64 UR18, c[0x0][0x210] ;  /* 0x0000840000127ab9 */ /* 0x000fe20000000a00 */
[----:B------:R-:W-:Y:S02]  /*1b40*/  IMAD R8, R21, UR20, R6 ;  /* 0x0000001415087c24 */ /* 0x000fe4000f8e0206 */
[----:B------:R-:W-:Y:S01]  /*1b50*/  USHF.R.S32.HI UR16, URZ, 0x6, UR16 ;  /* 0x000000063f107899 */ /* 0x000fe20008011410 */
[----:B------:R-:W-:Y:S01]  /*1b60*/  ULDC.64 UR44, c[0x0][0x2b0] ;  /* 0x0000ac00002c7ab9 */ /* 0x000fe20000000a00 */
[----:B------:R-:W-:Y:S01]  /*1b70*/  UIADD3 UR8, UR50, -0x1, URZ ;  /* 0xffffffff32087890 */ /* 0x000fe2000fffe03f */
[----:B------:R-:W-:Y:S01]  /*1b80*/  UMOV UR12, UR29 ;  /* 0x0000001d000c7c82 */ /* 0x000fe20008000000 */
        /* <DEDUP_REMOVED lines=8> */
[----:B------:R-:W-:Y:S01]  /*1c10*/  IMAD.U32 R12, RZ, RZ, UR10 ;  /* 0x0000000aff0c7e24 */ /* 0x000fe2000f8e00ff */
[----:B------:R-:W-:Y:S01]  /*1c20*/  IADD3.X R5, R37, UR52, RZ, P0, !PT ;  /* 0x0000003425057c10 */ /* 0x000fe200087fe4ff */
[----:B------:R-:W-:Y:S01]  /*1c30*/  USHF.R.S32.HI UR52, URZ, 0x1f, UR60 ;  /* 0x0000001f3f347899 */ /* 0x000fe2000801143c */
[----:B------:R3:W-:Y:S03]  /*1c40*/  STL [R1+0x54], R37 ;  /* 0x0000542501007387 */ /* 0x0007e60000100800 */
[----:B------:R-:W-:Y:S01]  /*1c50*/  UIMAD UR5, UR52, UR10, URZ ;  /* 0x0000000a340572a4 */ /* 0x000fe2000f8e023f */
[----:B------:R-:W-:Y:S01]  /*1c60*/  IMAD.WIDE.U32 R6, R20, UR20, R4 ;  /* 0x0000001414067c25 */ /* 0x000fe2000f8e0004 */
[----:B------:R-:W-:-:S02]  /*1c70*/  SHF.R.S32.HI R4, RZ, 0x3, R29 ;  /* 0x00000003ff047819 */ /* 0x000fc4000001141d */
[----:B------:R-:W-:Y:S01]  /*1c80*/  UIMAD UR17, UR60, UR11, UR5 ;  /* 0x0000000b3c1172a4 */ /* 0x000fe2000f8e0205 */
[----:B------:R-:W-:Y:S01]  /*1c90*/  IMAD.IADD R7, R7, 0x1, R8 ;  /* 0x0000000107077824 */ /* 0x000fe200078e0208 */
[----:B------:R-:W-:Y:S01]  /*1ca0*/  USHF.L.U32 UR5, UR13, 0x6, URZ ;  /* 0x000000060d057899 */ /* 0x000fe2000800063f */
[----:B------:R-:W-:Y:S01]  /*1cb0*/  SHF.R.S32.HI R33, RZ, 0x1f, R4 ;  /* 0x0000001fff217819 */ /* 0x000fe20000011404 */
[----:B------:R-:W-:Y:S01]  /*1cc0*/  UIMAD UR11, UR52, UR38, URZ ;  /* 0x00000026340b72a4 */ /* 0x000fe2000f8e023f */
[----:B------:R-:W-:Y:S01]  /*1cd0*/  IADD3 R5, P0, R4, UR20, RZ ;  /* 0x0000001404057c10 */ /* 0x000fe2000ff1e0ff */
[----:B------:R-:W-:Y:S01]  /*1ce0*/  UIADD3 UR10, UP2, UP1, UR42, UR5, UR53 ;  /* 0x000000052a0a7290 */ /* 0x000fe2000f95e035 */
[----:B------:R-:W-:Y:S01]  /*1cf0*/  LOP3.LUT R8, R27, 0xffffffe0, RZ, 0xc0, !PT ;  /* 0xffffffe01b087812 */ /* 0x000fe200078ec0ff */
[----:B------:R-:W-:Y:S01]  /*1d00*/  USHF.R.S32.HI UR5, URZ, 0x1f, UR5 ;  /* 0x0000001f3f057899 */ /* 0x000fe20008011405 */
[----:B------:R-:W-:Y:S01]  /*1d10*/  IADD3.X R9, R33, UR37, RZ, P0, !PT ;  /* 0x0000002521097c10 */ /* 0x000fe200087fe4ff */
[----:B------:R-:W-:-:S02]  /*1d20*/  IMAD.WIDE.U32 R10, R5, UR32, R36 ;  /* 0x00000020050a7c25 */ /* 0x000fc4000f8e0024 */
[----:B------:R-:W-:Y:S02]  /*1d30*/  UIADD3.X UR5, UR55, UR5, UR57, UP2, UP1 ;  /* 0x0000000537057290 */ /* 0x000fe400097e2439 */
[----:B------:R-:W-:Y:S01]  /*1d40*/  IMAD.IADD R22, R32, 0x1, -R8 ;  /* 0x0000000120167824 */ /* 0x000fe200078e0a08 */
[----:B------:R-:W-:Y:S01]  /*1d50*/  UIADD3 UR10, UP2, UP1, UR58, UR10, UR59 ;  /* 0x0000000a3a0a7290 */ /* 0x000fe2000f95e03b */
[----:B------:R-:W-:Y:S01]  /*1d60*/  IMAD R9, R9, UR32, RZ ;  /* 0x0000002009097c24 */ /* 0x000fe2000f8e02ff */
[----:B------:R-:W-:Y:S01]  /*1d70*/  IADD3 R10, P2, R10, UR61, RZ ;  /* 0x0000003d0a0a7c10 */ /* 0x000fe2000ff5e0ff */
[----:B------:R-:W-:Y:S01]  /*1d80*/  IMAD R8, R25, UR13, R22 ;  /* 0x0000000d19087c24 */ /* 0x000fe2000f8e0216 */
[----:B------:R-:W-:Y:S01]  /*1d90*/  UIADD3.X UR5, UR56, UR5, UR51, UP2, UP1 ;  /* 0x0000000538057290 */ /* 0x000fe200097e2433 */
[----:B------:R-:W-:Y:S01]  /*1da0*/  IMAD R13, R5, UR33, R9 ;  /* 0x00000021050d7c24 */ /* 0x000fe2000f8e0209 */
[----:B------:R-:W-:Y:S01]  /*1db0*/  UISETP.LT.AND UP1, UPT, URZ, UR16, UPT ;  /* 0x000000103f00728c */ /* 0x000fe2000bf21270 */
        /* <DEDUP_REMOVED lines=8> */
[----:B------:R-:W-:-:S03]  /*1e40*/  USEL UR16, URZ, UR16, !UP1 ;  /* 0x000000103f107287 */ /* 0x000fc6000c800000 */
[----:B------:R-:W-:Y:S01]  /*1e50*/  LEA.HI.X R15, R5, UR23, R8, 0x2, P0 ;  /* 0x00000017050f7c11 */ /* 0x000fe200080f1408 */
[----:B------:R-:W-:Y:S01]  /*1e60*/  IMAD.MOV.U32 R8, RZ, RZ, R6 ;  /* 0x000000ffff087224 */ /* 0x000fe200078e0006 */
[----:B------:R-:W-:Y:S01]  /*1e70*/  UISETP.GT.AND UP1, UPT, UR50, UR16, UPT ;  /* 0x000000103200728c */ /* 0x000fe2000bf24270 */
[-C--:B------:R-:W-:Y:S01]  /*1e80*/  IMAD R5, R33, R20.reuse, RZ ;  /* 0x0000001421057224 */ /* 0x080fe200078e02ff */
[----:B------:R-:W-:Y:S01]  /*1e90*/  UIMAD.WIDE UR22, UR41, 0x4, UR44 ;  /* 0x00000004291678a5 */ /* 0x000fe2000f8e022c */
[----:B------:R-:W-:Y:S01]  /*1ea0*/  IMAD.U32 R6, RZ, RZ, UR38 ;  /* 0x00000026ff067e24 */ /* 0x000fe2000f8e00ff */
[----:B------:R3:W-:Y:S01]  /*1eb0*/  STL.64 [R1+0x30], R14 ;  /* 0x0000300e01007387 */ /* 0x0007e20000100a00 */
[C---:B------:R-:W-:Y:S01]  /*1ec0*/  IMAD R5, R4.reuse, R21, R5 ;  /* 0x0000001504057224 */ /* 0x040fe200078e0205 */
[----:B------:R-:W-:Y:S01]  /*1ed0*/  PLOP3.LUT P0, PT, PT, PT, UP1, 0x80, 0x0 ;  /* 0x000000000000781c */ /* 0x000fe20003f0f018 */
[----:B------:R-:W-:Y:S02]  /*1ee0*/  IMAD.WIDE.U32 R8, R4, R20, R8 ;  /* 0x0000001404087225 */ /* 0x000fe400078e0008 */
[----:B------:R-:W-:Y:S01]  /*1ef0*/  UMOV UR11, UR22 ;  /* 0x00000016000b7c82 */ /* 0x000fe20008000000 */
[----:B------:R-:W-:Y:S01]  /*1f00*/  UMOV UR10, UR23 ;  /* 0x00000017000a7c82 */ /* 0x000fe20008000000 */
[----:B------:R-:W-:Y:S01]  /*1f10*/  IMAD.WIDE.U32 R10, R6, UR60, R10 ;  /* 0x0000003c060a7c25 */ /* 0x000fe2000f8e000a */
[----:B------:R-:W-:-:S03]  /*1f20*/  LEA R40, P2, R8, UR14, 0x1 ;  /* 0x0000000e08287c11 */ /* 0x000fc6000f8408ff */
[----:B------:R-:W-:Y:S01]  /*1f30*/  IMAD.IADD R23, R9, 0x1, R5 ;  /* 0x0000000109177824 */ /* 0x000fe200078e0205 */
[----:B------:R-:W-:Y:S01]  /*1f40*/  LEA R38, P3, R10, UR18, 0x1 ;  /* 0x000000120a267c11 */ /* 0x000fe2000f8608ff */
[----:B------:R-:W-:-:S03]  /*1f50*/  VIADD R24, R11, UR5 ;  /* 0x000000050b187c36 */ /* 0x000fc60008000000 */
        /* <DEDUP_REMOVED lines=25> */
.L_x_83:
        /* <DEDUP_REMOVED lines=20> */
.L_x_84:
[----:B---3--:R1:W5:Y:S04]  /*2230*/  LDL R14, [R1+0x6c] ;  /* 0x00006c00010e7983 */ /* 0x0083680000100800 */
        /* <DEDUP_REMOVED lines=37> */
.L_x_86:
[----:B------:R-:W-:Y:S05]  /*2490*/  BSYNC B0 ;  /* 0x0000000000007941 */ /* 0x000fea0003800000 */
.L_x_85:
        /* <DEDUP_REMOVED lines=19> */
.L_x_88:
[----:B------:R-:W-:Y:S05]  /*25d0*/  BSYNC B0 ;  /* 0x0000000000007941 */ /* 0x000fea0003800000 */
.L_x_87:
        /* <DEDUP_REMOVED lines=32> */
.L_x_90:
[----:B------:R-:W-:Y:S05]  /*27e0*/  BSYNC B0 ;  /* 0x0000000000007941 */ /* 0x000fea0003800000 */
.L_x_89:
        /* <DEDUP_REMOVED lines=21> */
.L_x_82:
[----:B------:R-:W2:Y:S01]  /*2940*/  LDL R35, [R1+0x2c] ;  /* 0x00002c0001237983 */ /* 0x000ea20000100800 */
[----:B------:R-:W-:Y:S01]  /*2950*/  PLOP3.LUT P1, PT, PT, PT, UP4, 0x80, 0x0 ;  /* 0x000000000000781c */ /* 0x000fe20003f2f048 */
[----:B------:R-:W-:Y:S01]  /*2960*/  UIMAD UR17, UR47, -0x40, UR9 ;  /* 0xffffffc02f1178a4 */ /* 0x000fe2000f8e0209 */
[----:B------:R-:W-:Y:S01]  /*2970*/  IMAD.U32 R6, RZ, RZ, UR24 ;  /* 0x00000018ff067e24 */ /* 0x000fe2000f8e00ff */
[----:B------:R-:W-:Y:S01]  /*2980*/  UIMAD UR5, UR40, UR24, URZ ;  /* 0x00000018280572a4 */ /* 0x000fe2000f8e023f */
[----:B------:R-:W-:Y:S01]  /*2990*/  IADD3 R31, R4, 0x20, RZ ;  /* 0x00000020041f7810 */ /* 0x000fe20007ffe0ff */
[----:B------:R-:W-:Y:S01]  /*29a0*/  ULDC.64 UR22, c[0x0][0x268] ;  /* 0x00009a0000167ab9 */ /* 0x000fe20000000a00 */
[----:B------:R-:W-:-:S07]  /*29b0*/  IMAD.WIDE.U32 R6, R6, UR30, R36 ;  /* 0x0000001e06067c25 */ /* 0x000fce000f8e0024 */
[----:B------:R-:W-:Y:S01]  /*29c0*/  @P1 BAR.SYNC.DEFER_BLOCKING 0x0 ;  /* 0x0000000000001b1d */ /* 0x000fe20000010000 */
[----:B------:R-:W-:Y:S01]  /*29d0*/  ISETP.GE.AND P0, PT, R4, UR17, PT ;  /* 0x0000001104007c0c */ /* 0x000fe2000bf06270 */
[----:B------:R-:W-:Y:S01]  /*29e0*/  UIMAD UR20, UR30, UR25, UR5 ;  /* 0x000000191e1472a4 */ /* 0x000fe2000f8e0205 */
[----:B------:R-:W-:Y:S01]  /*29f0*/  IADD3 R12, P2, R6, UR46, RZ ;  /* 0x0000002e060c7c10 */ /* 0x000fe2000ff5e0ff */
[----:B------:R-:W-:Y:S01]  /*2a00*/  UIMAD UR5, UR8, -0x40, UR35 ;  /* 0xffffffc0080578a4 */ /* 0x000fe2000f8e0223 */
[----:B------:R-:W-:Y:S01]  /*2a10*/  ISETP.GE.AND P4, PT, R31, UR17, PT ;  /* 0x000000111f007c0c */ /* 0x000fe2000bf86270 */
[----:B------:R-:W-:Y:S01]  /*2a20*/  BSSY B0, `(.L_x_92) ;  /* 0x0000032000007945 */ /* 0x000fe20003800000 */
[----:B------:R-:W-:Y:S01]  /*2a30*/  SHF.R.S32.HI R30, RZ, 0x1f, R22 ;  /* 0x0000001fff1e7819 */ /* 0x000fe20000011416 */
[----:B------:R-:W-:Y:S02]  /*2a40*/  IMAD.U32 R5, RZ, RZ, UR20 ;  /* 0x00000014ff057e24 */ /* 0x000fe4000f8e00ff */
[----:B------:R-:W-:-:S03]  /*2a50*/  ISETP.GE.AND P6, PT, R4, UR5, PT ;  /* 0x0000000504007c0c */ /* 0x000fc6000bfc6270 */
        /* <DEDUP_REMOVED lines=9> */
[----:B---3--:R-:W2:Y:S01]  /*2af0*/  LDL R14, [R1+0x6c] ;  /* 0x00006c00010e7983 */ /* 0x008ea20000100800 */
[----:B------:R-:W-:-:S03]  /*2b00*/  ULDC UR20, c[0x0][0x2d0] ;  /* 0x0000b40000147ab9 */ /* 0x000fc60000000800 */
[----:B------:R-:W3:Y:S01]  /*2b10*/  LDL R42, [R1+0x70] ;  /* 0x00007000012a7983 */ /* 0x000ee20000100800 */
[----:B------:R-:W-:Y:S01]  /*2b20*/  ISETP.GE.AND P5, PT, R36, UR20, PT ;  /* 0x0000001424007c0c */ /* 0x000fe2000bfa6270 */
[----:B------:R-:W-:Y:S02]  /*2b30*/  IMAD R5, R33, UR24, RZ ;  /* 0x0000001821057c24 */ /* 0x000fe4000f8e02ff */
[----:B------:R-:W-:Y:S02]  /*2b40*/  IMAD.MOV.U32 R6, RZ, RZ, R12 ;  /* 0x000000ffff067224 */ /* 0x000fe400078e000c */
[----:B------:R-:W-:Y:S02]  /*2b50*/  IMAD.MOV.U32 R7, RZ, RZ, R19 ;  /* 0x000000ffff077224 */ /* 0x000fe400078e0013 */
[C---:B------:R-:W-:Y:S02]  /*2b60*/  IMAD R5, R4.reuse, UR25, R5 ;  /* 0x0000001904057c24 */ /* 0x040fe4000f8e0205 */
[----:B------:R-:W-:-:S04]  /*2b70*/  IMAD.WIDE.U32 R6, R4, UR24, R6 ;  /* 0x0000001804067c25 */ /* 0x000fc8000f8e0006 */
[----:B------:R-:W4:Y:S01]  /*2b80*/  @!P5 LDC.64 R16, c[0x0][0x220] ;  /* 0x00008800ff10db82 */ /* 0x000f220000000a00 */
[----:B------:R-:W-:Y:S01]  /*2b90*/  IMAD.IADD R5, R7, 0x1, R5 ;  /* 0x0000000107057824 */ /* 0x000fe200078e0205 */
[----:B------:R1:W-:Y:S01]  /*2ba0*/  @P5 STS.128 [R35+0x12000], RZ ;  /* 0x012000ff23005388 */ /* 0x0003e20000000c00 */
[----:B----4-:R-:W-:-:S04]  /*2bb0*/  @!P5 LEA R16, P1, R6, R16, 0x1 ;  /* 0x000000100610d211 */ /* 0x010fc800078208ff */
[----:B------:R-:W-:-:S05]  /*2bc0*/  @!P5 LEA.HI.X R17, R6, R17, R5, 0x1, P1 ;  /* 0x000000110611d211 */ /* 0x000fca00008f0c05 */
[----:B------:R-:W-:Y:S01]  /*2bd0*/  @!PT LDS RZ, [RZ] ;  /* 0x00000000fffff984 */ /* 0x000fe20000000800 */
[----:B------:R-:W-:Y:S01]  /*2be0*/  @!PT LDS RZ, [RZ] ;  /* 0x00000000fffff984 */ /* 0x000fe20000000800 */
[----:B------:R-:W-:Y:S01]  /*2bf0*/  @!PT LDS RZ, [RZ] ;  /* 0x00000000fffff984 */ /* 0x000fe20000000800 */
[----:B------:R1:W-:Y:S01]  /*2c00*/  @!P5 LDGSTS.E.BYPASS.LTC128B.128 [R35+0x12000], desc[UR6][R16.64] ;  /* 0x120000001023dfae */ /* 0x0003e2000b901d46 */
[----:B--2---:R-:W-:Y:S02]  /*2c10*/  ISETP.GE.AND P3, PT, R14, UR20, PT ;  /* 0x000000140e007c0c */ /* 0x004fe4000bf66270 */
[----:B---3--:R-:W-:-:S11]  /*2c20*/  ISETP.GE.AND P2, PT, R42, UR20, PT ;  /* 0x000000142a007c0c */ /* 0x008fd6000bf46270 */
        /* <DEDUP_REMOVED lines=17> */
.L_x_93:
[----:B------:R-:W-:Y:S05]  /*2d40*/  BSYNC B0 ;  /* 0x0000000000007941 */ /* 0x000fea0003800000 */
.L_x_92:
        /* <DEDUP_REMOVED lines=9> */
[----:B------:R-:W-:-:S12]  /*2de0*/  IMAD.MOV.U32 R7, RZ, RZ, R19 ;  /* 0x000000ffff077224 */ /* 0x000fd800078e0013 */
[----:B-123--:R-:W1:Y:S01]  /*2df0*/  @!P5 LDC.64 R14, c[0x0][0x220] ;  /* 0x00008800ff0edb82 */ /* 0x00ee620000000a00 */
[----:B------:R2:W-:Y:S01]  /*2e00*/  @P5 STS.128 [R35+0x13000], RZ ;  /* 0x013000ff23005388 */ /* 0x0005e20000000c00 */
[----:B-----5:R-:W-:Y:S02]  /*2e10*/  ISETP.GE.AND P3, PT, R5, UR17, PT ;  /* 0x0000001105007c0c */ /* 0x020fe4000bf66270 */
[----:B------:R-:W-:-:S05]  /*2e20*/  IADD3 R5, P1, R4, 0x20, RZ ;  /* 0x0000002004057810 */ /* 0x000fca0007f3e0ff */
[----:B------:R-:W-:Y:S01]  /*2e30*/  IMAD.X R6, RZ, RZ, R33, P1 ;  /* 0x000000ffff067224 */ /* 0x000fe200008e0621 */
[----:B----4-:R-:W-:-:S03]  /*2e40*/  ISETP.GE.AND P1, PT, R42, UR17, PT ;  /* 0x000000112a007c0c */ /* 0x010fc6000bf26270 */
        /* <DEDUP_REMOVED lines=28> */
.L_x_95:
[----:B------:R-:W-:Y:S05]  /*3010*/  BSYNC B0 ;  /* 0x0000000000007941 */ /* 0x000fea0003800000 */
.L_x_94:
[----:B------:R-:W0:Y:S01]  /*3020*/  LDGDEPBAR ;  /* 0x00000000000079af */ /* 0x000e220000000000 */
[----:B-12---:R-:W-:Y:S01]  /*3030*/  SHF.R.S32.HI R13, RZ, 0x1f, R27 ;  /* 0x0000001fff0d7819 */ /* 0x006fe2000001141b */
[----:B------:R-:W-:Y:S01]  /*3040*/  BSSY B0, `(.L_x_96) ;  /* 0x000001e000007945 */ /* 0x000fe20003800000 */
[----:B------:R-:W-:Y:S01]  /*3050*/  ISETP.GE.AND P5, PT, R31, UR5, PT ;  /* 0x000000051f007c0c */ /* 0x000fe2000bfa6270 */
[----:B------:R1:W-:Y:S01]  /*3060*/  @P6 STS.128 [R35+0x6000], RZ ;  /* 0x006000ff23006388 */ /* 0x0003e20000000c00 */
[----:B------:R-:W-:Y:S02]  /*3070*/  LEA.HI R22, R30, R22, RZ, 0x2 ;  /* 0x000000161e167211 */ /* 0x000fe400078f10ff */
        /* <DEDUP_REMOVED lines=26> */
.L_x_97:
[----:B------:R-:W-:Y:S05]  /*3220*/  BSYNC B0 ;  /* 0x0000000000007941 */ /* 0x000fea0003800000 */
.L_x_96:
[----:B------:R1:W-:Y:S01]  /*3230*/  @P5 STS.128 [R35+0x7000], RZ ;  /* 0x007000ff23005388 */ /* 0x0003e20000000c00 */
[----:B------:R-:W-:Y:S03]  /*3240*/  BSSY B0, `(.L_x_98) ;  /* 0x0000024000007945 */ /* 0x000fe60003800000 */
[----:B------:R1:W-:Y:S04]  /*3250*/  @P5 STS.128 [R35+0x9000], RZ ;  /* 0x009000ff23005388 */ /* 0x0003e80000000c00 */
[----:B------:R1:W-:Y:S01]  /*3260*/  @P5 STS.128 [R35+0xb000], RZ ;  /* 0x00b000ff23005388 */ /* 0x0003e20000000c00 */
[----:B------:R-:W-:Y:S05]  /*3270*/  @P5 BRA `(.L_x_99) ;  /* 0x0000000000805947 */ /* 0x000fea0003800000 */
[----:B------:R-:W5:Y:S01]  /*3280*/  LDL R5, [R1+0x6c] ;  /* 0x00006c0001057983 */ /* 0x000f620000100800 */
[----:B------:R-:W-:-:S03]  /*3290*/  ULDC UR17, c[0x0][0x2d0] ;  /* 0x0000b40000117ab9 */ /* 0x000fc60000000800 */
[----:B---3--:R-:W3:Y:S01]  /*32a0*/  LDL R14, [R1+0x70] ;  /* 0x00007000010e7983 */ /* 0x008ee20000100800 */
[----:B------:R-:W-:Y:S01]  /*32b0*/  ISETP.GE.AND P3, PT, R36, UR17, PT ;  /* 0x0000001124007c0c */ /* 0x000fe2000bf66270 */
[----:B------:R-:W-:-:S04]  /*32c0*/  IMAD.WIDE.U32 R6, R20, 0x20, RZ ;  /* 0x0000002014067825 */ /* 0x000fc800078e00ff */
[----:B------:R-:W-:-:S08]  /*32d0*/  IMAD.SHL.U32 R12, R21, 0x20, RZ ;  /* 0x00000020150c7824 */ /* 0x000fd000078e00ff */
[----:B------:R1:W-:Y:S01]  /*32e0*/  @P3 STS.128 [R35+0x7000], RZ ;  /* 0x007000ff23003388 */ /* 0x0003e20000000c00 */
[----:B-----5:R-:W-:Y:S02]  /*32f0*/  ISETP.GE.AND P2, PT, R5, UR17, PT ;  /* 0x0000001105007c0c */ /* 0x020fe4000bf46270 */
[----:B------:R-:W-:-:S04]  /*3300*/  IADD3 R5, P1, R8, R6, RZ ;  /* 0x0000000608057210 */ /* 0x000fc80007f3e0ff */
        /* <DEDUP_REMOVED lines=23> */
.L_x_99:
[----:B------:R-:W-:Y:S05]  /*3480*/  BSYNC B0 ;  /* 0x0000000000007941 */ /* 0x000fea0003800000 */
.L_x_98:
[----:B------:R1:W-:Y:S01]  /*3490*/  @P6 STS.128 [R35], RZ ;  /* 0x000000ff23006388 */ /* 0x0003e20000000c00 */
[----:B------:R-:W-:Y:S01]  /*34a0*/  BSSY B0, `(.L_x_100) ;  /* 0x000001c000007945 */ /* 0x000fe20003800000 */
[----:B------:R-:W-:Y:S02]  /*34b0*/  MOV R12, UR26 ;  /* 0x0000001a000c7c02 */ /* 0x000fe40008000f00 */
[----:B------:R1:W-:Y:S01]  /*34c0*/  @P6 STS.128 [R35+0x2000], RZ ;  /* 0x002000ff23006388 */ /* 0x0003e20000000c00 */
[----:B------:R-:W-:-:S03]  /*34d0*/  LOP3.LUT R13, R13, 0xfffffffc, RZ, 0xc0, !PT ;  /* 0xfffffffc0d0d7812 */ /* 0x000fc600078ec0ff */
        /* <DEDUP_REMOVED lines=24> */
.L_x_101:
[----:B------:R-:W-:Y:S05]  /*3660*/  BSYNC B0 ;  /* 0x0000000000007941 */ /* 0x000fea0003800000 */
.L_x_100:
        /* <DEDUP_REMOVED lines=40> */
.L_x_103:
[----:B------:R-:W-:Y:S05]  /*38f0*/  BSYNC B0 ;  /* 0x0000000000007941 */ /* 0x000fea0003800000 */
.L_x_102:
[----:B------:R-:W-:Y:S01]  /*3900*/  UIMAD UR14, UR40, UR26, URZ ;  /* 0x0000001a280e72a4 */ /* 0x000fe2000f8e023f */
[----:B------:R2:W-:Y:S01]  /*3910*/  @P0 STS.128 [R35+0xc000], RZ ;  /* 0x00c000ff23000388 */ /* 0x0005e20000000c00 */
[----:B-1----:R-:W-:Y:S01]  /*3920*/  IMAD.IADD R8, R25, 0x1, -R13 ;  /* 0x0000000119087824 */ /* 0x002fe200078e0a0d */
[----:B------:R-:W-:Y:S01]  /*3930*/  SHF.R.S32.HI R5, RZ, 0x2, R22 ;  /* 0x00000002ff057819 */ /* 0x000fe20000011416 */
[----:B------:R-:W-:Y:S01]  /*3940*/  UIMAD UR14, UR30, UR27, UR14 ;  /* 0x0000001b1e0e72a4 */ /* 0x000fe2000f8e020e */
[----:B------:R2:W-:Y:S01]  /*3950*/  @P0 STS.128 [R35+0xe000], RZ ;  /* 0x00e000ff23000388 */ /* 0x0005e20000000c00 */
[----:B------:R-:W-:Y:S01]  /*3960*/  IMAD.WIDE.U32 R6, R12, UR30, R36 ;  /* 0x0000001e0c067c25 */ /* 0x000fe2000f8e0024 */
[----:B------:R-:W-:Y:S01]  /*3970*/  LEA R5, R8, R5, 0x4 ;  /* 0x0000000508057211 */ /* 0x000fe200078e20ff */
[----:B------:R-:W-:Y:S01]  /*3980*/  BSSY B0, `(.L_x_104) ;  /* 0x0000033000007945 */ /* 0x000fe20003800000 */
[----:B------:R2:W-:Y:S01]  /*3990*/  @P0 STS.128 [R35+0x10000], RZ ;  /* 0x010000ff23000388 */ /* 0x0005e20000000c00 */
[----:B------:R-:W-:Y:S01]  /*39a0*/  IMAD.U32 R9, RZ, RZ, UR14 ;  /* 0x0000000eff097e24 */ /* 0x000fe2000f8e00ff */
[----:B------:R-:W-:Y:S01]  /*39b0*/  IADD3 R8, P1, R6, UR31, RZ ;  /* 0x0000001f06087c10 */ /* 0x000fe2000ff3e0ff */
[----:B------:R-:W-:Y:S01]  /*39c0*/  ULDC.64 UR14, c[0x0][0x260] ;  /* 0x00009800000e7ab9 */ /* 0x000fe20000000a00 */
[----:B------:R-:W-:Y:S01]  /*39d0*/  IADD3 R6, R5, 0x8, RZ ;  /* 0x0000000805067810 */ /* 0x000fe20007ffe0ff */
[----:B------:R-:W-:Y:S01]  /*39e0*/  IMAD R11, R26, UR14, RZ ;  /* 0x0000000e1a0b7c24 */ /* 0x000fe2000f8e02ff */
[----:B------:R-:W-:-:S02]  /*39f0*/  IADD3.X R9, R7, UR36, R9, P1, !PT ;  /* 0x0000002407097c10 */ /* 0x000fc40008ffe409 */
[----:B------:R-:W-:Y:S01]  /*3a00*/  ISETP.GE.AND P5, PT, R6, UR5, PT ;  /* 0x0000000506007c0c */ /* 0x000fe2000bfa6270 */
[C---:B------:R-:W-:Y:S01]  /*3a10*/  IMAD R11, R18.reuse, UR15, R11 ;  /* 0x0000000f120b7c24 */ /* 0x040fe2000f8e020b */
[----:B------:R-:W-:Y:S01]  /*3a20*/  ISETP.GE.AND P6, PT, R5, UR5, PT ;  /* 0x0000000505007c0c */ /* 0x000fe2000bfc6270 */
[----:B------:R-:W-:-:S04]  /*3a30*/  IMAD.WIDE.U32 R8, R18, UR14, R8 ;  /* 0x0000000e12087c25 */ /* 0x000fc8000f8e0008 */
[----:B------:R-:W-:Y:S01]  /*3a40*/  IMAD.IADD R11, R9, 0x1, R11 ;  /* 0x00000001090b7824 */ /* 0x000fe200078e020b */
[----:B------:R-:W-:Y:S07]  /*3a50*/  @P0 BRA `(.L_x_105) ;  /* 0x0000000000940947 */ /* 0x000fee0003800000 */
[----:B------:R-:W5:Y:S01]  /*3a60*/  LDL R10, [R1+0x6c] ;  /* 0x00006c00010a7983 */ /* 0x000f620000100800 */
[----:B------:R-:W-:-:S03]  /*3a70*/  ULDC UR5, c[0x0][0x2d0] ;  /* 0x0000b40000057ab9 */ /* 0x000fc60000000800 */
[----:B------:R-:W2:Y:S01]  /*3a80*/  LDL R16, [R1+0x70] ;  /* 0x0000700001107983 */ /* 0x000ea20000100800 */
[----:B------:R-:W-:Y:S01]  /*3a90*/  ISETP.GE.AND P3, PT, R36, UR5, PT ;  /* 0x0000000524007c0c */ /* 0x000fe2000bf66270 */
[----:B------:R-:W-:Y:S02]  /*3aa0*/  IMAD.MOV.U32 R6, RZ, RZ, R8 ;  /* 0x000000ffff067224 */ /* 0x000fe400078e0008 */
[----:B------:R-:W-:Y:S02]  /*3ab0*/  IMAD.MOV.U32 R7, RZ, RZ, R11 ;  /* 0x000000ffff077224 */ /* 0x000fe400078e000b */
[----:B------:R-:W-:-:S08]  /*3ac0*/  IMAD.WIDE.U32 R6, R4, UR26, R6 ;  /* 0x0000001a04067c25 */ /* 0x000fd0000f8e0006 */
[----:B---3--:R-:W1:Y:S01]  /*3ad0*/  @!P3 LDC.64 R14, c[0x0][0x218] ;  /* 0x00008600ff0ebb82 */ /* 0x008e620000000a00 */
[----:B------:R3:W-:Y:S01]  /*3ae0*/  @P3 STS.128 [R35+0xc000], RZ ;  /* 0x00c000ff23003388 */ /* 0x0007e20000000c00 */
[----:B-1----:R-:W-:Y:S02]  /*3af0*/  @!P3 LEA R14, P1, R6, R14, 0x1 ;  /* 0x0000000e060eb211 */ /* 0x002fe400078208ff */
[----:B-----5:R-:W-:Y:S01]  /*3b00*/  ISETP.GE.AND P2, PT, R10, UR5, PT ;  /* 0x000000050a007c0c */ /* 0x020fe2000bf46270 */
[----:B------:R-:W-:Y:S01]  /*3b10*/  IMAD R10, R33, UR26, RZ ;  /* 0x0000001a210a7c24 */ /* 0x000fe2000f8e02ff */
[----:B--2---:R-:W-:-:S03]  /*3b20*/  ISETP.GE.AND P0, PT, R16, UR5, PT ;  /* 0x0000000510007c0c */ /* 0x004fc6000bf06270 */
[----:B------:R-:W-:-:S04]  /*3b30*/  IMAD R10, R4, UR27, R10 ;  /* 0x0000001b040a7c24 */ /* 0x000fc8000f8e020a */
[----:B------:R-:W-:-:S04]  /*3b40*/  IMAD.IADD R10, R7, 0x1, R10 ;  /* 0x00000001070a7824 */ /* 0x000fc800078e020a */
[----:B------:R-:W1:Y:S01]  /*3b50*/  @!P2 LDC.64 R12, c[0x0][0x218] ;  /* 0x00008600ff0cab82 */ /* 0x000e620000000a00 */
[----:B------:R-:W-:-:S05]  /*3b60*/  @!P3 LEA.HI.X R15, R6, R15, R10, 0x1, P1 ;  /* 0x0000000f060fb211 */ /* 0x000fca00008f0c0a */
[----:B------:R-:W-:Y:S01]  /*3b70*/  @!PT LDS RZ, [RZ] ;  /* 0x00000000fffff984 */ /* 0x000fe20000000800 */
[----:B------:R-:W-:Y:S01]  /*3b80*/  @!PT LDS RZ, [RZ] ;  /* 0x00000000fffff984 */ /* 0x000fe20000000800 */
[----:B------:R-:W-:Y:S01]  /*3b90*/  @!PT LDS RZ, [RZ] ;  /* 0x00000000fffff984 */ /* 0x000fe20000000800 */
[----:B------:R3:W-:Y:S04]  /*3ba0*/  @!P3 LDGSTS.E.BYPASS.LTC128B.128 [R35+0xc000], desc[UR6][R14.64] ;  /* 0x0c0000000e23bfae */ /* 0x0007e8000b901d46 */
        /* <DEDUP_REMOVED lines=16> */
.L_x_105:
[----:B------:R-:W-:Y:S05]  /*3cb0*/  BSYNC B0 ;  /* 0x0000000000007941 */ /* 0x000fea0003800000 */
.L_x_104:
[----:B------:R1:W-:Y:S01]  /*3cc0*/  @P4 STS.128 [R35+0xd000], RZ ;  /* 0x00d000ff23004388 */ /* 0x0003e20000000c00 */
[----:B------:R-:W-:Y:S03]  /*3cd0*/  BSSY B0, `(.L_x_106) ;  /* 0x000002b000007945 */ /* 0x000fe60003800000 */
[----:B------:R1:W-:Y:S04]  /*3ce0*/  @P4 STS.128 [R35+0xf000], RZ ;  /* 0x00f000ff23004388 */ /* 0x0003e80000000c00 */
[----:B------:R1:W-:Y:S01]  /*3cf0*/  @P4 STS.128 [R35+0x11000], RZ ;  /* 0x011000ff23004388 */ /* 0x0003e20000000c00 */
[----:B------:R-:W-:Y:S05]  /*3d00*/  @P4 BRA `(.L_x_107) ;  /* 0x00000000009c4947 */ /* 0x000fea0003800000 */
[----:B------:R-:W5:Y:S01]  /*3d10*/  LDL R6, [R1+0x6c] ;  /* 0x00006c0001067983 */ /* 0x000f620000100800 */
[----:B------:R-:W-:-:S03]  /*3d20*/  ULDC UR5, c[0x0][0x2d0] ;  /* 0x0000b40000057ab9 */ /* 0x000fc60000000800 */
[----:B------:R-:W2:Y:S01]  /*3d30*/  LDL R10, [R1+0x70] ;  /* 0x00007000010a7983 */ /* 0x000ea20000100800 */
[----:B------:R-:W-:Y:S01]  /*3d40*/  ISETP.GE.AND P3, PT, R36, UR5, PT ;  /* 0x0000000524007c0c */ /* 0x000fe2000bf66270 */
[----:B------:R-:W-:Y:S01]  /*3d50*/  IMAD.MOV.U32 R7, RZ, RZ, R11 ;  /* 0x000000ffff077224 */ /* 0x000fe200078e000b */
[----:B------:R-:W-:-:S11]  /*3d60*/  IADD3 R4, P0, R4, 0x20, RZ ;  /* 0x0000002004047810 */ /* 0x000fd60007f1e0ff */
[----:B-1-3--:R-:W1:Y:S01]  /*3d70*/  @!P3 LDC.64 R12, c[0x0][0x218] ;  /* 0x00008600ff0cbb82 */ /* 0x00ae620000000a00 */
[----:B------:R3:W-:Y:S01]  /*3d80*/  @P3 STS.128 [R35+0xd000], RZ ;  /* 0x00d000ff23003388 */ /* 0x0007e20000000c00 */
[----:B-----5:R-:W-:Y:S01]  /*3d90*/  ISETP.GE.AND P2, PT, R6, UR5, PT ;  /* 0x0000000506007c0c */ /* 0x020fe2000bf46270 */
[----:B------:R-:W-:Y:S01]  /*3da0*/  IMAD.X R6, RZ, RZ, R33, P0 ;  /* 0x000000ffff067224 */ /* 0x000fe200000e0621 */
[----:B--2---:R-:W-:-:S03]  /*3db0*/  ISETP.GE.AND P0, PT, R10, UR5, PT ;  /* 0x000000050a007c0c */ /* 0x004fc6000bf06270 */
[----:B------:R-:W-:Y:S02]  /*3dc0*/  IMAD R9, R6, UR26, RZ ;  /* 0x0000001a06097c24 */ /* 0x000fe4000f8e02ff */
[----:B------:R-:W-:-:S04]  /*3dd0*/  IMAD.MOV.U32 R6, RZ, RZ, R8 ;  /* 0x000000ffff067224 */ /* 0x000fc800078e0008 */
[C---:B------:R-:W-:Y:S02]  /*3de0*/  IMAD.WIDE.U32 R6, R4.reuse, UR26, R6 ;  /* 0x0000001a04067c25 */ /* 0x040fe4000f8e0006 */
[----:B------:R-:W2:Y:S02]  /*3df0*/  @!P2 LDC.64 R14, c[0x0][0x218] ;  /* 0x00008600ff0eab82 */ /* 0x000ea40000000a00 */
        /* <DEDUP_REMOVED lines=24> */
.L_x_107:
[----:B------:R-:W-:Y:S05]  /*3f80*/  BSYNC B0 ;  /* 0x0000000000007941 */ /* 0x000fea0003800000 */
.L_x_106:
[C---:B------:R-:W-:Y:S01]  /*3f90*/  IMAD.SHL.U32 R6, R5.reuse, 0x4, RZ ;  /* 0x0000000405067824 */ /* 0x040fe200078e00ff */
[----:B------:R-:W-:Y:S01]  /*3fa0*/  SHF.R.S32.HI R4, RZ, 0x1f, R5 ;  /* 0x0000001fff047819 */ /* 0x000fe20000011405 */
[----:B-1-3--:R-:W-:Y:S01]  /*3fb0*/  IMAD.MOV.U32 R8, RZ, RZ, 0x7f800000 ;  /* 0x7f800000ff087424 */ /* 0x00afe200078e00ff */
[----:B------:R-:W0:Y:S01]  /*3fc0*/  LDGDEPBAR ;  /* 0x00000000000079af */ /* 0x000e220000000000 */
[----:B------:R-:W-:Y:S01]  /*3fd0*/  ULDC.64 UR18, c[0x0][0x3c8] ;  /* 0x0000f20000127ab9 */ /* 0x000fe20000000a00 */
[----:B------:R-:W-:Y:S01]  /*3fe0*/  SHF.L.U64.HI R9, R5, 0x2, R4 ;  /* 0x0000000205097819 */ /* 0x000fe20000010204 */
[----:B------:R-:W-:Y:S01]  /*3ff0*/  IMAD.MOV.U32 R4, RZ, RZ, 0x7f800000 ;  /* 0x7f800000ff047424 */ /* 0x000fe200078e00ff */
[----:B------:R1:W-:Y:S01]  /*4000*/  STL [R1+0x78], R6 ;  /* 0x0000780601007387 */ /* 0x0003e20000100800 */
[----:B------:R-:W-:Y:S02]  /*4010*/  UISETP.NE.U32.AND UP1, UPT, UR18, URZ, UPT ;  /* 0x0000003f1200728c */ /* 0x000fe4000bf25070 */
[----:B------:R-:W-:Y:S01]  /*4020*/  USHF.R.S32.HI UR14, URZ, 0x1f, UR60 ;  /* 0x0000001f3f0e7899 */ /* 0x000fe2000801143c */
[----:B------:R-:W-:Y:S01]  /*4030*/  STL [R1+0x74], R9 ;  /* 0x0000740901007387 */ /* 0x000fe20000100800 */
[----:B------:R-:W-:-:S02]  /*4040*/  UISETP.NE.AND.EX UP1, UPT, UR19, URZ, UPT, UP1 ;  /* 0x0000003f1300728c */ /* 0x000fc4000bf25310 */
[----:B------:R-:W-:Y:S01]  /*4050*/  USHF.R.S32.HI UR5, URZ, 0x1f, UR48 ;  /* 0x0000001f3f057899 */ /* 0x000fe20008011430 */
[----:B------:R-:W-:-:S08]  /*4060*/  ULDC UR20, c[0x0][0x2d0] ;  /* 0x0000b40000147ab9 */ /* 0x000fd00000000800 */
[----:B------:R-:W-:Y:S01]  /*4070*/  @UP1 ULDC.64 UR22, c[0x0][0x3d0] ;  /* 0x0000f40000161ab9 */ /* 0x000fe20000000a00 */
[----:B------:R-:W-:Y:S01]  /*4080*/  @UP1 UMOV UR15, UR14 ;  /* 0x0000000e000f1c82 */ /* 0x000fe20008000000 */
[----:B------:R-:W-:Y:S01]  /*4090*/  @UP1 UIMAD UR5, UR5, UR22, URZ ;  /* 0x00000016050512a4 */ /* 0x000fe2000f8e023f */
[----:B------:R-:W-:-:S04]  /*40a0*/  DEPBAR.LE SB0, 0x1 ;  /* 0x000080400000791a */ /* 0x000fc80000000000 */
[----:B------:R-:W-:Y:S01]  /*40b0*/  @UP1 UMOV UR14, UR60 ;  /* 0x0000003c000e1c82 */ /* 0x000fe20008000000 */
[----:B-1----:R-:W-:Y:S01]  /*40c0*/  IADD3 R6, P0, R6, UR11, RZ ;  /* 0x0000000b06067c10 */ /* 0x002fe2000ff1e0ff */
[----:B------:R-:W-:Y:S02]  /*40d0*/  @UP1 UIMAD.WIDE.U32 UR14, UR48, UR22, UR14 ;  /* 0x00000016300e12a5 */ /* 0x000fe4000f8e000e */
[----:B------:R-:W-:Y:S01]  /*40e0*/  @UP1 UIMAD UR5, UR48, UR23, UR5 ;  /* 0x00000017300512a4 */ /* 0x000fe2000f8e0205 */
[----:B------:R-:W-:Y:S01]  /*40f0*/  IADD3.X R7, R9, UR10, RZ, P0, !PT ;  /* 0x0000000a09077c10 */ /* 0x000fe200087fe4ff */
[----:B------:R-:W-:Y:S01]  /*4100*/  @UP1 ULEA UR18, UP0, UR14, UR18, 0x2 ;  /* 0x000000120e121291 */ /* 0x000fe2000f80103f */
[----:B------:R-:W-:Y:S01]  /*4110*/  PLOP3.LUT P0, PT, PT, PT, UP1, 0x80, 0x0 ;  /* 0x000000000000781c */ /* 0x000fe20003f0f018 */
[----:B------:R-:W-:Y:S02]  /*4120*/  @UP1 UIADD3 UR5, UR15, UR5, URZ ;  /* 0x000000050f051290 */ /* 0x000fe4000fffe03f */
[----:B------:R-:W3:Y:S01]  /*4130*/  @!P5 LDG.E R4, desc[UR6][R6.64+0x20] ;  /* 0x000020060604d981 */ /* 0x000ee2000c1e1900 */
[----:B------:R-:W-:Y:S01]  /*4140*/  VIADD R5, R5, 0x1 ;  /* 0x0000000105057836 */ /* 0x000fe20000000000 */
[----:B------:R-:W-:-:S02]  /*4150*/  @UP1 ULEA.HI.X UR19, UR14, UR19, UR5, 0x2, UP0 ;  /* 0x000000130e131291 */ /* 0x000fc400080f1405 */
[----:B------:R1:W5:Y:S01]  /*4160*/  @!P6 LDG.E R8, desc[UR6][R6.64] ;  /* 0x000000060608e981 */ /* 0x000362000c1e1900 */
[----:B------:R-:W-:Y:S01]  /*4170*/  @UP1 ULDC UR5, c[0x0][0x2e8] ;  /* 0x0000ba0000051ab9 */ /* 0x000fe20000000800 */
[----:B------:R-:W-:Y:S01]  /*4180*/  IMAD.MOV.U32 R240, RZ, RZ, 0x20 ;  /* 0x00000020fff07424 */ /* 0x000fe200078e00ff */
[----:B------:R-:W-:Y:S01]  /*4190*/  CS2R R142, SRZ ;  /* 0x00000000008e7805 */ /* 0x000fe2000001ff00 */
[----:B------:R-:W-:Y:S01]  /*41a0*/  BAR.SYNC.DEFER_BLOCKING 0x0 ;  /* 0x0000000000007b1d */ /* 0x000fe20000010000 */
        /* <DEDUP_REMOVED lines=19> */
[----:B------:R-:W-:Y:S01]  /*42e0*/  CS2R R106, SRZ ;  /* 0x00000000006a7805 */ /* 0x000fe2000001ff00 */
[----:B-1----:R-:W-:Y:S01]  /*42f0*/  IMAD.U32 R6, RZ, RZ, UR18 ;  /* 0x00000012ff067e24 */ /* 0x002fe2000f8e00ff */
[----:B------:R-:W-:Y:S01]  /*4300*/  CS2R R104, SRZ ;  /* 0x0000000000687805 */ /* 0x000fe2000001ff00 */
[----:B------:R-:W-:Y:S01]  /*4310*/  IMAD.U32 R7, RZ, RZ, UR19 ;  /* 0x00000013ff077e24 */ /* 0x000fe2000f8e00ff */
[----:B------:R-:W-:-:S02]  /*4320*/  CS2R R102, SRZ ;  /* 0x0000000000667805 */ /* 0x000fc4000001ff00 */
[----:B------:R-:W-:Y:S02]  /*4330*/  CS2R R100, SRZ ;  /* 0x0000000000647805 */ /* 0x000fe4000001ff00 */
[----:B------:R-:W-:Y:S02]  /*4340*/  CS2R R62, SRZ ;  /* 0x00000000003e7805 */ /* 0x000fe4000001ff00 */
[----:B------:R-:W-:Y:S01]  /*4350*/  CS2R R60, SRZ ;  /* 0x00000000003c7805 */ /* 0x000fe2000001ff00 */
[----:B------:R1:W4:Y:S01]  /*4360*/  @P0 LDG.E R13, desc[UR6][R6.64] ;  /* 0x00000006060d0981 */ /* 0x000322000c1e1900 */
        /* <DEDUP_REMOVED lines=11> */
[----:B--2---:R-:W-:Y:S02]  /*4420*/  CS2R R40, SRZ ;  /* 0x0000000000287805 */ /* 0x004fe4000001ff00 */
[----:B------:R-:W-:Y:S02]  /*4430*/  CS2R R38, SRZ ;  /* 0x0000000000267805 */ /* 0x000fe4000001ff00 */
[----:B------:R-:W-:Y:S02]  /*4440*/  CS2R R36, SRZ ;  /* 0x0000000000247805 */ /* 0x000fe4000001ff00 */
[----:B------:R-:W-:-:S02]  /*4450*/  CS2R R30, SRZ ;  /* 0x00000000001e7805 */ /* 0x000fc4000001ff00 */
[----:B------:R-:W-:Y:S02]  /*4460*/  CS2R R26, SRZ ;  /* 0x00000000001a7805 */ /* 0x000fe4000001ff00 */
[----:B------:R-:W-:Y:S02]  /*4470*/  CS2R R24, SRZ ;  /* 0x0000000000187805 */ /* 0x000fe4000001ff00 */
[----:B------:R-:W-:Y:S02]  /*4480*/  CS2R R22, SRZ ;  /* 0x0000000000167805 */ /* 0x000fe4000001ff00 */
[----:B------:R-:W-:Y:S01]  /*4490*/  CS2R R20, SRZ ;  /* 0x0000000000147805 */ /* 0x000fe2000001ff00 */
[----:B------:R-:W-:Y:S01]  /*44a0*/  ULDC UR22, c[0x0][0x2dc] ;  /* 0x0000b70000167ab9 */ /* 0x000fe20000000800 */
[----:B------:R-:W-:Y:S01]  /*44b0*/  ULDC UR15, c[0x0][0x2ec] ;  /* 0x0000bb00000f7ab9 */ /* 0x000fe20000000800 */
[----:B---3--:R2:W-:Y:S01]  /*44c0*/  STL [R1+0x68], R4 ;  /* 0x0000680401007387 */ /* 0x0085e20000100800 */
[----:B-1----:R-:W-:-:S03]  /*44d0*/  LEA.HI R6, R34, R32, RZ, 0x4 ;  /* 0x0000002022067211 */ /* 0x002fc600078f20ff */
[----:B-----5:R1:W-:Y:S01]  /*44e0*/  STL [R1+0x64], R8 ;  /* 0x0000640801007387 */ /* 0x0203e20000100800 */
[----:B------:R-:W-:Y:S01]  /*44f0*/  LEA.HI R7, R34, R32, RZ, 0x7 ;  /* 0x0000002022077211 */ /* 0x000fe200078f38ff */
[----:B------:R-:W4:Y:S02]  /*4500*/  @P0 MUFU.RCP R12, UR5 ;  /* 0x00000005000c0d08 */ /* 0x000f240008001000 */
[----:B------:R-:W3:Y:S04]  /*4510*/  LDSM.16.M88.4 R164, [R252] ;  /* 0x00000000fca4783b */ /* 0x000ee80000000200 */
[----:B------:R-:W3:Y:S04]  /*4520*/  LDSM.16.M88.4 R168, [R252+0x800] ;  /* 0x00080000fca8783b */ /* 0x000ee80000000200 */
[----:B------:R-:W3:Y:S04]  /*4530*/  LDSM.16.M88.4 R196, [R252+0x2000] ;  /* 0x00200000fcc4783b */ /* 0x000ee80000000200 */
[----:B------:R-:W3:Y:S04]  /*4540*/  LDSM.16.M88.4 R200, [R252+0x2800] ;  /* 0x00280000fcc8783b */ /* 0x000ee80000000200 */
[----:B------:R-:W3:Y:S01]  /*4550*/  LDSM.16.M88.4 R228, [R252+0x4000] ;  /* 0x00400000fce4783b */ /* 0x000ee20000000200 */
[----:B--2---:R-:W-:-:S03]  /*4560*/  LOP3.LUT R4, R29, 0xfffffff8, RZ, 0xc0, !PT ;  /* 0xfffffff81d047812 */ /* 0x004fc600078ec0ff */
[----:B------:R-:W2:Y:S01]  /*4570*/  LDSM.16.M88.4 R232, [R252+0x4800] ;  /* 0x00480000fce8783b */ /* 0x000ea20000000200 */
[----:B-1----:R-:W-:Y:S01]  /*4580*/  SHF.R.S32.HI R8, RZ, 0x4, R6 ;  /* 0x00000004ff087819 */ /* 0x002fe20000011406 */
[----:B------:R-:W-:-:S03]  /*4590*/  IMAD.IADD R4, R32, 0x1, -R4 ;  /* 0x0000000120047824 */ /* 0x000fc600078e0a04 */
[----:B------:R-:W-:Y:S01]  /*45a0*/  LEA.HI R6, R6, R8, RZ, 0x1 ;  /* 0x0000000806067211 */ /* 0x000fe200078f08ff */
[----:B------:R-:W-:-:S03]  /*45b0*/  IMAD.SHL.U32 R10, R4, 0x40, RZ ;  /* 0x00000040040a7824 */ /* 0x000fc600078e00ff */
[----:B------:R-:W-:Y:S02]  /*45c0*/  LOP3.LUT R9, R6, 0xfffffffe, RZ, 0xc0, !PT ;  /* 0xfffffffe06097812 */ /* 0x000fe400078ec0ff */
[----:B------:R-:W-:Y:S02]  /*45d0*/  SHF.R.S32.HI R6, RZ, 0x7, R7 ;  /* 0x00000007ff067819 */ /* 0x000fe40000011407 */
[----:B------:R-:W-:Y:S01]  /*45e0*/  LOP3.LUT R7, R10, 0x1c0, RZ, 0xc0, !PT ;  /* 0x000001c00a077812 */ /* 0x000fe200078ec0ff */
[----:B------:R-:W-:-:S03]  /*45f0*/  IMAD.IADD R8, R8, 0x1, -R9 ;  /* 0x0000000108087824 */ /* 0x000fc600078e0a09 */
[----:B------:R-:W-:Y:S01]  /*4600*/  LOP3.LUT R9, R7, 0x8, R29, 0xf8, !PT ;  /* 0x0000000807097812 */ /* 0x000fe200078ef81d */
[----:B------:R-:W-:Y:S01]  /*4610*/  IMAD.SHL.U32 R32, R32, 0x2, RZ ;  /* 0x0000000220207824 */ /* 0x000fe200078e00ff */
[----:B------:R-:W-:Y:S01]  /*4620*/  SHF.R.U32.HI R7, RZ, 0x3, R7 ;  /* 0x00000003ff077819 */ /* 0x000fe20000011607 */
[----:B------:R-:W-:Y:S02]  /*4630*/  IMAD.SHL.U32 R11, R6, 0x20, RZ ;  /* 0x00000020060b7824 */ /* 0x000fe400078e00ff */
[----:B------:R-:W-:Y:S01]  /*4640*/  IMAD.SHL.U32 R8, R8, 0x200, RZ ;  /* 0x0000020008087824 */ /* 0x000fe200078e00ff */
[----:B------:R-:W-:Y:S01]  /*4650*/  LOP3.LUT R10, R9, R7, RZ, 0x3c, !PT ;  /* 0x00000007090a7212 */ /* 0x000fe200078e3cff */
[----:B------:R-:W-:Y:S01]  /*4660*/  IMAD.U32 R7, RZ, RZ, UR9 ;  /* 0x00000009ff077e24 */ /* 0x000fe2000f8e00ff */
[----:B------:R-:W-:Y:S01]  /*4670*/  LOP3.LUT R11, R11, 0x6, R32, 0xf8, !PT ;  /* 0x000000060b0b7812 */ /* 0x000fe200078ef820 */
[----:B------:R-:W-:Y:S02]  /*4680*/  IMAD R9, R6, 0x800, R8 ;  /* 0x0000080006097824 */ /* 0x000fe400078e0208 */
[----:B------:R-:W-:Y:S01]  /*4690*/  IMAD.U32 R6, RZ, RZ, UR47 ;  /* 0x0000002fff067e24 */ /* 0x000fe2000f8e00ff */
[----:B------:R-:W-:-:S03]  /*46a0*/  IADD3 R5, R7, -UR35, R5 ;  /* 0x8000002307057c10 */ /* 0x000fc6000fffe005 */
[----:B------:R-:W-:Y:S02]  /*46b0*/  IMAD R14, R6, 0x40, R11 ;  /* 0x00000040060e7824 */ /* 0x000fe400078e020b */
[----:B------:R1:W-:Y:S04]  /*46c0*/  STL [R1+0xa4], R5 ;  /* 0x0000a40501007387 */ /* 0x0003e80000100800 */
[----:B------:R-:W-:Y:S04]  /*46d0*/  STL [R1+0x38], R14 ;  /* 0x0000380e01007387 */ /* 0x000fe80000100800 */
[----:B-1----:R-:W5:Y:S01]  /*46e0*/  LDL R5, [R1+0x4] ;  /* 0x0000040001057983 */ /* 0x002f620000100800 */
[----:B------:R-:W-:Y:S01]  /*46f0*/  LOP3.LUT P1, RZ, R4, 0x2, RZ, 0xc0, !PT ;  /* 0x0000000204ff7812 */ /* 0x000fe2000782c0ff */
[----:B------:R-:W-:-:S05]  /*4700*/  IMAD.IADD R4, R9, 0x1, R10 ;  /* 0x0000000109047824 */ /* 0x000fca00078e020a */
[----:B------:R-:W-:Y:S01]  /*4710*/  LEA R4, R4, UR4, 0x1 ;  /* 0x0000000404047c11 */ /* 0x000fe2000f8e08ff */
[----:B----4-:R-:W-:Y:S01]  /*4720*/  @P0 FMUL.FTZ R8, R13, R12 ;  /* 0x0000000c0d080220 */ /* 0x010fe20000410000 */
[----:B------:R-:W-:-:S03]  /*4730*/  VIADD R6, R14, 0x11 ;  /* 0x000000110e067836 */ /* 0x000fc60000000000 */
[----:B------:R-:W-:Y:S04]  /*4740*/  STL [R1], R4 ;  /* 0x0000000401007387 */ /* 0x000fe80000100800 */
[----:B------:R-:W1:Y:S04]  /*4750*/  LDSM.16.M88.4 R148, [R4+0x12000] ;  /* 0x012000000494783b */ /* 0x000e680000000200 */
[----:B------:R-:W4:Y:S04]  /*4760*/  LDSM.16.M88.4 R152, [R4+0x12800] ;  /* 0x012800000498783b */ /* 0x000f280000000200 */
[----:B------:R-:W1:Y:S04]  /*4770*/  LDSM.16.M88.4 R180, [R4+0x14000] ;  /* 0x0140000004b4783b */ /* 0x000e680000000200 */
[----:B------:R-:W1:Y:S04]  /*4780*/  LDSM.16.M88.4 R184, [R4+0x14800] ;  /* 0x0148000004b8783b */ /* 0x000e680000000200 */
[----:B------:R-:W1:Y:S04]  /*4790*/  LDSM.16.M88.4 R212, [R4+0x16000] ;  /* 0x0160000004d4783b */ /* 0x000e680000000200 */
[----:B------:R3:W1:Y:S01]  /*47a0*/  LDSM.16.M88.4 R216, [R4+0x16800] ;  /* 0x0168000004d8783b */ /* 0x0006620000000200 */
[----:B------:R-:W-:Y:S01]  /*47b0*/  SEL R240, R240, 0xffffffe0, !P1 ;  /* 0xffffffe0f0f07807 */ /* 0x000fe20004800000 */
[----:B------:R-:W-:Y:S01]  /*47c0*/  VIADD R7, R14, 0x10 ;  /* 0x000000100e077836 */ /* 0x000fe20000000000 */
[----:B------:R-:W-:Y:S01]  /*47d0*/  @P0 R2UR UR14, R8 ;  /* 0x00000000080e02ca */ /* 0x000fe200000e0000 */
[----:B------:R-:W-:-:S02]  /*47e0*/  VIADD R8, R14, 0x9 ;  /* 0x000000090e087836 */ /* 0x000fc40000000000 */
[----:B------:R-:W-:Y:S02]  /*47f0*/  IMAD.IADD R240, R240, 0x1, R252 ;  /* 0x00000001f0f07824 */ /* 0x000fe400078e02fc */
[C---:B------:R-:W-:Y:S02]  /*4800*/  VIADD R9, R14.reuse, 0x8 ;  /* 0x000000080e097836 */ /* 0x040fe40000000000 */
[C---:B------:R-:W-:Y:S01]  /*4810*/  VIADD R10, R14.reuse, 0x1 ;  /* 0x000000010e0a7836 */ /* 0x040fe20000000000 */
[----:B------:R-:W1:Y:S04]  /*4820*/  LDSM.16.M88.4 R172, [R240] ;  /* 0x00000000f0ac783b */ /* 0x000e680000000200 */
[----:B------:R-:W1:Y:S04]  /*4830*/  LDSM.16.M88.4 R176, [R240+0x800] ;  /* 0x00080000f0b0783b */ /* 0x000e680000000200 */
[----:B------:R-:W1:Y:S01]  /*4840*/  LDSM.16.M88.4 R204, [R240+0x2000] ;  /* 0x00200000f0cc783b */ /* 0x000e620000000200 */
[----:B---3--:R-:W-:-:S03]  /*4850*/  VIADD R4, R14, 0x19 ;  /* 0x000000190e047836 */ /* 0x008fc60000000000 */
[----:B------:R-:W3:Y:S02]  /*4860*/  LDSM.16.M88.4 R208, [R240+0x2800] ;  /* 0x00280000f0d0783b */ /* 0x000ee40000000200 */
[----:B------:R-:W-:Y:S02]  /*4870*/  I2FP.F32.S32 R11, R4 ;  /* 0x00000004000b7245 */ /* 0x000fe40000201400 */
[----:B------:R-:W1:Y:S01]  /*4880*/  LDSM.16.M88.4 R236, [R240+0x4000] ;  /* 0x00400000f0ec783b */ /* 0x000e620000000200 */
[----:B------:R-:W-:-:S03]  /*4890*/  I2FP.F32.S32 R4, R6 ;  /* 0x0000000600047245 */ /* 0x000fc60000201400 */
[----:B------:R-:W-:Y:S04]  /*48a0*/  STL [R1+0x98], R11 ;  /* 0x0000980b01007387 */ /* 0x000fe80000100800 */
[----:B------:R-:W1:Y:S01]  /*48b0*/  LDSM.16.M88.4 R240, [R240+0x4800] ;  /* 0x00480000f0f0783b */ /* 0x000e620000000200 */
[----:B------:R-:W-:Y:S01]  /*48c0*/  USHF.L.U32 UR18, UR47, 0x6, URZ ;  /* 0x000000062f127899 */ /* 0x000fe2000800063f */
[----:B------:R-:W-:Y:S02]  /*48d0*/  CS2R R28, SRZ ;  /* 0x00000000001c7805 */ /* 0x000fe4000001ff00 */
[----:B------:R-:W-:Y:S02]  /*48e0*/  CS2R R34, SRZ ;  /* 0x0000000000227805 */ /* 0x000fe4000001ff00 */
[----:B------:R-:W-:Y:S01]  /*48f0*/  CS2R R32, SRZ ;  /* 0x0000000000207805 */ /* 0x000fe2000001ff00 */
[----:B------:R-:W-:Y:S01]  /*4900*/  UIADD3 UR19, UR35, 0x40, UR18 ;  /* 0x0000004023137890 */ /* 0x000fe2000fffe012 */
[----:B------:R-:W-:Y:S01]  /*4910*/  UMOV UR5, URZ ;  /* 0x0000003f00057c82 */ /* 0x000fe20008000000 */
[----:B------:R-:W-:-:S02]  /*4920*/  UIADD3 UR18, UR18, 0x40, URZ ;  /* 0x0000004012127890 */ /* 0x000fc4000fffe03f */
[----:B------:R-:W-:Y:S01]  /*4930*/  UIADD3 UR19, UR19, -UR9, URZ ;  /* 0x8000000913137290 */ /* 0x000fe2000fffe03f */
[----:B------:R-:W-:Y:S01]  /*4940*/  @UP1 UMOV UR5, UR14 ;  /* 0x0000000e00051c82 */ /* 0x000fe20008000000 */
[----:B-----5:R-:W1:Y:S04]  /*4950*/  LDSM.16.M88.4 R156, [R5] ;  /* 0x00000000059c783b */ /* 0x020e680000000200 */
[----:B------:R-:W1:Y:S04]  /*4960*/  LDSM.16.M88.4 R160, [R5+0x800] ;  /* 0x0008000005a0783b */ /* 0x000e680000000200 */
[----:B------:R-:W1:Y:S04]  /*4970*/  LDSM.16.M88.4 R188, [R5+0x2000] ;  /* 0x0020000005bc783b */ /* 0x000e680000000200 */
[----:B------:R-:W1:Y:S04]  /*4980*/  LDSM.16.M88.4 R192, [R5+0x2800] ;  /* 0x0028000005c0783b */ /* 0x000e680000000200 */
[----:B------:R-:W1:Y:S04]  /*4990*/  LDSM.16.M88.4 R220, [R5+0x4000] ;  /* 0x0040000005dc783b */ /* 0x000e680000000200 */
[----:B------:R5:W1:Y:S02]  /*49a0*/  LDSM.16.M88.4 R224, [R5+0x4800] ;  /* 0x0048000005e0783b */ /* 0x000a640000000200 */
[----:B-----5:R-:W-:-:S05]  /*49b0*/  VIADD R5, R14, 0x18 ;  /* 0x000000180e057836 */ /* 0x020fca0000000000 */
[----:B------:R-:W-:-:S05]  /*49c0*/  I2FP.F32.S32 R5, R5 ;  /* 0x0000000500057245 */ /* 0x000fca0000201400 */
[----:B------:R5:W-:Y:S04]  /*49d0*/  STL [R1+0x94], R5 ;  /* 0x0000940501007387 */ /* 0x000be80000100800 */
[----:B------:R2:W-:Y:S01]  /*49e0*/  STL [R1+0x90], R4 ;  /* 0x0000900401007387 */ /* 0x0005e20000100800 */
[----:B-----5:R-:W-:Y:S02]  /*49f0*/  I2FP.F32.S32 R5, R7 ;  /* 0x0000000700057245 */ /* 0x020fe40000201400 */
[----:B--2---:R-:W-:-:S03]  /*4a00*/  I2FP.F32.S32 R4, R8 ;  /* 0x0000000800047245 */ /* 0x004fc60000201400 */
[----:B------:R2:W-:Y:S04]  /*4a10*/  STL [R1+0x8c], R5 ;  /* 0x00008c0501007387 */ /* 0x0005e80000100800 */
[----:B------:R5:W-:Y:S01]  /*4a20*/  STL [R1+0x88], R4 ;  /* 0x0000880401007387 */ /* 0x000be20000100800 */
[----:B--2---:R-:W-:Y:S02]  /*4a30*/  I2FP.F32.S32 R5, R9 ;  /* 0x0000000900057245 */ /* 0x004fe40000201400 */
[----:B-----5:R-:W-:-:S03]  /*4a40*/  I2FP.F32.S32 R4, R10 ;  /* 0x0000000a00047245 */ /* 0x020fc60000201400 */
[----:B------:R-:W-:Y:S04]  /*4a50*/  STL [R1+0x84], R5 ;  /* 0x0000840501007387 */ /* 0x000fe80000100800 */
[----:B------:R2:W-:Y:S02]  /*4a60*/  STL [R1+0x80], R4 ;  /* 0x0000800401007387 */ /* 0x0005e40000100800 */
[----:B--2---:R-:W-:-:S05]  /*4a70*/  I2FP.F32.S32 R4, R14 ;  /* 0x0000000e00047245 */ /* 0x004fca0000201400 */
[----:B-1-34-:R2:W-:Y:S02]  /*4a80*/  STL [R1+0x7c], R4 ;  /* 0x00007c0401007387 */ /* 0x01a5e40000100800 */
.L_x_110:
[----:B---3--:R-:W3:Y:S01]  /*4a90*/  LDL R97, [R1] ;  /* 0x0000000001617983 */ /* 0x008ee20000100800 */
[----:B------:R-:W-:Y:S03]  /*4aa0*/  USHF.L.U32 UR14, UR8, 0x6, URZ ;  /* 0x00000006080e7899 */ /* 0x000fe6000800063f */
[----:B------:R-:W4:Y:S01]  /*4ab0*/  LDL R249, [R1+0x8] ;  /* 0x0000080001f97983 */ /* 0x000f220000100800 */
[----:B------:R-:W-:Y:S03]  /*4ac0*/  UISETP.GE.AND UP0, UPT, UR14, UR19, UPT ;  /* 0x000000130e00728c */ /* 0x000fe6000bf06270 */
[----:B------:R-:W2:Y:S01]  /*4ad0*/  LDL R96, [R1+0x4] ;  /* 0x0000040001607983 */ /* 0x000ea20000100800 */
[----:B------:R-:W-:Y:S03]  /*4ae0*/  UISETP.LT.AND UP0, UPT, UR18, UR9, UP0 ;  /* 0x000000091200728c */ /* 0x000fe60008701270 */
[----:B------:R-:W2:Y:S03]  /*4af0*/  LDL R248, [R1+0xc] ;  /* 0x00000c0001f87983 */ /* 0x000ea60000100800 */
[----:B------:R-:W-:Y:S01]  /*4b00*/  PLOP3.LUT P0, PT, PT, PT, UP0, 0x80, 0x0 ;  /* 0x000000000000781c */ /* 0x000fe20003f0f008 */
[----:B------:R-:W2:Y:S01]  /*4b10*/  LDL R247, [R1+0x18] ;  /* 0x0000180001f77983 */ /* 0x000ea20000100800 */
[----:B------:R-:W-:Y:S03]  /*4b20*/  UISETP.GT.AND UP0, UPT, UR8, UR16, UPT ;  /* 0x000000100800728c */ /* 0x000fe6000bf04270 */
[----:B------:R-:W2:Y:S04]  /*4b30*/  LDL R245, [R1+0x10] ;  /* 0x0000100001f57983 */ /* 0x000ea80000100800 */
[----:B------:R-:W2:Y:S04]  /*4b40*/  LDL R246, [R1+0x14] ;  /* 0x0000140001f67983 */ /* 0x000ea80000100800 */
[----:B------:R-:W0:Y:S04]  /*4b50*/  LDGDEPBAR ;  /* 0x00000000000079af */ /* 0x000e280000000000 */
[----:B------:R-:W2:Y:S04]  /*4b60*/  LDL R250, [R1+0xa4] ;  /* 0x0000a40001fa7983 */ /* 0x000ea80000100800 */
[----:B------:R-:W2:Y:S04]  /*4b70*/  LDL R99, [R1+0x64] ;  /* 0x0000640001637983 */ /* 0x000ea80000100800 */
[----:B------:R-:W2:Y:S04]  /*4b80*/  LDL R98, [R1+0x38] ;  /* 0x0000380001627983 */ /* 0x000ea80000100800 */
[----:B------:R-:W2:Y:S01]  /*4b90*/  LDL R244, [R1+0x68] ;  /* 0x0000680001f47983 */ /* 0x000ea20000100800 */
[----:B------:R-:W-:Y:S04]  /*4ba0*/  DEPBAR.LE SB0, 0x0 ;  /* 0x000080000000791a */ /* 0x000fe80000000000 */
[----:B------:R-:W-:Y:S06]  /*4bb0*/  BAR.SYNC.DEFER_BLOCKING 0x0 ;  /* 0x0000000000007b1d */ /* 0x000fec0000010000 */
[----:B------:R-:W-:Y:S04]  /*4bc0*/  LDSM.16.M88.4 R88, [R252+-0x6000] ;  /* 0xffa00000fc58783b */ /* 0x000fe80000000200 */
[----:B---3--:R-:W-:Y:S04]  /*4bd0*/  LDSM.16.M88.4 R8, [R97+0xc000] ;  /* 0x00c000006108783b */ /* 0x008fe80000000200 */
[----:B----4-:R-:W1:Y:S04]  /*4be0*/  LDSM.16.M88.4 R16, [R249] ;  /* 0x00000000f910783b */ /* 0x010e680000000200 */
[----:B------:R-:W3:Y:S04]  /*4bf0*/  LDSM.16.M88.4 R68, [R97+0xc800] ;  /* 0x00c800006144783b */ /* 0x000ee80000000200 */
[----:B--2---:R-:W-:Y:S04]  /*4c00*/  LDSM.16.M88.4 R72, [R248] ;  /* 0x00000000f848783b */ /* 0x004fe80000000200 */
[----:B------:R-:W2:Y:S04]  /*4c10*/  LDSM.16.M88.4 R76, [R96+-0x6000] ;  /* 0xffa00000604c783b */ /* 0x000ea80000000200 */
[----:B------:R-:W4:Y:S04]  /*4c20*/  LDSM.16.M88.4 R80, [R96+-0x5800] ;  /* 0xffa800006050783b */ /* 0x000f280000000200 */
[----:B------:R-:W4:Y:S04]  /*4c30*/  LDSM.16.M88.4 R84, [R247] ;  /* 0x00000000f754783b */ /* 0x000f280000000200 */
[----:B------:R-:W-:Y:S01]  /*4c40*/  LDSM.16.M88.4 R92, [R245] ;  /* 0x00000000f55c783b */ /* 0x000fe20000000200 */
[----:B------:R-:W-:Y:S01]  /*4c50*/  FSETP.NEU.FTZ.AND P1, PT, R99, -INF , PT ;  /* 0xff8000006300780b */ /* 0x000fe20003f3d000 */
[C---:B-1----:R-:W-:Y:S06]  /*4c60*/  HMMA.16816.F32 R4, R16.reuse, R8, RZ ;  /* 0x000000081004723c */ /* 0x042fec00000018ff */
[C---:B------:R-:W-:Y:S06]  /*4c70*/  HMMA.16816.F32 R8, R16.reuse, R10, RZ ;  /* 0x0000000a1008723c */ /* 0x040fec00000018ff */
[C---:B---3--:R-:W-:Y:S06]  /*4c80*/  HMMA.16816.F32 R12, R16.reuse, R68, RZ ;  /* 0x00000044100c723c */ /* 0x048fec00000018ff */
[----:B------:R-:W-:Y:S01]  /*4c90*/  HMMA.16816.F32 R16, R16, R70, RZ ;  /* 0x000000461010723c */ /* 0x000fe200000018ff */
[----:B------:R-:W1:Y:S05]  /*4ca0*/  LDSM.16.M88.4 R68, [R252+-0x5800] ;  /* 0xffa80000fc44783b */ /* 0x000e6a0000000200 */
[C---:B--2---:R-:W-:Y:S06]  /*4cb0*/  HMMA.16816.F32 R4, R72.reuse, R76, R4 ;  /* 0x0000004c4804723c */ /* 0x044fec0000001804 */
[C---:B------:R-:W-:Y:S01]  /*4cc0*/  HMMA.16816.F32 R8, R72.reuse, R78, R8 ;  /* 0x0000004e4808723c */ /* 0x040fe20000001808 */
[----:B------:R-:W2:Y:S05]  /*4cd0*/  LDSM.16.M88.4 R76, [R246] ;  /* 0x00000000f64c783b */ /* 0x000eaa0000000200 */
[C---:B----4-:R-:W-:Y:S06]  /*4ce0*/  HMMA.16816.F32 R12, R72.reuse, R80, R12 ;  /* 0x00000050480c723c */ /* 0x050fec000000180c */
[----:B------:R-:W-:Y:S01]  /*4cf0*/  HMMA.16816.F32 R16, R72, R82, R16 ;  /* 0x000000524810723c */ /* 0x000fe20000001810 */
[----:B------:R-:W3:Y:S04]  /*4d00*/  LDSM.16.M88.4 R72, [R245+0x800] ;  /* 0x00080000f548783b */ /* 0x000ee80000000200 */
[----:B------:R-:W-:Y:S01]  /*4d10*/  LDSM.16.M88.4 R80, [R249+0x2000] ;  /* 0x00200000f950783b */ /* 0x000fe20000000200 */
[C---:B------:R-:W-:Y:S06]  /*4d20*/  HMMA.16816.F32 R4, R84.reuse, R88, R4 ;  /* 0x000000585404723c */ /* 0x040fec0000001804 */
[C---:B------:R-:W-:Y:S01]  /*4d30*/  HMMA.16816.F32 R8, R84.reuse, R90, R8 ;  /* 0x0000005a5408723c */ /* 0x040fe20000001808 */
[----:B------:R-:W4:Y:S05]  /*4d40*/  LDSM.16.M88.4 R88, [R97+0xe000] ;  /* 0x00e000006158783b */ /* 0x000f2a0000000200 */
[C---:B-1----:R-:W-:Y:S06]  /*4d50*/  HMMA.16816.F32 R12, R84.reuse, R68, R12 ;  /* 0x00000044540c723c */ /* 0x042fec000000180c */
[----:B------:R-:W-:Y:S01]  /*4d60*/  HMMA.16816.F32 R16, R84, R70, R16 ;  /* 0x000000465410723c */ /* 0x000fe20000001810 */
[----:B------:R-:W1:Y:S04]  /*4d70*/  LDSM.16.M88.4 R68, [R97+0xe800] ;  /* 0x00e800006144783b */ /* 0x000e680000000200 */
[----:B------:R-:W-:Y:S01]  /*4d80*/  LDSM.16.M88.4 R84, [R248+0x2000] ;  /* 0x00200000f854783b */ /* 0x000fe20000000200 */
[C---:B--2---:R-:W-:Y:S06]  /*4d90*/  HMMA.16816.F32 R4, R76.reuse, R92, R4 ;  /* 0x0000005c4c04723c */ /* 0x044fec0000001804 */
[C---:B------:R-:W-:Y:S01]  /*4da0*/  HMMA.16816.F32 R8, R76.reuse, R94, R8 ;  /* 0x0000005e4c08723c */ /* 0x040fe20000001808 */
[----:B------:R-:W2:Y:S05]  /*4db0*/  LDSM.16.M88.4 R92, [R96+-0x4000] ;  /* 0xffc00000605c783b */ /* 0x000eaa0000000200 */
[C---:B---3--:R-:W-:Y:S06]  /*4dc0*/  HMMA.16816.F32 R12, R76.reuse, R72, R12 ;  /* 0x000000484c0c723c */ /* 0x048fec000000180c */
[----:B------:R-:W-:Y:S01]  /*4dd0*/  HMMA.16816.F32 R16, R76, R74, R16 ;  /* 0x0000004a4c10723c */ /* 0x000fe20000001810 */
[----:B------:R-:W3:Y:S04]  /*4de0*/  LDSM.16.M88.4 R72, [R96+-0x3800] ;  /* 0xffc800006048783b */ /* 0x000ee80000000200 */
[----:B------:R-:W-:Y:S01]  /*4df0*/  LDSM.16.M88.4 R76, [R247+0x2000] ;  /* 0x00200000f74c783b */ /* 0x000fe20000000200 */
[C---:B----4-:R-:W-:Y:S06]  /*4e00*/  HMMA.16816.F32 R4, R80.reuse, R88, R4 ;  /* 0x000000585004723c */ /* 0x050fec0000001804 */
[C---:B------:R-:W-:Y:S01]  /*4e10*/  HMMA.16816.F32 R8, R80.reuse, R90, R8 ;  /* 0x0000005a5008723c */ /* 0x040fe20000001808 */
[----:B------:R-:W4:Y:S05]  /*4e20*/  LDSM.16.M88.4 R88, [R252+-0x4000] ;  /* 0xffc00000fc58783b */ /* 0x000f2a0000000200 */
[C---:B-1----:R-:W-:Y:S06]  /*4e30*/  HMMA.16816.F32 R12, R80.reuse, R68, R12 ;  /* 0x00000044500c723c */ /* 0x042fec000000180c */
[----:B------:R-:W-:Y:S01]  /*4e40*/  HMMA.16816.F32 R16, R80, R70, R16 ;  /* 0x000000465010723c */ /* 0x000fe20000001810 */
[----:B------:R-:W1:Y:S04]  /*4e50*/  LDSM.16.M88.4 R68, [R252+-0x3800] ;  /* 0xffc80000fc44783b */ /* 0x000e680000000200 */
[----:B------:R-:W-:Y:S01]  /*4e60*/  LDSM.16.M88.4 R80, [R246+0x2000] ;  /* 0x00200000f650783b */ /* 0x000fe20000000200 */
[C---:B--2---:R-:W-:Y:S06]  /*4e70*/  HMMA.16816.F32 R4, R84.reuse, R92, R4 ;  /* 0x0000005c5404723c */ /* 0x044fec0000001804 */
[C---:B------:R-:W-:Y:S01]  /*4e80*/  HMMA.16816.F32 R8, R84.reuse, R94, R8 ;  /* 0x0000005e5408723c */ /* 0x040fe20000001808 */
[----:B------:R-:W2:Y:S05]  /*4e90*/  LDSM.16.M88.4 R92, [R245+0x2000] ;  /* 0x00200000f55c783b */ /* 0x000eaa0000000200 */
[C---:B---3--:R-:W-:Y:S06]  /*4ea0*/  HMMA.16816.F32 R12, R84.reuse, R72, R12 ;  /* 0x00000048540c723c */ /* 0x048fec000000180c */
[----:B------:R-:W-:Y:S01]  /*4eb0*/  HMMA.16816.F32 R16, R84, R74, R16 ;  /* 0x0000004a5410723c */ /* 0x000fe20000001810 */
[----:B------:R-:W3:Y:S04]  /*4ec0*/  LDSM.16.M88.4 R72, [R245+0x2800] ;  /* 0x00280000f548783b */ /* 0x000ee80000000200 */
[----:B------:R-:W-:Y:S01]  /*4ed0*/  LDSM.16.M88.4 R84, [R249+0x4000] ;  /* 0x00400000f954783b */ /* 0x000fe20000000200 */
[C---:B----4-:R-:W-:Y:S06]  /*4ee0*/  HMMA.16816.F32 R4, R76.reuse, R88, R4 ;  /* 0x000000584c04723c */ /* 0x050fec0000001804 */
[C---:B------:R-:W-:Y:S01]  /*4ef0*/  HMMA.16816.F32 R8, R76.reuse, R90, R8 ;  /* 0x0000005a4c08723c */ /* 0x040fe20000001808 */
[----:B------:R-:W4:Y:S05]  /*4f00*/  LDSM.16.M88.4 R88, [R97+0x10000] ;  /* 0x010000006158783b */ /* 0x000f2a0000000200 */
[C---:B-1----:R-:W-:Y:S06]  /*4f10*/  HMMA.16816.F32 R12, R76.reuse, R68, R12 ;  /* 0x000000444c0c723c */ /* 0x042fec000000180c */
[----:B------:R-:W-:Y:S01]  /*4f20*/  HMMA.16816.F32 R16, R76, R70, R16 ;  /* 0x000000464c10723c */ /* 0x000fe20000001810 */
[----:B------:R1:W4:Y:S04]  /*4f30*/  LDSM.16.M88.4 R68, [R97+0x10800] ;  /* 0x010800006144783b */ /* 0x0003280000000200 */
[----:B------:R-:W-:Y:S01]  /*4f40*/  LDSM.16.M88.4 R76, [R248+0x4000] ;  /* 0x00400000f84c783b */ /* 0x000fe20000000200 */
[C---:B--2---:R-:W-:Y:S06]  /*4f50*/  HMMA.16816.F32 R4, R80.reuse, R92, R4 ;  /* 0x0000005c5004723c */ /* 0x044fec0000001804 */
[C---:B------:R-:W-:Y:S01]  /*4f60*/  HMMA.16816.F32 R8, R80.reuse, R94, R8 ;  /* 0x0000005e5008723c */ /* 0x040fe20000001808 */
[----:B------:R-:W2:Y:S05]  /*4f70*/  LDSM.16.M88.4 R92, [R96+-0x2000] ;  /* 0xffe00000605c783b */ /* 0x000eaa0000000200 */
[C---:B---3--:R-:W-:Y:S06]  /*4f80*/  HMMA.16816.F32 R12, R80.reuse, R72, R12 ;  /* 0x00000048500c723c */ /* 0x048fec000000180c */
[----:B------:R-:W-:Y:S01]  /*4f90*/  HMMA.16816.F32 R16, R80, R74, R16 ;  /* 0x0000004a5010723c */ /* 0x000fe20000001810 */
[----:B-1----:R-:W3:Y:S04]  /*4fa0*/  LDL R97, [R1+0x7c] ;  /* 0x00007c0001617983 */ /* 0x002ee80000100800 */
[----:B------:R1:W2:Y:S01]  /*4fb0*/  LDSM.16.M88.4 R72, [R96+-0x1800] ;  /* 0xffe800006048783b */ /* 0x0002a20000000200 */
[C---:B----4-:R-:W-:Y:S03]  /*4fc0*/  HMMA.16816.F32 R4, R84.reuse, R88, R4 ;  /* 0x000000585404723c */ /* 0x050fe60000001804 */
[----:B------:R-:W-:Y:S03]  /*4fd0*/  LDSM.16.M88.4 R80, [R247+0x4000] ;  /* 0x00400000f750783b */ /* 0x000fe60000000200 */
[C---:B------:R-:W-:Y:S01]  /*4fe0*/  HMMA.16816.F32 R8, R84.reuse, R90, R8 ;  /* 0x0000005a5408723c */ /* 0x040fe20000001808 */
[----:B------:R-:W4:Y:S05]  /*4ff0*/  LDSM.16.M88.4 R88, [R252+-0x2000] ;  /* 0xffe00000fc58783b */ /* 0x000f2a0000000200 */
[C---:B------:R-:W-:Y:S06]  /*5000*/  HMMA.16816.F32 R12, R84.reuse, R68, R12 ;  /* 0x00000044540c723c */ /* 0x040fec000000180c */
[----:B------:R-:W-:Y:S01]  /*5010*/  HMMA.16816.F32 R16, R84, R70, R16 ;  /* 0x000000465410723c */ /* 0x000fe20000001810 */
[----:B------:R-:W4:Y:S04]  /*5020*/  LDSM.16.M88.4 R68, [R252+-0x1800] ;  /* 0xffe80000fc44783b */ /* 0x000f280000000200 */
[----:B-1----:R-:W3:Y:S01]  /*5030*/  LDL R96, [R1+0x80] ;  /* 0x0000800001607983 */ /* 0x002ee20000100800 */
[C---:B--2---:R-:W-:Y:S03]  /*5040*/  HMMA.16816.F32 R4, R76.reuse, R92, R4 ;  /* 0x0000005c4c04723c */ /* 0x044fe60000001804 */
[----:B------:R-:W-:Y:S03]  /*5050*/  LDSM.16.M88.4 R84, [R246+0x4000] ;  /* 0x00400000f654783b */ /* 0x000fe60000000200 */
[C---:B------:R-:W-:Y:S01]  /*5060*/  HMMA.16816.F32 R8, R76.reuse, R94, R8 ;  /* 0x0000005e4c08723c */ /* 0x040fe20000001808 */
[----:B------:R-:W1:Y:S05]  /*5070*/  LDSM.16.M88.4 R92, [R245+0x4000] ;  /* 0x00400000f55c783b */ /* 0x000e6a0000000200 */
[C---:B------:R-:W-:Y:S06]  /*5080*/  HMMA.16816.F32 R12, R76.reuse, R72, R12 ;  /* 0x000000484c0c723c */ /* 0x040fec000000180c */
[----:B------:R-:W-:Y:S01]  /*5090*/  HMMA.16816.F32 R16, R76, R74, R16 ;  /* 0x0000004a4c10723c */ /* 0x000fe20000001810 */
[----:B------:R-:W2:Y:S04]  /*50a0*/  LDL R79, [R1+0x84] ;  /* 0x00008400014f7983 */ /* 0x000ea80000100800 */
[----:B------:R-:W2:Y:S01]  /*50b0*/  LDL R78, [R1+0x88] ;  /* 0x00008800014e7983 */ /* 0x000ea20000100800 */
[C---:B----4-:R-:W-:Y:S03]  /*50c0*/  HMMA.16816.F32 R4, R80.reuse, R88, R4 ;  /* 0x000000585004723c */ /* 0x050fe60000001804 */
[----:B------:R-:W4:Y:S02]  /*50d0*/  LDL R77, [R1+0x8c] ;  /* 0x00008c00014d7983 */ /* 0x000f240000100800 */
[----:B------:R-:W-:Y:S01]  /*50e0*/  FMUL.FTZ R76, R244, 1.4426950216293334961 ;  /* 0x3fb8aa3bf44c7820 */ /* 0x000fe20000410000 */
[C---:B------:R-:W-:Y:S05]  /*50f0*/  HMMA.16816.F32 R8, R80.reuse, R90, R8 ;  /* 0x0000005a5008723c */ /* 0x040fea0000001808 */
[----:B------:R-:W-:Y:S01]  /*5100*/  @!P0 IADD3 R75, R98, 0x1, RZ ;  /* 0x00000001624b8810 */ /* 0x000fe20007ffe0ff */
[C---:B------:R-:W-:Y:S05]  /*5110*/  HMMA.16816.F32 R12, R80.reuse, R68, R12 ;  /* 0x00000044500c723c */ /* 0x040fea000000180c */
[----:B------:R-:W-:Y:S01]  /*5120*/  @!P0 IADD3 R73, R250, UR14, RZ ;  /* 0x0000000efa498c10 */ /* 0x000fe2000fffe0ff */
[----:B------:R-:W-:Y:S01]  /*5130*/  HMMA.16816.F32 R16, R80, R70, R16 ;  /* 0x000000465010723c */ /* 0x000fe20000001810 */
[----:B------:R1:W1:Y:S04]  /*5140*/  LDSM.16.M88.4 R68, [R245+0x4800] ;  /* 0x00480000f544783b */ /* 0x0002680000000200 */
[----:B------:R-:W-:Y:S01]  /*5150*/  @!P0 VIMNMX R74, R73, UR9, PT ;  /* 0x00000009494a8c48 */ /* 0x000fe2000bfe0100 */
[C---:B-1----:R-:W-:Y:S05]  /*5160*/  HMMA.16816.F32 R4, R84.reuse, R92, R4 ;  /* 0x0000005c5404723c */ /* 0x042fea0000001804 */
[----:B------:R-:W-:Y:S01]  /*5170*/  FMUL.FTZ R72, R99, 1.4426950216293334961 ;  /* 0x3fb8aa3b63487820 */ /* 0x000fe20000410000 */
[C---:B------:R-:W-:Y:S01]  /*5180*/  HMMA.16816.F32 R8, R84.reuse, R94, R8 ;  /* 0x0000005e5408723c */ /* 0x040fe20000001808 */
[----:B------:R-:W-:Y:S02]  /*5190*/  MOV R99, 0x8 ;  /* 0x0000000800637802 */ /* 0x000fe40000000f00 */
[-C--:B------:R-:W-:Y:S02]  /*51a0*/  @!P0 ISETP.GE.AND P2, PT, R98, R74.reuse, PT ;  /* 0x0000004a6200820c */ /* 0x080fe40003f46270 */
[----:B------:R-:W-:Y:S02]  /*51b0*/  FSEL R72, R72, RZ, P1 ;  /* 0x000000ff48487208 */ /* 0x000fe40000800000 */
[----:B------:R-:W-:Y:S02]  /*51c0*/  FSETP.NEU.FTZ.AND P1, PT, R244, -INF , PT ;  /* 0xff800000f400780b */ /* 0x000fe40003f3d000 */
[----:B------:R-:W4:Y:S02]  /*51d0*/  LDL R244, [R1+0x60] ;  /* 0x0000600001f47983 */ /* 0x000f240000100800 */
[----:B------:R-:W-:Y:S02]  /*51e0*/  @!P0 VIADDMNMX R73, R73, R99, UR9, PT ;  /* 0x0000000949498e46 */ /* 0x000fe4000b800163 */
[----:B------:R-:W4:Y:S04]  /*51f0*/  LDL R245, [R1+0x3c] ;  /* 0x00003c0001f57983 */ /* 0x000f280000100800 */
[----:B------:R-:W4:Y:S01]  /*5200*/  LDL R99, [R1+0x58] ;  /* 0x0000580001637983 */ /* 0x000f220000100800 */
[C---:B------:R-:W-:Y:S06]  /*5210*/  HMMA.16816.F32 R12, R84.reuse, R68, R12 ;  /* 0x00000044540c723c */ /* 0x040fec000000180c */
[----:B------:R-:W-:Y:S05]  /*5220*/  HMMA.16816.F32 R16, R84, R70, R16 ;  /* 0x000000465410723c */ /* 0x000fea0000001810 */
[C---:B---3--:R-:W-:Y:S01]  /*5230*/  FFMA.FTZ R4, R97.reuse, UR5, R4 ;  /* 0x0000000561047c23 */ /* 0x048fe20008010004 */
[----:B------:R-:W-:Y:S05]  /*5240*/  FFMA.FTZ R6, R97, UR5, R6 ;  /* 0x0000000561067c23 */ /* 0x000fea0008010006 */
[----:B------:R-:W-:Y:S02]  /*5250*/  @!P0 FSEL R4, R4, -INF , !P2 ;  /* 0xff80000004048808 */ /* 0x000fe40005000000 */
[-C--:B------:R-:W-:Y:S03]  /*5260*/  @!P0 ISETP.GE.AND P2, PT, R75, R74.reuse, PT ;  /* 0x0000004a4b00820c */ /* 0x080fe60003f46270 */
[--C-:B------:R-:W-:Y:S04]  /*5270*/  FFMA.FTZ R4, R4, UR15, -R72.reuse ;  /* 0x0000000f04047c23 */ /* 0x100fe80008010848 */
[----:B------:R1:W-:Y:S01]  /*5280*/  MUFU.EX2 R95, R4 ;  /* 0x00000004005f7308 */ /* 0x0003e20000000800 */
[C---:B------:R-:W-:Y:S01]  /*5290*/  FFMA.FTZ R5, R96.reuse, UR5, R5 ;  /* 0x0000000560057c23 */ /* 0x040fe20008010005 */
[----:B------:R-:W-:Y:S01]  /*52a0*/  FFMA.FTZ R7, R96, UR5, R7 ;  /* 0x0000000560077c23 */ /* 0x000fe20008010007 */
[----:B-1----:R-:W-:Y:S02]  /*52b0*/  FSEL R4, R76, RZ, P1 ;  /* 0x000000ff4c047208 */ /* 0x002fe40000800000 */
[----:B------:R-:W3:Y:S01]  /*52c0*/  LDL R76, [R1+0x90] ;  /* 0x00009000014c7983 */ /* 0x000ee20000100800 */
[----:B------:R-:W-:Y:S02]  /*52d0*/  @!P0 FSEL R5, R5, -INF , !P2 ;  /* 0xff80000005058808 */ /* 0x000fe40005000000 */
[-C--:B------:R-:W-:Y:S02]  /*52e0*/  @!P0 ISETP.GE.AND P2, PT, R98, R73.reuse, PT ;  /* 0x000000496200820c */ /* 0x080fe40003f46270 */
[-C--:B------:R-:W-:Y:S01]  /*52f0*/  @!P0 ISETP.GE.AND P1, PT, R75, R73.reuse, PT ;  /* 0x000000494b00820c */ /* 0x080fe20003f26270 */
[----:B------:R-:W-:Y:S01]  /*5300*/  FFMA.FTZ R5, R5, UR15, -R72 ;  /* 0x0000000f05057c23 */ /* 0x000fe20008010848 */
[----:B------:R-:W-:Y:S02]  /*5310*/  @!P0 FSEL R6, R6, -INF , !P2 ;  /* 0xff80000006068808 */ /* 0x000fe40005000000 */
[----:B------:R-:W-:Y:S01]  /*5320*/  @!P0 FSEL R7, R7, -INF , !P1 ;  /* 0xff80000007078808 */ /* 0x000fe20004800000 */
[----:B------:R1:W3:Y:S04]  /*5330*/  MUFU.EX2 R94, R5 ;  /* 0x00000005005e7308 */ /* 0x0002e80000000800 */
[----:B------:R-:W-:Y:S01]  /*5340*/  FFMA.FTZ R7, R7, UR15, -R4 ;  /* 0x0000000f07077c23 */ /* 0x000fe20008010804 */
[C---:B--2---:R-:W-:Y:S05]  /*5350*/  FFMA.FTZ R8, R79.reuse, UR5, R8 ;  /* 0x000000054f087c23 */ /* 0x044fea0008010008 */
[----:B------:R2:W-:Y:S01]  /*5360*/  MUFU.EX2 R96, R7 ;  /* 0x0000000700607308 */ /* 0x0005e20000000800 */
[----:B------:R-:W-:Y:S01]  /*5370*/  FFMA.FTZ R10, R79, UR5, R10 ;  /* 0x000000054f0a7c23 */ /* 0x000fe2000801000a */
[C---:B------:R-:W-:Y:S01]  /*5380*/  FFMA.FTZ R9, R78.reuse, UR5, R9 ;  /* 0x000000054e097c23 */ /* 0x040fe20008010009 */
[----:B------:R-:W-:Y:S01]  /*5390*/  FFMA.FTZ R11, R78, UR5, R11 ;  /* 0x000000054e0b7c23 */ /* 0x000fe2000801000b */
[C---:B----4-:R-:W-:Y:S01]  /*53a0*/  FFMA.FTZ R12, R77.reuse, UR5, R12 ;  /* 0x000000054d0c7c23 */ /* 0x050fe2000801000c */
[----:B-1----:R-:W-:Y:S01]  /*53b0*/  FFMA.FTZ R5, R6, UR15, -R4 ;  /* 0x0000000f06057c23 */ /* 0x002fe20008010804 */
[----:B------:R-:W-:Y:S01]  /*53c0*/  @!P0 IADD3 R6, R98, 0x8, RZ ;  /* 0x0000000862068810 */ /* 0x000fe20007ffe0ff */
[----:B------:R-:W-:Y:S03]  /*53d0*/  FFMA.FTZ R14, R77, UR5, R14 ;  /* 0x000000054d0e7c23 */ /* 0x000fe6000801000e */
[----:B------:R1:W-:Y:S01]  /*53e0*/  MUFU.EX2 R97, R5 ;  /* 0x0000000500617308 */ /* 0x0003e20000000800 */
[-C--:B------:R-:W-:Y:S04]  /*53f0*/  @!P0 ISETP.GE.AND P1, PT, R6, R74.reuse, PT ;  /* 0x0000004a0600820c */ /* 0x080fe80003f26270 */
[----:B------:R-:W-:Y:S01]  /*5400*/  @!P0 FSEL R8, R8, -INF , !P1 ;  /* 0xff80000008088808 */ /* 0x000fe20004800000 */
[----:B--2---:R-:W2:Y:S04]  /*5410*/  LDL R7, [R1+0x98] ;  /* 0x0000980001077983 */ /* 0x004ea80000100800 */
[--C-:B------:R-:W-:Y:S04]  /*5420*/  FFMA.FTZ R8, R8, UR15, -R72.reuse ;  /* 0x0000000f08087c23 */ /* 0x100fe80008010848 */
[----:B------:R4:W-:Y:S01]  /*5430*/  MUFU.EX2 R92, R8 ;  /* 0x00000008005c7308 */ /* 0x0009e20000000800 */
[----:B-1----:R-:W-:Y:S04]  /*5440*/  @!P0 IADD3 R5, R98, 0x9, RZ ;  /* 0x0000000962058810 */ /* 0x002fe80007ffe0ff */
[-C--:B------:R-:W-:Y:S04]  /*5450*/  @!P0 ISETP.GE.AND P1, PT, R5, R74.reuse, PT ;  /* 0x0000004a0500820c */ /* 0x080fe80003f26270 */
[----:B------:R-:W-:Y:S02]  /*5460*/  @!P0 FSEL R9, R9, -INF , !P1 ;  /* 0xff80000009098808 */ /* 0x000fe40004800000 */
[-C--:B------:R-:W-:Y:S02]  /*5470*/  @!P0 ISETP.GE.AND P1, PT, R6, R73.reuse, PT ;  /* 0x000000490600820c */ /* 0x080fe40003f26270 */
[----:B------:R-:W-:Y:S01]  /*5480*/  @!P0 IADD3 R6, R98, 0x10, RZ ;  /* 0x0000001062068810 */ /* 0x000fe20007ffe0ff */
[----:B------:R-:W-:Y:S01]  /*5490*/  FFMA.FTZ R9, R9, UR15, -R72 ;  /* 0x0000000f09097c23 */ /* 0x000fe20008010848 */
[----:B----4-:R-:W4:Y:S01]  /*54a0*/  LDL R8, [R1+0x94] ;  /* 0x0000940001087983 */ /* 0x010f220000100800 */
[----:B------:R-:W-:Y:S02]  /*54b0*/  @!P0 FSEL R10, R10, -INF , !P1 ;  /* 0xff8000000a0a8808 */ /* 0x000fe40004800000 */
[-C--:B------:R-:W-:Y:S01]  /*54c0*/  @!P0 ISETP.GE.AND P1, PT, R5, R73.reuse, PT ;  /* 0x000000490500820c */ /* 0x080fe20003f26270 */
[----:B------:R1:W-:Y:S01]  /*54d0*/  MUFU.EX2 R90, R9 ;  /* 0x00000009005a7308 */ /* 0x0003e20000000800 */
[----:B------:R-:W-:Y:S01]  /*54e0*/  @!P0 IADD3 R5, R98, 0x11, RZ ;  /* 0x0000001162058810 */ /* 0x000fe20007ffe0ff */
[--C-:B------:R-:W-:Y:S01]  /*54f0*/  FFMA.FTZ R10, R10, UR15, -R4.reuse ;  /* 0x0000000f0a0a7c23 */ /* 0x100fe20008010804 */
[----:B------:R-:W-:Y:S02]  /*5500*/  @!P0 FSEL R11, R11, -INF , !P1 ;  /* 0xff8000000b0b8808 */ /* 0x000fe40004800000 */
[-C--:B------:R-:W-:Y:S05]  /*5510*/  @!P0 ISETP.GE.AND P1, PT, R6, R74.reuse, PT ;  /* 0x0000004a0600820c */ /* 0x080fea0003f26270 */
[----:B------:R1:W-:Y:S01]  /*5520*/  MUFU.EX2 R93, R10 ;  /* 0x0000000a005d7308 */ /* 0x0003e20000000800 */
[----:B------:R-:W-:Y:S01]  /*5530*/  @!P0 FSEL R12, R12, -INF , !P1 ;  /* 0xff8000000c0c8808 */ /* 0x000fe20004800000 */
[----:B------:R-:W-:Y:S01]  /*5540*/  FFMA.FTZ R11, R11, UR15, -R4 ;  /* 0x0000000f0b0b7c23 */ /* 0x000fe20008010804 */
[-C--:B------:R-:W-:Y:S03]  /*5550*/  @!P0 ISETP.GE.AND P1, PT, R5, R74.reuse, PT ;  /* 0x0000004a0500820c */ /* 0x080fe60003f26270 */
[--C-:B------:R-:W-:Y:S04]  /*5560*/  FFMA.FTZ R12, R12, UR15, -R72.reuse ;  /* 0x0000000f0c0c7c23 */ /* 0x100fe80008010848 */
[----:B------:R-:W-:Y:S01]  /*5570*/  MUFU.EX2 R91, R11 ;  /* 0x0000000b005b7308 */ /* 0x000fe20000000800 */
[----:B-1----:R-:W4:Y:S09]  /*5580*/  LDL R9, [R1+0x74] ;  /* 0x0000740001097983 */ /* 0x002f320000100800 */
[----:B------:R-:W-:Y:S01]  /*5590*/  MUFU.EX2 R87, R12 ;  /* 0x0000000c00577308 */ /* 0x000fe20000000800 */
[----:B------:R-:W4:Y:S01]  /*55a0*/  LDL R10, [R1+0x78] ;  /* 0x00007800010a7983 */ /* 0x000f220000100800 */
[C---:B---3--:R-:W-:Y:S01]  /*55b0*/  FFMA.FTZ R13, R76.reuse, UR5, R13 ;  /* 0x000000054c0d7c23 */ /* 0x048fe2000801000d */
[----:B------:R-:W-:Y:S04]  /*55c0*/  FFMA.FTZ R15, R76, UR5, R15 ;  /* 0x000000054c0f7c23 */ /* 0x000fe8000801000f */
[----:B------:R-:W-:Y:S02]  /*55d0*/  @!P0 FSEL R13, R13, -INF , !P1 ;  /* 0xff8000000d0d8808 */ /* 0x000fe40004800000 */
[-C--:B------:R-:W-:Y:S02]  /*55e0*/  @!P0 ISETP.GE.AND P1, PT, R6, R73.reuse, PT ;  /* 0x000000490600820c */ /* 0x080fe40003f26270 */
[----:B------:R-:W-:Y:S01]  /*55f0*/  @!P0 IADD3 R6, R98, 0x18, RZ ;  /* 0x0000001862068810 */ /* 0x000fe20007ffe0ff */
[----:B------:R-:W-:Y:S01]  /*5600*/  FFMA.FTZ R13, R13, UR15, -R72 ;  /* 0x0000000f0d0d7c23 */ /* 0x000fe20008010848 */
[----:B------:R-:W-:Y:S02]  /*5610*/  @!P0 FSEL R14, R14, -INF , !P1 ;  /* 0xff8000000e0e8808 */ /* 0x000fe40004800000 */
[-C--:B------:R-:W-:Y:S01]  /*5620*/  @!P0 ISETP.GE.AND P1, PT, R5, R73.reuse, PT ;  /* 0x000000490500820c */ /* 0x080fe20003f26270 */
[----:B------:R-:W1:Y:S01]  /*5630*/  MUFU.EX2 R86, R13 ;  /* 0x0000000d00567308 */ /* 0x000e620000000800 */
[----:B------:R-:W-:Y:S01]  /*5640*/  @!P0 IADD3 R5, R98, 0x19, RZ ;  /* 0x0000001962058810 */ /* 0x000fe20007ffe0ff */
[--C-:B------:R-:W-:Y:S01]  /*5650*/  FFMA.FTZ R14, R14, UR15, -R4.reuse ;  /* 0x0000000f0e0e7c23 */ /* 0x100fe20008010804 */
[----:B------:R-:W3:Y:S01]  /*5660*/  LDL R98, [R1+0x5c] ;  /* 0x00005c0001627983 */ /* 0x000ee20000100800 */
[----:B------:R-:W-:Y:S02]  /*5670*/  @!P0 FSEL R15, R15, -INF , !P1 ;  /* 0xff8000000f0f8808 */ /* 0x000fe40004800000 */
[CC--:B------:R-:W-:Y:S02]  /*5680*/  @!P0 ISETP.GE.AND P1, PT, R6.reuse, R74.reuse, PT ;  /* 0x0000004a0600820c */ /* 0x0c0fe40003f26270 */
[----:B------:R-:W-:Y:S01]  /*5690*/  @!P0 ISETP.GE.AND P2, PT, R6, R73, PT ;  /* 0x000000490600820c */ /* 0x000fe20003f46270 */
[----:B------:R-:W-:Y:S01]  /*56a0*/  FFMA.FTZ R15, R15, UR15, -R4 ;  /* 0x0000000f0f0f7c23 */ /* 0x000fe20008010804 */
[----:B------:R-:W-:Y:S01]  /*56b0*/  F2FP.F16.F32.PACK_AB R6, R94, R95 ;  /* 0x0000005f5e06723e */ /* 0x000fe200000000ff */
[----:B------:R-:W-:Y:S04]  /*56c0*/  MUFU.EX2 R89, R14 ;  /* 0x0000000e00597308 */ /* 0x000fe80000000800 */
[----:B------:R4:W-:Y:S06]  /*56d0*/  STS [R245+0x14000], R6 ;  /* 0x01400006f5007388 */ /* 0x0009ec0000000800 */
[----:B------:R-:W4:Y:S01]  /*56e0*/  MUFU.EX2 R88, R15 ;  /* 0x0000000f00587308 */ /* 0x000f220000000800 */
[C---:B--2---:R-:W-:Y:S01]  /*56f0*/  FFMA.FTZ R17, R7.reuse, UR5, R17 ;  /* 0x0000000507117c23 */ /* 0x044fe20008010011 */
[----:B------:R-:W-:Y:S01]  /*5700*/  FFMA.FTZ R19, R7, UR5, R19 ;  /* 0x0000000507137c23 */ /* 0x000fe20008010013 */
[----:B-1----:R-:W-:Y:S02]  /*5710*/  F2FP.F16.F32.PACK_AB R7, R86, R87 ;  /* 0x000000575607723e */ /* 0x002fe400000000ff */
[----:B----4-:R-:W-:Y:S01]  /*5720*/  F2FP.F16.F32.PACK_AB R6, R88, R89 ;  /* 0x000000595806723e */ /* 0x010fe200000000ff */
[C---:B------:R-:W-:Y:S01]  /*5730*/  FFMA.FTZ R16, R8.reuse, UR5, R16 ;  /* 0x0000000508107c23 */ /* 0x040fe20008010010 */
[----:B------:R-:W-:Y:S01]  /*5740*/  FFMA.FTZ R18, R8, UR5, R18 ;  /* 0x0000000508127c23 */ /* 0x000fe20008010012 */
[----:B------:R-:W-:Y:S03]  /*5750*/  F2FP.F16.F32.PACK_AB R8, R91, R93 ;  /* 0x0000005d5b08723e */ /* 0x000fe600000000ff */
[----:B------:R-:W-:Y:S02]  /*5760*/  @!P0 FSEL R16, R16, -INF , !P1 ;  /* 0xff80000010108808 */ /* 0x000fe40004800000 */
[----:B------:R-:W-:Y:S02]  /*5770*/  @!P0 ISETP.GE.AND P1, PT, R5, R74, PT ;  /* 0x0000004a0500820c */ /* 0x000fe40003f26270 */
[----:B------:R-:W-:Y:S01]  /*5780*/  @!P0 FSEL R18, R18, -INF , !P2 ;  /* 0xff80000012128808 */ /* 0x000fe20005000000 */
[----:B------:R-:W-:Y:S01]  /*5790*/  FFMA.FTZ R16, R16, UR15, -R72 ;  /* 0x0000000f10107c23 */ /* 0x000fe20008010848 */
[----:B------:R-:W-:Y:S02]  /*57a0*/  @!P0 FSEL R17, R17, -INF , !P1 ;  /* 0xff80000011118808 */ /* 0x000fe40004800000 */
[----:B------:R-:W-:Y:S01]  /*57b0*/  @!P0 ISETP.GE.AND P1, PT, R5, R73, PT ;  /* 0x000000490500820c */ /* 0x000fe20003f26270 */
[----:B------:R-:W-:Y:S01]  /*57c0*/  FFMA.FTZ R18, R18, UR15, -R4 ;  /* 0x0000000f12127c23 */ /* 0x000fe20008010804 */
[----:B------:R-:W-:Y:S01]  /*57d0*/  F2FP.F16.F32.PACK_AB R5, R96, R97 ;  /* 0x000000616005723e */ /* 0x000fe200000000ff */
[----:B------:R-:W-:Y:S01]  /*57e0*/  FFMA.FTZ R72, R17, UR15, -R72 ;  /* 0x0000000f11487c23 */ /* 0x000fe20008010848 */
[----:B------:R-:W-:Y:S01]  /*57f0*/  @!P0 FSEL R19, R19, -INF , !P1 ;  /* 0xff80000013138808 */ /* 0x000fe20004800000 */
[----:B------:R-:W-:Y:S02]  /*5800*/  MUFU.EX2 R83, R16 ;  /* 0x0000001000537308 */ /* 0x000fe40000000800 */
[----:B------:R1:W-:Y:S02]  /*5810*/  STS [R245+0x14400], R5 ;  /* 0x01440005f5007388 */ /* 0x0003e40000000800 */
[----:B------:R-:W-:Y:S06]  /*5820*/  FFMA.FTZ R4, R19, UR15, -R4 ;  /* 0x0000000f13047c23 */ /* 0x000fec0008010804 */
[----:B------:R2:W-:Y:S01]  /*5830*/  MUFU.EX2 R84, R4 ;  /* 0x0000000400547308 */ /* 0x0005e20000000800 */
[----:B------:R-:W-:Y:S04]  /*5840*/  IADD3 R12, P0, R10, UR13, RZ ;  /* 0x0000000d0a0c7c10 */ /* 0x000fe8000ff1e0ff */
[----:B------:R-:W-:Y:S05]  /*5850*/  IADD3.X R13, R9, UR12, RZ, P0, !PT ;  /* 0x0000000c090d7c10 */ /* 0x000fea00087fe4ff */
[----:B------:R-:W1:Y:S01]  /*5860*/  MUFU.EX2 R82, R72 ;  /* 0x0000004800527308 */ /* 0x000e620000000800 */
[----:B------:R-:W-:Y:S01]  /*5870*/  PLOP3.LUT P0, PT, PT, PT, UP0, 0x80, 0x0 ;  /* 0x000000000000781c */ /* 0x000fe20003f0f008 */
[----:B------:R-:W4:Y:S08]  /*5880*/  LDG.E R81, desc[UR6][R12.64] ;  /* 0x000000060c517981 */ /* 0x000f30000c1e1900 */
[----:B------:R-:W1:Y:S01]  /*5890*/  MUFU.EX2 R85, R18 ;  /* 0x0000001200557308 */ /* 0x000e620000000800 */
[----:B--2---:R-:W-:Y:S01]  /*58a0*/  F2FP.F16.F32.PACK_AB R4, R90, R92 ;  /* 0x0000005c5a04723e */ /* 0x004fe200000000ff */
[----:B------:R2:W4:Y:S04]  /*58b0*/  LDG.E R80, desc[UR6][R12.64+0x20] ;  /* 0x000020060c507981 */ /* 0x000528000c1e1900 */
[----:B------:R2:W-:Y:S01]  /*58c0*/  STS [R244+0x14000], R4 ;  /* 0x01400004f4007388 */ /* 0x0005e20000000800 */
[----:B-1----:R-:W-:Y:S03]  /*58d0*/  F2FP.F16.F32.PACK_AB R5, R82, R83 ;  /* 0x000000535205723e */ /* 0x002fe600000000ff */
[----:B------:R-:W-:Y:S04]  /*58e0*/  STS [R244+0x14400], R8 ;  /* 0x01440008f4007388 */ /* 0x000fe80000000800 */
[----:B------:R-:W-:Y:S04]  /*58f0*/  STS [R99+0x14000], R7 ;  /* 0x0140000763007388 */ /* 0x000fe80000000800 */
[----:B------:R-:W-:Y:S01]  /*5900*/  STS [R99+0x14400], R6 ;  /* 0x0144000663007388 */ /* 0x000fe20000000800 */
[----:B--2---:R-:W-:Y:S03]  /*5910*/  F2FP.F16.F32.PACK_AB R4, R84, R85 ;  /* 0x000000555404723e */ /* 0x004fe600000000ff */
[----:B---3--:R-:W-:Y:S04]  /*5920*/  STS [R98+0x14000], R5 ;  /* 0x0140000562007388 */ /* 0x008fe80000000800 */
        /* <DEDUP_REMOVED lines=86> */
[----:B------:R-:W-:Y:S01]  /*5e90*/  FADD.FTZ R5, -R80, R15 ;  /* 0x0000000f50057221 */ /* 0x000fe20000010100 */
        /* <DEDUP_REMOVED lines=149> */
.L_x_108:
        /* <DEDUP_REMOVED lines=430> */
.L_x_109:
        /* <DEDUP_REMOVED lines=176> */
.L_x_111:
        /* <DEDUP_REMOVED lines=19> */
.L_x_112:
        /* <DEDUP_REMOVED lines=53> */
.L_x_114:
[----:B------:R-:W-:Y:S05]  /*9250*/  BSYNC B0 ;  /* 0x0000000000007941 */ /* 0x000fea0003800000 */
.L_x_113:
        /* <DEDUP_REMOVED lines=20> */
.L_x_116:
[----:B------:R-:W-:Y:S05]  /*93a0*/  BSYNC B0 ;  /* 0x0000000000007941 */ /* 0x000fea0003800000 */
.L_x_115:
        /* <DEDUP_REMOVED lines=35> */
.L_x_118:
[----:B------:R-:W-:Y:S05]  /*95e0*/  BSYNC B0 ;  /* 0x0000000000007941 */ /* 0x000fea0003800000 */
.L_x_117:
        /* <DEDUP_REMOVED lines=19> */
.L_x_91:
[----:B------:R-:W-:Y:S05]  /*9720*/  BSYNC B1 ;  /* 0x0000000000017941 */ /* 0x000fea0003800000 */
.L_x_77:
        /* <DEDUP_REMOVED lines=8> */
.L_x_119:
[----:B------:R-:W-:Y:S05]  /*97b0*/  EXIT ;  /* 0x000000000000794d */ /* 0x000fea0003800000 */
.L_x_121:
        /* <DEDUP_REMOVED lines=12> */
.L_x_804:


//--------------------- .text._ZN5flash44flash_bwd_dq_dk_dv_loop_seqk_parallel_kernelI23Flash_bwd_kernel_traitsILi192ELi64ELi64ELi8ELi4ELi2ELi2ELb0ELb0EN7cutlass6half_tE19Flash_kernel_traitsILi192ELi64ELi64ELi8ES3_EELb0ELb1ELb0ELb0ELb0ELb0ELb0EEEvNS_16Flash_bwd_paramsE --------------------------
	.section	.text._ZN5flash44flash_bwd_dq_dk_dv_loop_seqk_parallel_kernelI23Flash_bwd_kernel_traitsILi192ELi64ELi64ELi8ELi4ELi2ELi2ELb0ELb0EN7cutlass6half_tE19Flash_kernel_traitsILi192ELi64ELi64ELi8ES3_EELb0ELb1ELb0ELb0ELb0ELb0ELb0EEEvNS_16Flash_bwd_paramsE,"ax",@progbits
	.align	128
        .global         _ZN5flash44flash_bwd_dq_dk_dv_loop_seqk_parallel_kernelI23Flash_bwd_kernel_traitsILi192ELi64ELi64ELi8ELi4ELi2ELi2ELb0ELb0EN7cutlass6half_tE19Flash_kernel_traitsILi192ELi64ELi64ELi8ES3_EELb0ELb1ELb0ELb0ELb0ELb0ELb0EEEvNS_16Flash_bwd_paramsE
        .type           _ZN5flash44flash_bwd_dq_dk_dv_loop_seqk_parallel_kernelI23Flash_bwd_kernel_traitsILi192ELi64ELi64ELi8ELi4ELi2ELi2ELb0ELb0EN7cutlass6half_tE19Flash_kernel_traitsILi192ELi64ELi64ELi8ES3_EELb0ELb1ELb0ELb0ELb0ELb0ELb0EEEvNS_16Flash_bwd_paramsE,@function
        .size           _ZN5flash44flash_bwd_dq_dk_dv_loop_seqk_parallel_kernelI23Flash_bwd_kernel_traitsILi192ELi64ELi64ELi8ELi4ELi2ELi2ELb0ELb0EN7cutlass6half_tE19Flash_kernel_traitsILi192ELi64ELi64ELi8ES3_EELb0ELb1ELb0ELb0ELb0ELb0ELb0EEEvNS_16Flash_bwd_paramsE,(.L_x_805 - _ZN5flash44flash_bwd_dq_dk_dv_loop_seqk_parallel_kernelI23Flash_bwd_kernel_traitsILi192ELi64ELi64ELi8ELi4ELi2ELi2ELb0ELb0EN7cutlass6half_tE19Flash_kernel_traitsILi192ELi64ELi64ELi8ES3_EELb0ELb1ELb0ELb0ELb0ELb0ELb0EEEvNS_16Flash_bwd_paramsE)
        .other          _ZN5flash44flash_bwd_dq_dk_dv_loop_seqk_parallel_kernelI23Flash_bwd_kernel_traitsILi192ELi64ELi64ELi8ELi4ELi2ELi2ELb0ELb0EN7cutlass6half_tE19Flash_kernel_traitsILi192ELi64ELi64ELi8ES3_EELb0ELb1ELb0ELb0ELb0ELb0ELb0EEEvNS_16Flash_bwd_paramsE,@"STO_CUDA_ENTRY STV_DEFAULT"
_ZN5flash44flash_bwd_dq_dk_dv_loop_seqk_parallel_kernelI23Flash_bwd_kernel_traitsILi192ELi64ELi64ELi8ELi4ELi2ELi2ELb0ELb0EN7cutlass6half_tE19Flash_kernel_traitsILi192ELi64ELi64ELi8ES3_EELb0ELb1ELb0ELb0ELb0ELb0ELb0EEEvNS_16Flash_bwd_paramsE:
.text._ZN5flash44flash_bwd_dq_dk_dv_loop_seqk_parallel_kernelI23Flash_bwd_kernel_traitsILi192ELi64ELi64ELi8ELi4ELi2ELi2ELb0ELb0EN7cutlass6half_tE19Flash_kernel_traitsILi192ELi64ELi64ELi8ES3_EELb0ELb1ELb0ELb0ELb0ELb0ELb0EEEvNS_16Flash_bwd_paramsE:
[----:B------:R-:W-:Y:S01]  /*0000*/  LDC R1, c[0x0][0x28] ;  /* 0x00000a00ff017b82 */ /* 0x000fe20000000800 */
[----:B------:R-:W1:Y:S01]  /*0010*/  S2R R215, SR_CTAID.X ;  /* 0x0000000000d77919 */ /* 0x000e620000002500 */
[----:B------:R-:W-:Y:S02]  /*0020*/  ULDC UR5, c[0x0][0x2c8] ;  /* 0x0000b20000057ab9 */ /* 0x000fe40000000800 */
[----:B------:R-:W-:-:S04]  /*0030*/  UIADD3 UR5, UR5, 0x3f, URZ ;  /* 0x0000003f05057890 */ /* 0x000fc8000fffe03f */
[----:B------:R-:W-:-:S04]  /*0040*/  USHF.R.S32.HI UR4, URZ, 0x1f, UR5 ;  /* 0x0000001f3f047899 */ /* 0x000fc80008011405 */
[----:B------:R-:W-:-:S04]  /*0050*/  ULEA.HI UR4, UR4, UR5, URZ, 0x6 ;  /* 0x0000000504047291 */ /* 0x000fc8000f8f303f */
[----:B------:R-:W-:-:S06]  /*0060*/  USHF.R.S32.HI UR12, URZ, 0x6, UR4 ;  /* 0x000000063f0c7899 */ /* 0x000fcc0008011404 */
[----:B-1----:R-:W-:-:S13]  /*0070*/  ISETP.GE.AND P0, PT, R215, UR12, PT ;  /* 0x0000000cd7007c0c */ /* 0x002fda000bf06270 */
[----:B------:R-:W-:Y:S05]  /*0080*/  @P0 EXIT ;  /* 0x000000000000094d */ /* 0x000fea0003800000 */
[----:B------:R-:W1:Y:S01]  /*0090*/  S2R R6, SR_TID.X ;  /* 0x0000000000067919 */ /* 0x000e620000002100 */
[----:B------:R-:W2:Y:S01]  /*00a0*/  S2UR UR5, SR_CgaCtaId ;  /* 0x00000000000579c3 */ /* 0x000ea20000008800 */
[----:B------:R-:W-:Y:S01]  /*00b0*/  UMOV UR4, 0x400 ;  /* 0x0000040000047882 */ /* 0x000fe20000000000 */
[----:B------:R-:W-:Y:S01]  /*00c0*/  IMAD.MOV.U32 R197, RZ, RZ, 0x20 ;  /* 0x00000020ffc57424 */ /* 0x000fe200078e00ff */
[----:B------:R-:W3:Y:S01]  /*00d0*/  S2R R212, SR_CTAID.Y ;  /* 0x0000000000d47919 */ /* 0x000ee20000002600 */
[----:B------:R-:W-:Y:S01]  /*00e0*/  IMAD.MOV.U32 R195, RZ, RZ, 0x40 ;  /* 0x00000040ffc37424 */ /* 0x000fe200078e00ff */
[----:B------:R-:W-:Y:S01]  /*00f0*/  ULDC.64 UR14, c[0x0][0x208] ;  /* 0x00008200000e7ab9 */ /* 0x000fe20000000a00 */
[----:B------:R-:W-:Y:S01]  /*0100*/  IMAD.MOV.U32 R228, RZ, RZ, -0x10 ;  /* 0xfffffff0ffe47424 */ /* 0x000fe200078e00ff */
[----:B------:R-:W4:Y:S01]  /*0110*/  S2R R209, SR_CTAID.Z ;  /* 0x0000000000d17919 */ /* 0x000f220000002700 */
[----:B------:R-:W-:Y:S01]  /*0120*/  ULDC.64 UR10, c[0x0][0x300] ;  /* 0x0000c000000a7ab9 */ /* 0x000fe20000000a00 */
[----:B--2---:R-:W-:-:S04]  /*0130*/  ULEA UR5, UR5, UR4, 0x18 ;  /* 0x0000000405057291 */ /* 0x004fc8000f8ec03f */
[----:B------:R-:W-:Y:S02]  /*0140*/  UIADD3 UR6, UR5, 0x12000, URZ ;  /* 0x0001200005067890 */ /* 0x000fe4000fffe03f */
[----:B------:R-:W-:Y:S01]  /*0150*/  UIADD3 UR4, UR5, 0x1e000, URZ ;  /* 0x0001e00005047890 */ /* 0x000fe2000fffe03f */
[----:B-1----:R-:W-:-:S04]  /*0160*/  SHF.R.S32.HI R11, RZ, 0x1f, R6 ;  /* 0x0000001fff0b7819 */ /* 0x002fc80000011406 */
[CC--:B------:R-:W-:Y:S02]  /*0170*/  LEA.HI R17, R11.reuse, R6.reuse, RZ, 0x4 ;  /* 0x000000060b117211 */ /* 0x0c0fe400078f20ff */
[CC--:B------:R-:W-:Y:S02]  /*0180*/  LEA.HI R19, R11.reuse, R6.reuse, RZ, 0x3 ;  /* 0x000000060b137211 */ /* 0x0c0fe400078f18ff */
[----:B------:R-:W-:Y:S02]  /*0190*/  LEA.HI R7, R11, R6, RZ, 0x2 ;  /* 0x000000060b077211 */ /* 0x000fe400078f10ff */
[----:B------:R-:W-:Y:S02]  /*01a0*/  SHF.R.S32.HI R2, RZ, 0x4, R17 ;  /* 0x00000004ff027819 */ /* 0x000fe40000011411 */
[----:B------:R-:W-:Y:S02]  /*01b0*/  LOP3.LUT R3, R19, 0xfffffff8, RZ, 0xc0, !PT ;  /* 0xfffffff813037812 */ /* 0x000fe400078ec0ff */
[----:B------:R-:W-:-:S02]  /*01c0*/  SHF.R.S32.HI R208, RZ, 0x3, R19 ;  /* 0x00000003ffd07819 */ /* 0x000fc40000011413 */
[----:B------:R-:W-:Y:S01]  /*01d0*/  SHF.R.S32.HI R5, RZ, 0x2, R7 ;  /* 0x00000002ff057819 */ /* 0x000fe20000011407 */
[----:B------:R-:W-:Y:S01]  /*01e0*/  IMAD.IADD R3, R6, 0x1, -R3 ;  /* 0x0000000106037824 */ /* 0x000fe200078e0a03 */
[----:B------:R-:W-:Y:S01]  /*01f0*/  LEA.HI R0, R17, R2, RZ, 0x1 ;  /* 0x0000000211007211 */ /* 0x000fe200078f08ff */
[----:B------:R-:W-:Y:S01]  /*0200*/  IMAD.SHL.U32 R207, R208, 0x40, RZ ;  /* 0x00000040d0cf7824 */ /* 0x000fe200078e00ff */
[----:B------:R-:W-:Y:S01]  /*0210*/  SHF.R.S32.HI R4, RZ, 0x1f, R7 ;  /* 0x0000001fff047819 */ /* 0x000fe20000011407 */
[----:B------:R-:W-:Y:S01]  /*0220*/  IMAD.SHL.U32 R210, R3, 0x8, RZ ;  /* 0x0000000803d27824 */ /* 0x000fe200078e00ff */
[----:B------:R-:W-:Y:S02]  /*0230*/  LEA.HI R9, R11, R6, RZ, 0x5 ;  /* 0x000000060b097211 */ /* 0x000fe400078f28ff */
[----:B------:R-:W-:Y:S01]  /*0240*/  LOP3.LUT R0, R0, 0xfffffffe, RZ, 0xc0, !PT ;  /* 0xfffffffe00007812 */ /* 0x000fe200078ec0ff */
[----:B------:R-:W-:Y:S01]  /*0250*/  VIADD R214, R210, 0x40 ;  /* 0x00000040d2d67836 */ /* 0x000fe20000000000 */
[----:B------:R-:W-:Y:S01]  /*0260*/  LEA.HI R4, R4, R5, RZ, 0x3 ;  /* 0x0000000504047211 */ /* 0x000fe200078f18ff */
[----:B------:R-:W-:Y:S01]  /*0270*/  VIADD R213, R210, 0x80 ;  /* 0x00000080d2d57836 */ /* 0x000fe20000000000 */
[----:B------:R-:W-:Y:S01]  /*0280*/  SHF.R.S32.HI R206, RZ, 0x5, R9 ;  /* 0x00000005ffce7819 */ /* 0x000fe20000011409 */
[----:B------:R-:W-:Y:S01]  /*0290*/  IMAD.IADD R0, R2, 0x1, -R0 ;  /* 0x0000000102007824 */ /* 0x000fe200078e0a00 */
[----:B------:R-:W-:-:S02]  /*02a0*/  LOP3.LUT R207, R207, 0x1c0, RZ, 0xc0, !PT ;  /* 0x000001c0cfcf7812 */ /* 0x000fc400078ec0ff */
[----:B------:R-:W-:Y:S02]  /*02b0*/  LOP3.LUT R4, R4, 0xfffffff8, RZ, 0xc0, !PT ;  /* 0xfffffff804047812 */ /* 0x000fe400078ec0ff */
[----:B------:R-:W-:Y:S02]  /*02c0*/  LEA.HI R2, R9, R206, RZ, 0x1 ;  /* 0x000000ce09027211 */ /* 0x000fe400078f08ff */
[----:B------:R-:W-:Y:S01]  /*02d0*/  LOP3.LUT R8, R207, 0x38, R210, 0xf8, !PT ;  /* 0x00000038cf087812 */ /* 0x000fe200078ef8d2 */
[----:B------:R-:W-:Y:S01]  /*02e0*/  IMAD.IADD R4, R5, 0x1, -R4 ;  /* 0x0000000105047824 */ /* 0x000fe200078e0a04 */
[----:B------:R-:W-:Y:S02]  /*02f0*/  SHF.R.U32.HI R207, RZ, 0x3, R207 ;  /* 0x00000003ffcf7819 */ /* 0x000fe400000116cf */
[----:B------:R-:W-:Y:S02]  /*0300*/  LOP3.LUT R5, R2, 0xfffffffe, RZ, 0xc0, !PT ;  /* 0xfffffffe02057812 */ /* 0x000fe400078ec0ff */
[----:B------:R-:W-:Y:S01]  /*0310*/  LOP3.LUT R207, R8, R207, RZ, 0x3c, !PT ;  /* 0x000000cf08cf7212 */ /* 0x000fe200078e3cff */
[C---:B------:R-:W-:Y:S01]  /*0320*/  IMAD.SHL.U32 R8, R3.reuse, 0x40, RZ ;  /* 0x0000004003087824 */ /* 0x040fe200078e00ff */
[----:B------:R-:W-:-:S02]  /*0330*/  LOP3.LUT P4, RZ, R3, 0x4, RZ, 0xc0, !PT ;  /* 0x0000000403ff7812 */ /* 0x000fc4000788c0ff */
[----:B------:R-:W-:Y:S01]  /*0340*/  LOP3.LUT P3, RZ, R3, 0x2, RZ, 0xc0, !PT ;  /* 0x0000000203ff7812 */ /* 0x000fe2000786c0ff */
[----:B------:R-:W-:Y:S01]  /*0350*/  IMAD.IADD R3, R206, 0x1, -R5 ;  /* 0x00000001ce037824 */ /* 0x000fe200078e0a05 */
[----:B------:R-:W-:Y:S02]  /*0360*/  LOP3.LUT R17, R17, 0xfffffff0, RZ, 0xc0, !PT ;  /* 0xfffffff011117812 */ /* 0x000fe400078ec0ff */
[----:B------:R-:W-:Y:S01]  /*0370*/  LOP3.LUT R8, R8, 0x1c0, RZ, 0xc0, !PT ;  /* 0x000001c008087812 */ /* 0x000fe200078ec0ff */
[----:B------:R-:W-:Y:S01]  /*0380*/  IMAD.SHL.U32 R13, R3, 0x10, RZ ;  /* 0x00000010030d7824 */ /* 0x000fe200078e00ff */
[CC--:B------:R-:W-:Y:S01]  /*0390*/  LEA.HI R5, R11.reuse, R6.reuse, RZ, 0x7 ;  /* 0x000000060b057211 */ /* 0x0c0fe200078f38ff */
[----:B------:R-:W-:Y:S01]  /*03a0*/  IMAD.IADD R17, R6, 0x1, -R17 ;  /* 0x0000000106117824 */ /* 0x000fe200078e0a11 */
[----:B------:R-:W-:Y:S02]  /*03b0*/  LEA.HI R218, R11, R6, RZ, 0x6 ;  /* 0x000000060bda7211 */ /* 0x000fe400078f30ff */
[----:B------:R-:W-:-:S02]  /*03c0*/  LOP3.LUT R194, R8, 0x10, R13, 0xf8, !PT ;  /* 0x0000001008c27812 */ /* 0x000fc400078ef80d */
[----:B------:R-:W-:Y:S02]  /*03d0*/  LOP3.LUT R10, R4, 0x1, RZ, 0xc0, !PT ;  /* 0x00000001040a7812 */ /* 0x000fe400078ec0ff */
[----:B------:R-:W-:Y:S02]  /*03e0*/  LOP3.LUT R205, R9, 0xffffffe0, RZ, 0xc0, !PT ;  /* 0xffffffe009cd7812 */ /* 0x000fe400078ec0ff */
[----:B------:R-:W-:Y:S02]  /*03f0*/  LOP3.LUT R11, R7, 0x7ffffffc, RZ, 0xc0, !PT ;  /* 0x7ffffffc070b7812 */ /* 0x000fe400078ec0ff */
[----:B------:R-:W-:Y:S01]  /*0400*/  LOP3.LUT R198, R8, 0x8, R19, 0xf8, !PT ;  /* 0x0000000808c67812 */ /* 0x000fe200078ef813 */
[----:B------:R-:W-:Y:S01]  /*0410*/  IMAD.IADD R205, R6, 0x1, -R205 ;  /* 0x0000000106cd7824 */ /* 0x000fe200078e0acd */
[----:B------:R-:W-:Y:S01]  /*0420*/  SHF.R.U32.HI R13, RZ, 0x3, R8 ;  /* 0x00000003ff0d7819 */ /* 0x000fe20000011608 */
[----:B------:R-:W-:Y:S01]  /*0430*/  IMAD.SHL.U32 R8, R0, 0x200, RZ ;  /* 0x0000020000087824 */ /* 0x000fe200078e00ff */
[----:B------:R-:W-:-:S02]  /*0440*/  SHF.R.S32.HI R5, RZ, 0x7, R5 ;  /* 0x00000007ff057819 */ /* 0x000fc40000011405 */
[----:B------:R-:W-:Y:S01]  /*0450*/  SHF.R.S32.HI R7, RZ, 0x1f, R9 ;  /* 0x0000001fff077819 */ /* 0x000fe20000011409 */
[----:B------:R-:W-:Y:S01]  /*0460*/  IMAD.SHL.U32 R9, R6, 0x2, RZ ;  /* 0x0000000206097824 */ /* 0x000fe200078e00ff */
[----:B------:R-:W-:Y:S01]  /*0470*/  SHF.R.S32.HI R2, RZ, 0x1f, R17 ;  /* 0x0000001fff027819 */ /* 0x000fe20000011411 */
[----:B------:R-:W-:Y:S01]  /*0480*/  IMAD R15, R5, 0x800, R8 ;  /* 0x00000800050f7824 */ /* 0x000fe200078e0208 */
[----:B------:R-:W-:Y:S02]  /*0490*/  LOP3.LUT R194, R194, 0x8, R19, 0xf8, !PT ;  /* 0x00000008c2c27812 */ /* 0x000fe400078ef813 */
[----:B------:R-:W-:Y:S01]  /*04a0*/  ISETP.NE.U32.AND P0, PT, R10, 0x1, PT ;  /* 0x000000010a00780c */ /* 0x000fe20003f05070 */
[----:B------:R-:W-:Y:S01]  /*04b0*/  IMAD.IADD R10, R6, 0x1, -R11 ;  /* 0x00000001060a7824 */ /* 0x000fe200078e0a0b */
[----:B------:R-:W-:Y:S02]  /*04c0*/  SHF.R.S32.HI R218, RZ, 0x6, R218 ;  /* 0x00000006ffda7819 */ /* 0x000fe400000114da */
[----:B------:R-:W-:Y:S01]  /*04d0*/  LEA.HI R6, R7, R206, RZ, 0x2 ;  /* 0x000000ce07067211 */ /* 0x000fe200078f10ff */
[----:B------:R-:W-:Y:S01]  /*04e0*/  IMAD.SHL.U32 R7, R4, 0x40, RZ ;  /* 0x0000004004077824 */ /* 0x000fe200078e00ff */
[----:B------:R-:W-:Y:S01]  /*04f0*/  LEA.HI R2, R2, R17, RZ, 0x3 ;  /* 0x0000001102027211 */ /* 0x000fe200078f18ff */
[----:B------:R-:W-:Y:S01]  /*0500*/  IMAD R207, R218, 0x200, R207 ;  /* 0x00000200dacf7824 */ /* 0x000fe200078e02cf */
[----:B------:R-:W-:Y:S01]  /*0510*/  LOP3.LUT R194, R8, R194, R13, 0xf6, !PT ;  /* 0x000000c208c27212 */ /* 0x000fe200078ef60d */
[----:B------:R-:W-:Y:S01]  /*0520*/  IMAD.SHL.U32 R8, R5, 0x20, RZ ;  /* 0x0000002005087824 */ /* 0x000fe200078e00ff */
[----:B------:R-:W-:Y:S01]  /*0530*/  LOP3.LUT R204, R2, 0xfffffff8, RZ, 0xc0, !PT ;  /* 0xfffffff802cc7812 */ /* 0x000fe200078ec0ff */
[----:B------:R-:W-:Y:S01]  /*0540*/  IMAD.SHL.U32 R218, R218, 0x8, RZ ;  /* 0x00000008dada7824 */ /* 0x000fe200078e00ff */
[----:B------:R-:W-:-:S02]  /*0550*/  LOP3.LUT R7, R7, 0x1c0, RZ, 0xc0, !PT ;  /* 0x000001c007077812 */ /* 0x000fc400078ec0ff */
[----:B------:R-:W-:Y:S01]  /*0560*/  LOP3.LUT R5, R6, 0xfffffffc, RZ, 0xc0, !PT ;  /* 0xfffffffc06057812 */ /* 0x000fe200078ec0ff */
[----:B------:R-:W-:Y:S01]  /*0570*/  IMAD.IADD R204, R17, 0x1, -R204 ;  /* 0x0000000111cc7824 */ /* 0x000fe200078e0acc */
[----:B------:R-:W-:Y:S01]  /*0580*/  LOP3.LUT R202, R8, 0x6, R9, 0xf8, !PT ;  /* 0x0000000608ca7812 */ /* 0x000fe200078ef809 */
[----:B------:R-:W-:Y:S01]  /*0590*/  IMAD.SHL.U32 R9, R0, 0x20, RZ ;  /* 0x0000002000097824 */ /* 0x000fe200078e00ff */
[----:B------:R-:W-:Y:S01]  /*05a0*/  LOP3.LUT R218, R218, 0x18, RZ, 0xc0, !PT ;  /* 0x00000018dada7812 */ /* 0x000fe200078ec0ff */
[----:B------:R-:W-:Y:S01]  /*05b0*/  IMAD.IADD R5, R206, 0x1, -R5 ;  /* 0x00000001ce057824 */ /* 0x000fe200078e0a05 */
[----:B------:R-:W-:Y:S01]  /*05c0*/  SHF.R.U32.HI R219, RZ, 0x3, R7 ;  /* 0x00000003ffdb7819 */ /* 0x000fe20000011607 */
[----:B------:R-:W-:Y:S01]  /*05d0*/  IMAD.SHL.U32 R199, R204, 0x40, RZ ;  /* 0x00000040ccc77824 */ /* 0x000fe200078e00ff */
[----:B------:R-:W-:Y:S01]  /*05e0*/  R2P PR, R4, 0x6 ;  /* 0x0000000604007804 */ /* 0x000fe20000000000 */
[----:B------:R-:W-:Y:S01]  /*05f0*/  IMAD.SHL.U32 R4, R10, 0x2, RZ ;  /* 0x000000020a047824 */ /* 0x000fe200078e00ff */
[----:B------:R-:W-:-:S02]  /*0600*/  LOP3.LUT R8, R7, 0x20, R8, 0xf8, !PT ;  /* 0x0000002007087812 */ /* 0x000fc400078ef808 */
[----:B------:R-:W-:Y:S02]  /*0610*/  LOP3.LUT R6, R218, 0x20, R9, 0xf8, !PT ;  /* 0x00000020da067812 */ /* 0x000fe400078ef809 */
[----:B------:R-:W-:Y:S01]  /*0620*/  LOP3.LUT R218, R219, R7, R218, 0x1e, !PT ;  /* 0x00000007dbda7212 */ /* 0x000fe200078e1eda */
[----:B------:R-:W-:Y:S01]  /*0630*/  IMAD.SHL.U32 R7, R2, 0x40, RZ ;  /* 0x0000004002077824 */ /* 0x000fe200078e00ff */
[----:B------:R-:W-:Y:S01]  /*0640*/  LOP3.LUT R219, R8, R219, RZ, 0x3c, !PT ;  /* 0x000000db08db7212 */ /* 0x000fe200078e3cff */
[----:B------:R-:W-:Y:S01]  /*0650*/  IMAD R8, R5, 0x400, R4 ;  /* 0x0000040005087824 */ /* 0x000fe200078e0204 */
[----:B------:R-:W-:Y:S02]  /*0660*/  LOP3.LUT R199, R199, 0x1c0, RZ, 0xc0, !PT ;  /* 0x000001c0c7c77812 */ /* 0x000fe400078ec0ff */
[----:B------:R-:W-:Y:S01]  /*0670*/  SHF.R.S32.HI R10, RZ, 0x1f, R205 ;  /* 0x0000001fff0a7819 */ /* 0x000fe200000114cd */
[----:B------:R-:W-:Y:S01]  /*0680*/  IMAD.IADD R219, R8, 0x1, R219 ;  /* 0x0000000108db7824 */ /* 0x000fe200078e02db */
[----:B------:R-:W-:Y:S01]  /*0690*/  SHF.R.U32.HI R193, RZ, 0x3, R199 ;  /* 0x00000003ffc17819 */ /* 0x000fe200000116c7 */
[----:B------:R-:W-:Y:S01]  /*06a0*/  IMAD.SHL.U32 R8, R0, 0x8, RZ ;  /* 0x0000000800087824 */ /* 0x000fe200078e00ff */
[----:B------:R-:W-:-:S02]  /*06b0*/  LOP3.LUT R198, R198, R13, RZ, 0x3c, !PT ;  /* 0x0000000dc6c67212 */ /* 0x000fc400078e3cff */
[----:B------:R-:W-:Y:S02]  /*06c0*/  LEA.HI R0, R10, R205, RZ, 0x2 ;  /* 0x000000cd0a007211 */ /* 0x000fe400078f10ff */
[----:B------:R-:W-:Y:S01]  /*06d0*/  LOP3.LUT R2, R199, 0x8, R8, 0xf8, !PT ;  /* 0x00000008c7027812 */ /* 0x000fe200078ef808 */
[----:B------:R-:W-:Y:S01]  /*06e0*/  IMAD.IADD R198, R15, 0x1, R198 ;  /* 0x000000010fc67824 */ /* 0x000fe200078e02c6 */
[----:B------:R-:W-:Y:S02]  /*06f0*/  LOP3.LUT R199, R193, R6, R199, 0x1e, !PT ;  /* 0x00000006c1c77212 */ /* 0x000fe400078e1ec7 */
[----:B------:R-:W-:Y:S01]  /*0700*/  SHF.R.S32.HI R6, RZ, 0x2, R0 ;  /* 0x00000002ff067819 */ /* 0x000fe20000011400 */
[----:B------:R-:W-:Y:S01]  /*0710*/  IMAD.SHL.U32 R198, R198, 0x2, RZ ;  /* 0x00000002c6c67824 */ /* 0x000fe200078e00ff */
[----:B------:R-:W-:Y:S01]  /*0720*/  LOP3.LUT R0, R7, 0xfffffe00, RZ, 0xc0, !PT ;  /* 0xfffffe0007007812 */ /* 0x000fe200078ec0ff */
[----:B------:R-:W-:Y:S01]  /*0730*/  IMAD R7, R3, 0x400, R4 ;  /* 0x0000040003077824 */ /* 0x000fe200078e0204 */
[----:B------:R-:W-:Y:S01]  /*0740*/  LOP3.LUT R193, R2, R193, RZ, 0x3c, !PT ;  /* 0x000000c102c17212 */ /* 0x000fe200078e3cff */
[----:B------:R-:W-:Y:S01]  /*0750*/  IMAD R203, R5, 0x10, R6 ;  /* 0x0000001005cb7824 */ /* 0x000fe200078e0206 */
[----:B------:R-:W-:Y:S01]  /*0760*/  LEA R219, R219, UR5, 0x1 ;  /* 0x00000005dbdb7c11 */ /* 0x000fe2000f8e08ff */
[----:B------:R-:W-:Y:S01]  /*0770*/  IMAD.IADD R218, R7, 0x1, R218 ;  /* 0x0000000107da7824 */ /* 0x000fe200078e02da */
[----:B------:R-:W-:Y:S01]  /*0780*/  SEL R197, R197, 0xffffffe0, !P3 ;  /* 0xffffffe0c5c57807 */ /* 0x000fe20005800000 */
[--C-:B------:R-:W-:Y:S01]  /*0790*/  IMAD R200, R5, 0x400, R0.reuse ;  /* 0x0000040005c87824 */ /* 0x100fe200078e0200 */
[----:B------:R-:W-:Y:S01]  /*07a0*/  SEL R195, R195, 0xffffffc0, !P4 ;  /* 0xffffffc0c3c37807 */ /* 0x000fe20006000000 */
[----:B------:R-:W-:Y:S01]  /*07b0*/  IMAD R2, R3, 0x400, R0 ;  /* 0x0000040003027824 */ /* 0x000fe200078e0200 */
[----:B------:R-:W-:Y:S01]  /*07c0*/  SEL R228, R228, 0x10, !P0 ;  /* 0x00000010e4e47807 */ /* 0x000fe20004000000 */
[----:B------:R-:W-:Y:S01]  /*07d0*/  VIADD R196, R198, UR6 ;  /* 0x00000006c6c47c36 */ /* 0x000fe20008000000 */
[----:B------:R-:W-:Y:S01]  /*07e0*/  LEA R194, R194, UR5, 0x1 ;  /* 0x00000005c2c27c11 */ /* 0x000fe2000f8e08ff */
[----:B------:R-:W-:Y:S01]  /*07f0*/  IMAD.IADD R200, R200, 0x1, R193 ;  /* 0x00000001c8c87824 */ /* 0x000fe200078e02c1 */
[----:B------:R-:W-:Y:S01]  /*0800*/  LEA R218, R218, UR6, 0x1 ;  /* 0x00000006dada7c11 */ /* 0x000fe2000f8e08ff */
[----:B------:R-:W-:Y:S01]  /*0810*/  IMAD.IADD R193, R193, 0x1, R2 ;  /* 0x00000001c1c17824 */ /* 0x000fe200078e0202 */
[----:B------:R-:W-:Y:S01]  /*0820*/  SHF.R.S32.HI R216, RZ, 0x1f, R203 ;  /* 0x0000001fffd87819 */ /* 0x000fe200000114cb */
[----:B------:R-:W-:Y:S01]  /*0830*/  VIADD R221, R219, 0x20 ;  /* 0x00000020dbdd7836 */ /* 0x000fe20000000000 */
[----:B------:R-:W-:Y:S01]  /*0840*/  LOP3.LUT R199, R199, R0, RZ, 0xfc, !PT ;  /* 0x00000000c7c77212 */ /* 0x000fe200078efcff */
[C---:B------:R-:W-:Y:S01]  /*0850*/  IMAD.IADD R197, R196.reuse, 0x1, R197 ;  /* 0x00000001c4c57824 */ /* 0x040fe200078e02c5 */
[----:B------:R-:W-:Y:S01]  /*0860*/  LEA R217, R207, UR5, 0x1 ;  /* 0x00000005cfd97c11 */ /* 0x000fe2000f8e08ff */
[----:B------:R-:W-:Y:S01]  /*0870*/  @P1 VIADD R221, R219, 0xffffffe0 ;  /* 0xffffffe0dbdd1836 */ /* 0x000fe20000000000 */
[----:B------:R-:W-:Y:S01]  /*0880*/  SHF.L.U64.HI R216, R203, 0x2, R216 ;  /* 0x00000002cbd87819 */ /* 0x000fe200000102d8 */
[----:B------:R-:W-:Y:S01]  /*0890*/  IMAD.IADD R196, R196, 0x1, R195 ;  /* 0x00000001c4c47824 */ /* 0x000fe200078e02c3 */
[----:B------:R-:W-:Y:S01]  /*08a0*/  LEA R193, R193, UR4, 0x1 ;  /* 0x00000004c1c17c11 */ /* 0x000fe2000f8e08ff */
[----:B------:R-:W-:-:S02]  /*08b0*/  IMAD.IADD R0, R195, 0x1, R194 ;  /* 0x00000001c3007824 */ /* 0x000fc400078e02c2 */
[C---:B------:R-:W-:Y:S02]  /*08c0*/  VIADD R220, R218.reuse, 0x40 ;  /* 0x00000040dadc7836 */ /* 0x040fe40000000000 */
[----:B------:R-:W-:Y:S02]  /*08d0*/  IMAD.IADD R222, R219, 0x1, R228 ;  /* 0x00000001dbde7824 */ /* 0x000fe400078e02e4 */
[----:B------:R-:W-:Y:S02]  /*08e0*/  IMAD.IADD R195, R197, 0x1, R195 ;  /* 0x00000001c5c37824 */ /* 0x000fe400078e02c3 */
[----:B------:R-:W-:Y:S02]  /*08f0*/  @P2 VIADD R220, R218, 0xffffffc0 ;  /* 0xffffffc0dadc2836 */ /* 0x000fe40000000000 */
[----:B---34-:R-:W-:-:S07]  /*0900*/  IMAD.IADD R228, R228, 0x1, R221 ;  /* 0x00000001e4e47824 */ /* 0x018fce00078e02dd */
.L_x_168:
[----:B------:R-:W1:Y:S01]  /*0910*/  LDC.64 R4, c[0x0][0x2f0] ;  /* 0x0000bc00ff047b82 */ /* 0x000e620000000a00 */
[C---:B--2---:R-:W-:Y:S01]  /*0920*/  IMAD.SHL.U32 R11, R212.reuse, 0x4, RZ ;  /* 0x00000004d40b7824 */ /* 0x044fe200078e00ff */
[----:B------:R-:W-:Y:S01]  /*0930*/  SHF.R.S32.HI R15, RZ, 0x1f, R212 ;  /* 0x0000001fff0f7819 */ /* 0x000fe200000114d4 */
[----:B------:R-:W-:Y:S01]  /*0940*/  IMAD.MOV.U32 R19, RZ, RZ, -0x1 ;  /* 0xffffffffff137424 */ /* 0x000fe200078e00ff */
[----:B------:R-:W-:Y:S02]  /*0950*/  ISETP.NE.U32.AND P3, PT, RZ, UR10, PT ;  /* 0x0000000aff007c0c */ /* 0x000fe4000bf65070 */
[----:B------:R-:W-:Y:S02]  /*0960*/  SHF.L.U64.HI R8, R212, 0x2, R15 ;  /* 0x00000002d4087819 */ /* 0x000fe4000001020f */
[----:B------:R-:W2:Y:S01]  /*0970*/  LDC.64 R2, c[0x0][0x308] ;  /* 0x0000c200ff027b82 */ /* 0x000ea20000000a00 */
[----:B------:R-:W-:Y:S02]  /*0980*/  ISETP.NE.AND.EX P3, PT, RZ, UR11, PT, P3 ;  /* 0x0000000bff007c0c */ /* 0x000fe4000bf65330 */
[----:B-1----:R-:W-:-:S02]  /*0990*/  ISETP.NE.U32.AND P4, PT, R4, RZ, PT ;  /* 0x000000ff0400720c */ /* 0x002fc40003f85070 */
[----:B------:R-:W-:Y:S02]  /*09a0*/  IADD3 R20, P0, R11, R4, RZ ;  /* 0x000000040b147210 */ /* 0x000fe40007f1e0ff */
[----:B------:R-:W-:-:S03]  /*09b0*/  ISETP.NE.AND.EX P4, PT, R5, RZ, PT, P4 ;  /* 0x000000ff0500720c */ /* 0x000fc60003f85340 */
[----:B------:R-:W-:Y:S01]  /*09c0*/  IMAD.X R21, R8, 0x1, R5, P0 ;  /* 0x0000000108157824 */ /* 0x000fe200000e0605 */
[----:B--2---:R-:W-:Y:S01]  /*09d0*/  ISETP.NE.U32.AND P2, PT, R2, RZ, PT ;  /* 0x000000ff0200720c */ /* 0x004fe20003f45070 */
[----:B------:R-:W-:Y:S02]  /*09e0*/  IMAD.MOV.U32 R241, RZ, RZ, RZ ;  /* 0x000000fffff17224 */ /* 0x000fe400078e00ff */
[----:B------:R-:W-:Y:S01]  /*09f0*/  @P3 IADD3 R12, P1, R11, UR10, RZ ;  /* 0x0000000a0b0c3c10 */ /* 0x000fe2000ff3e0ff */
[----:B------:R-:W1:Y:S01]  /*0a00*/  LDC.U8 R7, c[0x0][0x3c2] ;  /* 0x0000f080ff077b82 */ /* 0x000e620000000000 */
[----:B------:R-:W-:-:S04]  /*0a10*/  ISETP.NE.AND.EX P2, PT, R3, RZ, PT, P2 ;  /* 0x000000ff0300720c */ /* 0x000fc80003f45320 */
[----:B------:R-:W2:Y:S03]  /*0a20*/  @P4 LDG.E R19, desc[UR14][R20.64] ;  /* 0x0000000e14134981 */ /* 0x000ea6000c1e1900 */
[----:B------:R-:W3:Y:S01]  /*0a30*/  LDC.64 R4, c[0x0][0x2f8] ;  /* 0x0000be00ff047b82 */ /* 0x000ee20000000a00 */
[----:B------:R-:W2:Y:S01]  /*0a40*/  @P4 LDG.E R6, desc[UR14][R20.64+0x4] ;  /* 0x0000040e14064981 */ /* 0x000ea2000c1e1900 */
[----:B------:R-:W-:-:S04]  /*0a50*/  @P3 IADD3.X R13, R8, UR11, RZ, P1, !PT ;  /* 0x0000000b080d3c10 */ /* 0x000fc80008ffe4ff */
[----:B------:R-:W-:Y:S01]  /*0a60*/  @P2 IADD3 R16, P0, R11, R2, RZ ;  /* 0x000000020b102210 */ /* 0x000fe20007f1e0ff */
[----:B------:R-:W4:Y:S04]  /*0a70*/  @P3 LDG.E R241, desc[UR14][R12.64] ;  /* 0x0000000e0cf13981 */ /* 0x000f28000c1e1900 */
[----:B------:R-:W-:Y:S02]  /*0a80*/  @P2 IMAD.X R17, R8, 0x1, R3, P0 ;  /* 0x0000000108112824 */ /* 0x000fe400000e0603 */
[----:B------:R-:W3:Y:S03]  /*0a90*/  @!P2 LDC.64 R2, c[0x0][0x318] ;  /* 0x0000c600ff02ab82 */ /* 0x000ee60000000a00 */
[----:B------:R-:W4:Y:S01]  /*0aa0*/  @P2 LDG.E R240, desc[UR14][R16.64] ;  /* 0x0000000e10f02981 */ /* 0x000f22000c1e1900 */
[----:B-1----:R-:W-:Y:S01]  /*0ab0*/  ISETP.NE.AND P3, PT, R7, RZ, PT ;  /* 0x000000ff0700720c */ /* 0x002fe20003f65270 */
[----:B------:R-:W-:-:S03]  /*0ac0*/  IMAD.MOV.U32 R242, RZ, RZ, -0x1 ;  /* 0xfffffffffff27424 */ /* 0x000fc600078e00ff */
[----:B------:R-:W1:Y:S01]  /*0ad0*/  @!P2 LDC R7, c[0x0][0x2cc] ;  /* 0x0000b300ff07ab82 */ /* 0x000e620000000800 */
[----:B---3--:R-:W-:Y:S02]  /*0ae0*/  ISETP.EQ.U32.AND P1, PT, R4, RZ, PT ;  /* 0x000000ff0400720c */ /* 0x008fe40003f22070 */
[----:B------:R-:W-:Y:S02]  /*0af0*/  IADD3 R10, P0, R11, R4, RZ ;  /* 0x000000040b0a7210 */ /* 0x000fe40007f1e0ff */
[----:B------:R-:W-:-:S03]  /*0b00*/  ISETP.EQ.OR.EX P1, PT, R5, RZ, !P3, P1 ;  /* 0x000000ff0500720c */ /* 0x000fc60005f22710 */
[----:B------:R-:W-:Y:S01]  /*0b10*/  IMAD.X R11, R8, 0x1, R5, P0 ;  /* 0x00000001080b7824 */ /* 0x000fe200000e0605 */
[----:B------:R-:W-:-:S04]  /*0b20*/  @!P2 ISETP.NE.U32.AND P0, PT, R2, RZ, PT ;  /* 0x000000ff0200a20c */ /* 0x000fc80003f05070 */
[----:B------:R-:W-:-:S05]  /*0b30*/  @!P2 ISETP.NE.AND.EX P0, PT, R3, RZ, PT, P0 ;  /* 0x000000ff0300a20c */ /* 0x000fca0003f05300 */
[----:B-----5:R3:W5:Y:S01]  /*0b40*/  @!P1 LDG.E R242, desc[UR14][R10.64] ;  /* 0x0000000e0af29981 */ /* 0x020762000c1e1900 */
[----:B------:R-:W2:Y:S01]  /*0b50*/  LDC R3, c[0x0][0x2c8] ;  /* 0x0000b200ff037b82 */ /* 0x000ea20000000800 */
[----:B------:R-:W-:-:S04]  /*0b60*/  ISETP.NE.U32.AND P1, PT, R4, RZ, PT ;  /* 0x000000ff0400720c */ /* 0x000fc80003f25070 */
[----:B------:R-:W-:Y:S02]  /*0b70*/  ISETP.NE.AND.EX P1, PT, R5, RZ, PT, P1 ;  /* 0x000000ff0500720c */ /* 0x000fe40003f25310 */
[----:B-1----:R-:W-:Y:S01]  /*0b80*/  @!P2 SEL R2, R7, RZ, P0 ;  /* 0x000000ff0702a207 */ /* 0x002fe20000000000 */
[----:B--2---:R-:W-:-:S06]  /*0b90*/  @P4 IMAD.IADD R225, R6, 0x1, -R19 ;  /* 0x0000000106e14824 */ /* 0x004fcc00078e0a13 */
[----:B------:R-:W1:Y:S01]  /*0ba0*/  @!P4 LDC R225, c[0x0][0x2c4] ;  /* 0x0000b100ffe1cb82 */ /* 0x000e620000000800 */
[----:B----4-:R-:W-:-:S03]  /*0bb0*/  @P2 IMAD.IADD R240, R240, 0x1, -R241 ;  /* 0x00000001f0f02824 */ /* 0x010fc600078e0af1 */
[----:B---3--:R-:W-:Y:S05]  /*0bc0*/  @!P1 BRA `(.L_x_122) ;  /* 0x00000000000c9947 */ /* 0x008fea0003800000 */
[----:B------:R-:W2:Y:S02]  /*0bd0*/  @P3 LDG.E R3, desc[UR14][R10.64+0x4] ;  /* 0x0000040e0a033981 */ /* 0x000ea4000c1e1900 */
[----:B--2--5:R-:W-:-:S06]  /*0be0*/  @P3 IADD3 R3, R3, -R242, RZ ;  /* 0x800000f203033210 */ /* 0x024fcc0007ffe0ff */
[----:B------:R2:W5:Y:S02]  /*0bf0*/  @!P3 LDG.E R3, desc[UR14][R10.64] ;  /* 0x0000000e0a03b981 */ /* 0x000564000c1e1900 */
.L_x_122:
[----:B------:R-:W-:Y:S01]  /*0c00*/  IMAD.SHL.U32 R239, R215, 0x40, RZ ;  /* 0x00000040d7ef7824 */ /* 0x000fe200078e00ff */
[----:B-----5:R-:W-:-:S04]  /*0c10*/  @!P2 IADD3 R240, R2, R3, -R241 ;  /* 0x0000000302f0a210 */ /* 0x020fc80007ffe8f1 */
[----:B------:R-:W-:-:S13]  /*0c20*/  ISETP.GT.AND P0, PT, R240, R239, PT ;  /* 0x000000eff000720c */ /* 0x000fda0003f04270 */
[----:B------:R-:W-:Y:S05]  /*0c30*/  @!P0 BRA `(.L_x_123) ;  /* 0x0000007800948947 */ /* 0x000fea0003800000 */
[----:B------:R-:W3:Y:S01]  /*0c40*/  LDC R8, c[0x0][0x278] ;  /* 0x00009e00ff087b82 */ /* 0x000ee20000000800 */
[----:B------:R-:W-:Y:S01]  /*0c50*/  IABS R6, R209 ;  /* 0x000000d100067213 */ /* 0x000fe20000000000 */
[----:B------:R-:W-:Y:S01]  /*0c60*/  IMAD.SHL.U32 R28, R212, 0x80, RZ ;  /* 0x00000080d41c7824 */ /* 0x000fe200078e00ff */
[----:B------:R-:W-:Y:S02]  /*0c70*/  ISETP.NE.AND P1, PT, R242, -0x1, PT ;  /* 0xfffffffff200780c */ /* 0x000fe40003f25270 */
[----:B------:R-:W-:Y:S02]  /*0c80*/  ISETP.NE.AND P2, PT, R19, -0x1, PT ;  /* 0xffffffff1300780c */ /* 0x000fe40003f45270 */
[----:B------:R-:W-:Y:S01]  /*0c90*/  SEL R28, R28, RZ, P4 ;  /* 0x000000ff1c1c7207 */ /* 0x000fe20002000000 */
[----:B------:R-:W4:Y:S08]  /*0ca0*/  LDC.64 R4, c[0x0][0x228] ;  /* 0x00008a00ff047b82 */ /* 0x000f300000000a00 */
[----:B------:R-:W5:Y:S01]  /*0cb0*/  LDC R29, c[0x0][0x2d4] ;  /* 0x0000b500ff1d7b82 */ /* 0x000f620000000800 */
[----:B------:R-:W-:Y:S01]  /*0cc0*/  @P1 IMAD.IADD R42, R241, 0x1, R242 ;  /* 0x00000001f12a1824 */ /* 0x000fe200078e02f2 */
[----:B---3--:R-:W-:-:S06]  /*0cd0*/  IABS R9, R8 ;  /* 0x0000000800097213 */ /* 0x008fcc0000000000 */
[----:B------:R-:W3:Y:S01]  /*0ce0*/  LDC R23, c[0x0][0x2dc] ;  /* 0x0000b700ff177b82 */ /* 0x000ee20000000800 */
[----:B--2---:R-:W2:Y:S01]  /*0cf0*/  I2F.RP R11, R9 ;  /* 0x00000009000b7306 */ /* 0x004ea20000209400 */
[----:B----4-:R-:W-:-:S06]  /*0d00*/  IMAD R21, R15, R4, RZ ;  /* 0x000000040f157224 */ /* 0x010fcc00078e02ff */
[----:B------:R-:W3:Y:S01]  /*0d10*/  LDC R22, c[0x0][0x270] ;  /* 0x00009c00ff167b82 */ /* 0x000ee20000000800 */
[----:B------:R-:W-:-:S04]  /*0d20*/  IMAD.WIDE.U32 R16, R212, R4, RZ ;  /* 0x00000004d4107225 */ /* 0x000fc800078e00ff */
[C---:B------:R-:W-:Y:S02]  /*0d30*/  IMAD R21, R212.reuse, R5, R21 ;  /* 0x00000005d4157224 */ /* 0x040fe400078e0215 */
[----:B-----5:R-:W-:Y:S01]  /*0d40*/  IMAD.WIDE.U32 R30, R212, R29, RZ ;  /* 0x0000001dd41e7225 */ /* 0x020fe200078e00ff */
[----:B------:R-:W4:Y:S01]  /*0d50*/  LDC.U8 R4, c[0x0][0x3d8] ;  /* 0x0000f600ff047b82 */ /* 0x000f220000000000 */
[----:B--2---:R-:W2:Y:S02]  /*0d60*/  MUFU.RCP R10, R11 ;  /* 0x0000000b000a7308 */ /* 0x004ea40000001000 */
[----:B------:R-:W-:Y:S02]  /*0d70*/  IMAD.IADD R21, R17, 0x1, R21 ;  /* 0x0000000111157824 */ /* 0x000fe400078e0215 */
[----:B------:R-:W5:Y:S03]  /*0d80*/  S2R R17, SR_CTAID.X ;  /* 0x0000000000117919 */ /* 0x000f660000002500 */
[----:B------:R-:W5:Y:S01]  /*0d90*/  LDC R33, c[0x0][0x2c4] ;  /* 0x0000b100ff217b82 */ /* 0x000f620000000800 */
[----:B---3--:R-:W-:-:S07]  /*0da0*/  IMAD.WIDE R36, R23, R22, RZ ;  /* 0x0000001617247225 */ /* 0x008fce00078e02ff */
[----:B------:R-:W3:Y:S01]  /*0db0*/  LDC.U8 R20, c[0x0][0x480] ;  /* 0x00012000ff147b82 */ /* 0x000ee20000000000 */
[----:B--2---:R-:W-:Y:S02]  /*0dc0*/  IADD3 R10, R10, 0xffffffe, RZ ;  /* 0x0ffffffe0a0a7810 */ /* 0x004fe40007ffe0ff */
[----:B-1----:R-:W-:Y:S02]  /*0dd0*/  IADD3 R11, R225, 0x3f, RZ ;  /* 0x0000003fe10b7810 */ /* 0x002fe40007ffe0ff */
[----:B------:R-:W1:Y:S02]  /*0de0*/  F2I.FTZ.U32.TRUNC.NTZ R3, R10 ;  /* 0x0000000a00037305 */ /* 0x000e64000021f000 */
[----:B------:R-:W-:-:S04]  /*0df0*/  SHF.R.S32.HI R238, RZ, 0x1f, R11 ;  /* 0x0000001fffee7819 */ /* 0x000fc8000001140b */
[----:B------:R-:W-:Y:S02]  /*0e00*/  LEA.HI R238, R238, R11, RZ, 0x6 ;  /* 0x0000000beeee7211 */ /* 0x000fe400078f30ff */
[----:B------:R-:W-:Y:S01]  /*0e10*/  SHF.R.S32.HI R11, RZ, 0x1f, R29 ;  /* 0x0000001fff0b7819 */ /* 0x000fe2000001141d */
[----:B-1----:R-:W-:-:S04]  /*0e20*/  IMAD.MOV R2, RZ, RZ, -R3 ;  /* 0x000000ffff027224 */ /* 0x002fc800078e0a03 */
[----:B------:R-:W-:Y:S01]  /*0e30*/  IMAD R7, R2, R9, RZ ;  /* 0x0000000902077224 */ /* 0x000fe200078e02ff */
[----:B------:R-:W-:-:S05]  /*0e40*/  MOV R2, RZ ;  /* 0x000000ff00027202 */ /* 0x000fca0000000f00 */
[----:B------:R-:W-:Y:S02]  /*0e50*/  IMAD.HI.U32 R7, R3, R7, R2 ;  /* 0x0000000703077227 */ /* 0x000fe400078e0002 */
[----:B------:R-:W1:Y:S04]  /*0e60*/  LDC.64 R2, c[0x0][0x240] ;  /* 0x00009000ff027b82 */ /* 0x000e680000000a00 */
[----:B------:R-:W-:-:S04]  /*0e70*/  IMAD.HI.U32 R14, R7, R6, RZ ;  /* 0x00000006070e7227 */ /* 0x000fc800078e00ff */
[----:B------:R-:W-:-:S04]  /*0e80*/  IMAD.MOV R10, RZ, RZ, -R14 ;  /* 0x000000ffff0a7224 */ /* 0x000fc800078e0a0e */
[C---:B------:R-:W-:Y:S02]  /*0e90*/  IMAD R10, R9.reuse, R10, R6 ;  /* 0x0000000a090a7224 */ /* 0x040fe400078e0206 */
[----:B------:R-:W2:Y:S03]  /*0ea0*/  @P1 LDC.64 R6, c[0x0][0x250] ;  /* 0x00009400ff061b82 */ /* 0x000ea60000000a00 */
[----:B------:R-:W-:Y:S01]  /*0eb0*/  ISETP.GT.U32.AND P5, PT, R9, R10, PT ;  /* 0x0000000a0900720c */ /* 0x000fe20003fa4070 */
[----:B-1----:R-:W-:-:S04]  /*0ec0*/  IMAD.WIDE.U32 R12, R19, R2, RZ ;  /* 0x00000002130c7225 */ /* 0x002fc800078e00ff */
[----:B------:R-:W-:Y:S01]  /*0ed0*/  IMAD R5, R19, R3, RZ ;  /* 0x0000000313057224 */ /* 0x000fe200078e02ff */
[----:B------:R-:W-:Y:S01]  /*0ee0*/  SEL R25, R16, R12, !P2 ;  /* 0x0000000c10197207 */ /* 0x000fe20005000000 */
[----:B------:R-:W-:-:S06]  /*0ef0*/  IMAD R16, R11, R212, RZ ;  /* 0x000000d40b107224 */ /* 0x000fcc00078e02ff */
[----:B------:R-:W-:Y:S02]  /*0f00*/  @!P5 IADD3 R10, R10, -R9, RZ ;  /* 0x800000090a0ad210 */ /* 0x000fe40007ffe0ff */
[----:B------:R-:W-:Y:S01]  /*0f10*/  @P2 IADD3 R21, R13, R5, RZ ;  /* 0x000000050d152210 */ /* 0x000fe20007ffe0ff */
[----:B------:R-:W-:Y:S01]  /*0f20*/  @P1 IMAD.IADD R5, R241, 0x1, R242 ;  /* 0x00000001f1051824 */ /* 0x000fe200078e02f2 */
[----:B------:R-:W1:Y:S01]  /*0f30*/  @!P2 LDC.64 R12, c[0x0][0x418] ;  /* 0x00010600ff0cab82 */ /* 0x000e620000000a00 */
[----:B------:R-:W-:Y:S01]  /*0f40*/  ISETP.GE.U32.AND P3, PT, R10, R9, PT ;  /* 0x000000090a00720c */ /* 0x000fe20003f66070 */
[----:B------:R-:W-:Y:S01]  /*0f50*/  IMAD R9, R15, R29, R16 ;  /* 0x0000001d0f097224 */ /* 0x000fe200078e0210 */
[----:B------:R-:W-:Y:S01]  /*0f60*/  LOP3.LUT R10, R209, R8, RZ, 0x3c, !PT ;  /* 0x00000008d10a7212 */ /* 0x000fe200078e3cff */
[C---:B--2---:R-:W-:Y:S01]  /*0f70*/  @P1 IMAD R16, R5.reuse, R7, RZ ;  /* 0x0000000705101224 */ /* 0x044fe200078e02ff */
[----:B------:R-:W-:Y:S01]  /*0f80*/  @!P5 IADD3 R14, R14, 0x1, RZ ;  /* 0x000000010e0ed810 */ /* 0x000fe20007ffe0ff */
[----:B------:R-:W-:Y:S01]  /*0f90*/  @P1 IMAD.WIDE.U32 R26, R5, R6, RZ ;  /* 0x00000006051a1225 */ /* 0x000fe200078e00ff */
[----:B------:R-:W-:-:S02]  /*0fa0*/  ISETP.GE.AND P0, PT, R10, RZ, PT ;  /* 0x000000ff0a00720c */ /* 0x000fc40003f06270 */
[----:B------:R-:W-:Y:S01]  /*0fb0*/  ISETP.NE.AND P5, PT, R8, RZ, PT ;  /* 0x000000ff0800720c */ /* 0x000fe20003fa5270 */
[-C--:B------:R-:W-:Y:S01]  /*0fc0*/  IMAD R5, R37, R30.reuse, RZ ;  /* 0x0000001e25057224 */ /* 0x080fe200078e02ff */
[----:B------:R-:W-:Y:S01]  /*0fd0*/  IADD3 R24, R31, R9, RZ ;  /* 0x000000091f187210 */ /* 0x000fe20007ffe0ff */
[----:B------:R-:W2:Y:S01]  /*0fe0*/  @P2 LDC.64 R10, c[0x0][0x420] ;  /* 0x00010800ff0a2b82 */ /* 0x000ea20000000a00 */
[----:B------:R-:W-:Y:S01]  /*0ff0*/  @P1 IMAD.IADD R16, R27, 0x1, R16 ;  /* 0x000000011b101824 */ /* 0x000fe200078e0210 */
[----:B------:R-:W-:Y:S01]  /*1000*/  @P3 IADD3 R14, R14, 0x1, RZ ;  /* 0x000000010e0e3810 */ /* 0x000fe20007ffe0ff */
[----:B------:R-:W-:Y:S01]  /*1010*/  IMAD.WIDE.U32 R30, R36, R30, RZ ;  /* 0x0000001e241e7225 */ /* 0x000fe200078e00ff */
[----:B----4-:R-:W-:Y:S02]  /*1020*/  ISETP.NE.AND P3, PT, R4, RZ, PT ;  /* 0x000000ff0400720c */ /* 0x010fe40003f65270 */
[----:B------:R-:W-:Y:S01]  /*1030*/  @P1 MOV R18, R26 ;  /* 0x0000001a00121202 */ /* 0x000fe20000000f00 */
[----:B------:R-:W-:-:S02]  /*1040*/  IMAD R24, R36, R24, R5 ;  /* 0x0000001824187224 */ /* 0x000fc400078e0205 */
[----:B------:R-:W-:-:S03]  /*1050*/  IMAD.WIDE.U32 R26, R36, R19, RZ ;  /* 0x00000013241a7225 */ /* 0x000fc600078e00ff */
[----:B------:R-:W-:Y:S01]  /*1060*/  IADD3 R24, R31, R24, RZ ;  /* 0x000000181f187210 */ /* 0x000fe20007ffe0ff */
[----:B------:R-:W-:Y:S01]  /*1070*/  IMAD R4, R37, R19, RZ ;  /* 0x0000001325047224 */ /* 0x000fe200078e02ff */
[----:B------:R-:W-:Y:S01]  /*1080*/  SEL R26, R30, R26, !P2 ;  /* 0x0000001a1e1a7207 */ /* 0x000fe20005000000 */
[----:B------:R-:W-:Y:S01]  /*1090*/  @!P0 IMAD.MOV R14, RZ, RZ, -R14 ;  /* 0x000000ffff0e8224 */ /* 0x000fe200078e0a0e */
[----:B------:R-:W-:Y:S01]  /*10a0*/  @!P5 LOP3.LUT R14, RZ, R8, RZ, 0x33, !PT ;  /* 0x00000008ff0ed212 */ /* 0x000fe200078e33ff */
[----:B-1----:R-:W-:Y:S01]  /*10b0*/  @!P2 IMAD R8, R15, R12, RZ ;  /* 0x0000000c0f08a224 */ /* 0x002fe200078e02ff */
[----:B------:R-:W-:Y:S01]  /*10c0*/  @P2 IADD3 R24, R27, R4, RZ ;  /* 0x000000041b182210 */ /* 0x000fe20007ffe0ff */
[----:B------:R-:W1:Y:S01]  /*10d0*/  @P3 LDC R30, c[0x0][0x2e4] ;  /* 0x0000b900ff1e3b82 */ /* 0x000e620000000800 */
[----:B------:R-:W-:Y:S01]  /*10e0*/  LOP3.LUT R27, R238, 0xffffffc0, RZ, 0xc0, !PT ;  /* 0xffffffc0ee1b7812 */ /* 0x000fe200078ec0ff */
[C---:B------:R-:W-:Y:S01]  /*10f0*/  @!P2 IMAD R13, R212.reuse, R13, R8 ;  /* 0x0000000dd40da224 */ /* 0x040fe200078e0208 */
[C---:B------:R-:W-:Y:S01]  /*1100*/  SHF.L.U64.HI R31, R212.reuse, 0x7, R15 ;  /* 0x00000007d41f7819 */ /* 0x040fe2000001020f */
[----:B------:R-:W-:Y:S01]  /*1110*/  @!P2 IMAD.WIDE.U32 R38, R212, R12, RZ ;  /* 0x0000000cd426a225 */ /* 0x000fe200078e00ff */
[----:B------:R-:W-:-:S02]  /*1120*/  IADD3 R27, R27, -0x40, RZ ;  /* 0xffffffc01b1b7810 */ /* 0x000fc40007ffe0ff */
[----:B------:R-:W-:Y:S01]  /*1130*/  SEL R31, R31, RZ, P4 ;  /* 0x000000ff1f1f7207 */ /* 0x000fe20002000000 */
[----:B------:R-:W4:Y:S01]  /*1140*/  LDC.64 R4, c[0x0][0x488] ;  /* 0x00012200ff047b82 */ /* 0x000f220000000a00 */
[----:B------:R-:W-:Y:S01]  /*1150*/  IADD3 R35, P0, R27, R28, RZ ;  /* 0x0000001c1b237210 */ /* 0x000fe20007f1e0ff */
[C---:B--2---:R-:W-:Y:S01]  /*1160*/  @P2 IMAD.WIDE.U32 R40, R19.reuse, R10, RZ ;  /* 0x0000000a13282225 */ /* 0x044fe200078e00ff */
[----:B------:R-:W-:Y:S02]  /*1170*/  SHF.R.S32.HI R28, RZ, 0x1f, R27 ;  /* 0x0000001fff1c7819 */ /* 0x000fe4000001141b */
[----:B------:R-:W-:Y:S01]  /*1180*/  SHF.R.S32.HI R238, RZ, 0x6, R238 ;  /* 0x00000006ffee7819 */ /* 0x000fe200000114ee */
[----:B------:R-:W-:Y:S01]  /*1190*/  @P2 IMAD R11, R19, R11, R41 ;  /* 0x0000000b130b2224 */ /* 0x000fe200078e0229 */
[----:B------:R-:W-:Y:S01]  /*11a0*/  IADD3.X R12, R28, R31, RZ, P0, !PT ;  /* 0x0000001f1c0c7210 */ /* 0x000fe200007fe4ff */
[----:B------:R-:W2:Y:S01]  /*11b0*/  @P1 LDC.64 R8, c[0x0][0x248] ;  /* 0x00009200ff081b82 */ /* 0x000ea20000000a00 */
[----:B-----5:R-:W-:Y:S01]  /*11c0*/  @P3 IMAD R10, R212, R33, RZ ;  /* 0x00000021d40a3224 */ /* 0x020fe200078e02ff */
[----:B------:R-:W-:Y:S01]  /*11d0*/  @!P2 IADD3 R11, R39, R13, RZ ;  /* 0x0000000d270ba210 */ /* 0x000fe20007ffe0ff */
[----:B------:R-:W-:Y:S01]  /*11e0*/  IMAD R41, R37, R35, RZ ;  /* 0x0000002325297224 */ /* 0x000fe200078e02ff */
[----:B---3--:R-:W-:Y:S01]  /*11f0*/  ISETP.NE.AND P0, PT, R20, RZ, PT ;  /* 0x000000ff1400720c */ /* 0x008fe20003f05270 */
[----:B------:R-:W-:Y:S01]  /*1200*/  IMAD R39, R209, R23, RZ ;  /* 0x00000017d1277224 */ /* 0x000fe200078e02ff */
[----:B------:R-:W-:Y:S01]  /*1210*/  @P3 SEL R10, R10, R19, !P2 ;  /* 0x000000130a0a3207 */ /* 0x000fe20005000000 */
[----:B------:R-:W-:-:S02]  /*1220*/  IMAD R41, R36, R12, R41 ;  /* 0x0000000c24297224 */ /* 0x000fc400078e0229 */
[----:B------:R-:W-:Y:S01]  /*1230*/  @P2 IMAD.MOV.U32 R31, RZ, RZ, R40 ;  /* 0x000000ffff1f2224 */ /* 0x000fe200078e0028 */
[----:B------:R-:W-:Y:S01]  /*1240*/  @!P2 MOV R31, R38 ;  /* 0x00000026001fa202 */ /* 0x000fe20000000f00 */
[----:B-1----:R-:W-:Y:S01]  /*1250*/  @P3 IMAD R30, R209, R30, R10 ;  /* 0x0000001ed11e3224 */ /* 0x002fe200078e020a */
[----:B------:R-:W-:Y:S01]  /*1260*/  SHF.R.S32.HI R32, RZ, 0x1f, R39 ;  /* 0x0000001fff207819 */ /* 0x000fe20000011427 */
[----:B------:R-:W-:Y:S02]  /*1270*/  @!P3 IMAD R10, R212, R22, R209 ;  /* 0x00000016d40ab224 */ /* 0x000fe400078e02d1 */
[----:B------:R-:W-:-:S04]  /*1280*/  IMAD.WIDE.U32 R34, R36, R35, RZ ;  /* 0x0000002324227225 */ /* 0x000fc800078e00ff */
[----:B----4-:R-:W-:-:S04]  /*1290*/  IMAD.WIDE.U32 R12, R17, R4, RZ ;  /* 0x00000004110c7225 */ /* 0x010fc800078e00ff */
[----:B------:R-:W-:Y:S01]  /*12a0*/  IMAD R5, R17, R5, R13 ;  /* 0x0000000511057224 */ /* 0x000fe200078e020d */
[----:B------:R-:W-:Y:S01]  /*12b0*/  SEL R37, R12, RZ, P0 ;  /* 0x000000ff0c257207 */ /* 0x000fe20000000000 */
[C---:B--2---:R-:W-:Y:S01]  /*12c0*/  @P1 IMAD R17, R42.reuse, R9, RZ ;  /* 0x000000092a111224 */ /* 0x044fe200078e02ff */
[----:B------:R-:W-:Y:S01]  /*12d0*/  SHF.R.S32.HI R13, RZ, 0x1f, R239 ;  /* 0x0000001fff0d7819 */ /* 0x000fe200000114ef */
[----:B------:R-:W-:-:S04]  /*12e0*/  @P1 IMAD.WIDE.U32 R42, R42, R8, RZ ;  /* 0x000000082a2a1225 */ /* 0x000fc800078e00ff */
[----:B------:R-:W-:Y:S01]  /*12f0*/  @!P3 IMAD R30, R10, R33, RZ ;  /* 0x000000210a1eb224 */ /* 0x000fe200078e02ff */
[----:B------:R-:W-:Y:S02]  /*1300*/  SHF.R.S32.HI R10, RZ, 0x1f, R209 ;  /* 0x0000001fff0a7819 */ /* 0x000fe400000114d1 */
[----:B------:R-:W-:Y:S02]  /*1310*/  @P1 IADD3 R17, R43, R17, RZ ;  /* 0x000000112b111210 */ /* 0x000fe40007ffe0ff */
[----:B------:R-:W-:Y:S02]  /*1320*/  SEL R33, R5, RZ, P0 ;  /* 0x000000ff05217207 */ /* 0x000fe40000000000 */
[----:B------:R-:W-:Y:S01]  /*1330*/  @P1 MOV R20, R42 ;  /* 0x0000002a00141202 */ /* 0x000fe20000000f00 */
[----:B------:R-:W-:Y:S06]  /*1340*/  @P1 BRA `(.L_x_124) ;  /* 0x0000000000301947 */ /* 0x000fec0003800000 */
[----:B------:R-:W1:Y:S01]  /*1350*/  LDC.64 R8, c[0x0][0x248] ;  /* 0x00009200ff087b82 */ /* 0x000e620000000a00 */
[----:B------:R-:W-:-:S07]  /*1360*/  SHF.R.S32.HI R17, RZ, 0x1f, R241 ;  /* 0x0000001fff117819 */ /* 0x000fce00000114f1 */
[----:B------:R-:W2:Y:S01]  /*1370*/  LDC.64 R4, c[0x0][0x230] ;  /* 0x00008c00ff047b82 */ /* 0x000ea20000000a00 */
[-C--:B-1----:R-:W-:Y:S02]  /*1380*/  IMAD R12, R17, R8.reuse, RZ ;  /* 0x00000008110c7224 */ /* 0x082fe400078e02ff */
[----:B------:R-:W-:-:S04]  /*1390*/  IMAD.WIDE.U32 R42, R241, R8, RZ ;  /* 0x00000008f12a7225 */ /* 0x000fc800078e00ff */
[----:B------:R-:W-:Y:S02]  /*13a0*/  IMAD R17, R241, R9, R12 ;  /* 0x00000009f1117224 */ /* 0x000fe400078e020c */
[----:B--2---:R-:W-:-:S03]  /*13b0*/  IMAD R12, R15, R4, RZ ;  /* 0x000000040f0c7224 */ /* 0x004fc600078e02ff */
[----:B------:R-:W-:Y:S01]  /*13c0*/  IADD3 R43, R43, R17, RZ ;  /* 0x000000112b2b7210 */ /* 0x000fe20007ffe0ff */
[C---:B------:R-:W-:Y:S02]  /*13d0*/  IMAD R5, R212.reuse, R5, R12 ;  /* 0x00000005d4057224 */ /* 0x040fe400078e020c */
[----:B------:R-:W-:-:S05]  /*13e0*/  IMAD.WIDE.U32 R42, R212, R4, R42 ;  /* 0x00000004d42a7225 */ /* 0x000fca00078e002a */
[----:B------:R-:W-:Y:S02]  /*13f0*/  IADD3 R17, R43, R5, RZ ;  /* 0x000000052b117210 */ /* 0x000fe40007ffe0ff */
[----:B------:R-:W-:Y:S02]  /*1400*/  MOV R20, R42 ;  /* 0x0000002a00147202 */ /* 0x000fe40000000f00 */
.L_x_124:
[----:B------:R-:W-:Y:S05]  /*1410*/  @P1 BRA `(.L_x_125) ;  /* 0x0000000000301947 */ /* 0x000fea0003800000 */
        /* <DEDUP_REMOVED lines=11> */
[----:B------:R-:W-:-:S07]  /*14d0*/  MOV R18, R42 ;  /* 0x0000002a00127202 */ /* 0x000fce0000000f00 */
.L_x_125:
[----:B------:R-:W-:Y:S02]  /*14e0*/  IADD3 R41, R35, R41, RZ ;  /* 0x0000002923297210 */ /* 0x000fe40007ffe0ff */
[----:B------:R-:W-:Y:S01]  /*14f0*/  SHF.R.S32.HI R12, RZ, 0x1f, R14 ;  /* 0x0000001fff0c7819 */ /* 0x000fe2000001140e */
[----:B------:R-:W-:Y:S05]  /*1500*/  @!P3 BRA `(.L_x_126) ;  /* 0x00000000001cb947 */ /* 0x000fea0003800000 */
[----:B------:R-:W1:Y:S01]  /*1510*/  LDC R5, c[0x0][0x2c0] ;  /* 0x0000b000ff057b82 */ /* 0x000e620000000800 */
[----:B------:R-:W-:-:S05]  /*1520*/  @!P2 IMAD R19, R212, R29, RZ ;  /* 0x0000001dd413a224 */ /* 0x000fca00078e02ff */
[----:B------:R-:W-:Y:S02]  /*1530*/  LEA R19, R212, R19, 0x7 ;  /* 0x00000013d4137211 */ /* 0x000fe400078e38ff */
[----:B------:R-:W1:Y:S02]  /*1540*/  LDC R4, c[0x0][0x2e4] ;  /* 0x0000b900ff047b82 */ /* 0x000e640000000800 */
[----:B-1----:R-:W-:-:S05]  /*1550*/  LEA R4, R5, R4, 0x7 ;  /* 0x0000000405047211 */ /* 0x002fca00078e38ff */
[----:B------:R-:W-:Y:S01]  /*1560*/  IMAD R36, R4, R209, R19 ;  /* 0x000000d104247224 */ /* 0x000fe200078e0213 */
[----:B------:R-:W-:Y:S06]  /*1570*/  BRA `(.L_x_127) ;  /* 0x0000000000087947 */ /* 0x000fec0003800000 */
.L_x_126:
[----:B------:R-:W-:-:S04]  /*1580*/  IMAD R36, R212, R22, R209 ;  /* 0x00000016d4247224 */ /* 0x000fc800078e02d1 */
[----:B------:R-:W-:-:S07]  /*1590*/  IMAD R36, R36, R29, RZ ;  /* 0x0000001d24247224 */ /* 0x000fce00078e02ff */
.L_x_127:
[----:B------:R-:W1:Y:S01]  /*15a0*/  LDC.64 R4, c[0x0][0x420] ;  /* 0x00010800ff047b82 */ /* 0x000e620000000a00 */
[----:B------:R-:W-:Y:S01]  /*15b0*/  IMAD R22, R23, R22, RZ ;  /* 0x0000001617167224 */ /* 0x000fe200078e02ff */
[----:B------:R-:W-:Y:S01]  /*15c0*/  IADD3 R38, P4, R210, R31, RZ ;  /* 0x0000001fd2267210 */ /* 0x000fe20007f9e0ff */
[----:B------:R-:W-:Y:S01]  /*15d0*/  ULDC UR4, c[0x0][0x398] ;  /* 0x0000e60000047ab9 */ /* 0x000fe20000000800 */
[----:B------:R-:W-:Y:S01]  /*15e0*/  SHF.R.S32.HI R211, RZ, 0x1f, R210 ;  /* 0x0000001fffd37819 */ /* 0x000fe200000114d2 */
[----:B------:R-:W-:Y:S01]  /*15f0*/  IMAD.SHL.U32 R19, R22, 0x40, RZ ;  /* 0x0000004016137824 */ /* 0x000fe200078e00ff */
[----:B------:R-:W-:Y:S01]  /*1600*/  IADD3 R23, -R240, R225, R239 ;  /* 0x000000e1f0177210 */ /* 0x000fe20007ffe1ef */
[----:B------:R-:W-:Y:S01]  /*1610*/  ULDC.64 UR6, c[0x0][0x428] ;  /* 0x00010a0000067ab9 */ /* 0x000fe20000000a00 */
[----:B------:R-:W-:Y:S01]  /*1620*/  IADD3 R36, R27, R36, RZ ;  /* 0x000000241b247210 */ /* 0x000fe20007ffe0ff */
[----:B------:R-:W-:Y:S01]  /*1630*/  ULDC.64 UR8, c[0x0][0x210] ;  /* 0x0000840000087ab9 */ /* 0x000fe20000000a00 */
[----:B------:R-:W-:Y:S01]  /*1640*/  IADD3 R34, P3, P2, R34, R19, R39 ;  /* 0x0000001322227210 */ /* 0x000fe20007a7e027 */
[----:B------:R-:W-:Y:S01]  /*1650*/  IMAD.X R39, R211, 0x1, R11, P4 ;  /* 0x00000001d3277824 */ /* 0x000fe200020e060b */
[----:B------:R-:W-:Y:S01]  /*1660*/  SHF.R.S32.HI R19, RZ, 0x1f, R19 ;  /* 0x0000001fff137819 */ /* 0x000fe20000011413 */
[----:B------:R-:W-:Y:S01]  /*1670*/  VIADD R23, R23, -UR4 ;  /* 0x8000000417177c36 */ /* 0x000fe20008000000 */
[----:B------:R-:W-:Y:S01]  /*1680*/  SHF.R.S32.HI R11, RZ, 0x1f, R208 ;  /* 0x0000001fff0b7819 */ /* 0x000fe200000114d0 */
[----:B------:R-:W-:Y:S01]  /*1690*/  BSSY B1, `(.L_x_123) ;  /* 0x00006ff000017945 */ /* 0x000fe20003800000 */
[----:B------:R-:W-:-:S02]  /*16a0*/  IADD3.X R32, R41, R19, R32, P3, P2 ;  /* 0x0000001329207210 */ /* 0x000fc40001fe4420 */
[----:B------:R-:W-:Y:S02]  /*16b0*/  IADD3 R26, P3, P2, R37, R34, R26 ;  /* 0x00000022251a7210 */ /* 0x000fe40007a7e01a */
[----:B------:R-:W-:Y:S02]  /*16c0*/  IADD3 R29, P4, R208, R27, RZ ;  /* 0x0000001bd01d7210 */ /* 0x000fe40007f9e0ff */
[----:B------:R-:W-:Y:S01]  /*16d0*/  IADD3 R30, R27, R30, RZ ;  /* 0x0000001e1b1e7210 */ /* 0x000fe20007ffe0ff */
[----:B-1----:R-:W-:Y:S01]  /*16e0*/  IMAD R34, R28, R4, RZ ;  /* 0x000000041c227224 */ /* 0x002fe200078e02ff */
[----:B------:R-:W-:Y:S01]  /*16f0*/  IADD3.X R24, R33, R32, R24, P3, P2 ;  /* 0x0000002021187210 */ /* 0x000fe20001fe4418 */
[C---:B------:R-:W-:Y:S01]  /*1700*/  IMAD.WIDE.U32 R40, R27.reuse, R4, R38 ;  /* 0x000000041b287225 */ /* 0x040fe200078e0026 */
[----:B------:R-:W-:Y:S01]  /*1710*/  SHF.R.S32.HI R38, RZ, 0x1f, R23 ;  /* 0x0000001fff267819 */ /* 0x000fe20000011417 */
[----:B------:R-:W1:Y:S02]  /*1720*/  LDC.64 R32, c[0x0][0x2b0] ;  /* 0x0000ac00ff207b82 */ /* 0x000e640000000a00 */
[----:B------:R-:W-:Y:S01]  /*1730*/  IMAD R19, R27, R5, R34 ;  /* 0x000000051b137224 */ /* 0x000fe200078e0222 */
[----:B------:R-:W-:Y:S01]  /*1740*/  LEA.HI R23, R38, R23, RZ, 0x6 ;  /* 0x0000001726177211 */ /* 0x000fe200078f30ff */
[----:B------:R-:W-:-:S02]  /*1750*/  IMAD R27, R206, R22, R205 ;  /* 0x00000016ce1b7224 */ /* 0x000fc400078e02cd */
[----:B------:R-:W-:Y:S01]  /*1760*/  IMAD.IADD R41, R41, 0x1, R19 ;  /* 0x0000000129297824 */ /* 0x000fe200078e0213 */
[----:B------:R-:W-:Y:S01]  /*1770*/  SHF.R.S32.HI R23, RZ, 0x6, R23 ;  /* 0x00000006ff177819 */ /* 0x000fe20000011417 */
[----:B------:R-:W-:Y:S01]  /*1780*/  IMAD.X R19, R11, 0x1, R28, P4 ;  /* 0x000000010b137824 */ /* 0x000fe200020e061c */
[----:B------:R-:W2:Y:S01]  /*1790*/  LDC.64 R34, c[0x0][0x478] ;  /* 0x00011e00ff227b82 */ /* 0x000ea20000000a00 */
[----:B------:R-:W-:Y:S01]  /*17a0*/  IMAD R28, R10, UR6, RZ ;  /* 0x000000060a1c7c24 */ /* 0x000fe2000f8e02ff */
[----:B------:R-:W-:Y:S01]  /*17b0*/  IADD3 R26, P2, R27, R26, RZ ;  /* 0x0000001a1b1a7210 */ /* 0x000fe20007f5e0ff */
[----:B------:R-:W-:Y:S01]  /*17c0*/  IMAD R38, R19, R2, RZ ;  /* 0x0000000213267224 */ /* 0x000fe200078e02ff */
[----:B------:R-:W-:Y:S01]  /*17d0*/  VIMNMX R227, RZ, R23, !PT ;  /* 0x00000017ffe37248 */ /* 0x000fe20007fe0100 */
[----:B------:R-:W-:Y:S01]  /*17e0*/  IMAD R19, R209, UR7, R28 ;  /* 0x00000007d1137c24 */ /* 0x000fe2000f8e021c */
[----:B------:R-:W-:Y:S01]  /*17f0*/  LEA.HI.X.SX32 R27, R27, R24, 0x1, P2 ;  /* 0x000000181b1b7211 */ /* 0x000fe200010f0eff */
[C---:B------:R-:W-:Y:S01]  /*1800*/  IMAD R22, R29.reuse, R3, R38 ;  /* 0x000000031d167224 */ /* 0x040fe200078e0226 */
[C---:B------:R-:W-:Y:S01]  /*1810*/  ISETP.GT.AND P4, PT, R238.reuse, R227, PT ;  /* 0x000000e3ee00720c */ /* 0x040fe20003f84270 */
[----:B------:R-:W-:Y:S01]  /*1820*/  IMAD.WIDE.U32 R38, R29, R2, R210 ;  /* 0x000000021d267225 */ /* 0x000fe200078e00d2 */
[----:B------:R-:W-:-:S03]  /*1830*/  IADD3 R238, R238, -0x1, RZ ;  /* 0xffffffffeeee7810 */ /* 0x000fc60007ffe0ff */
[----:B------:R-:W-:Y:S01]  /*1840*/  IMAD.WIDE.U32 R40, R209, UR6, R40 ;  /* 0x00000006d1287c25 */ /* 0x000fe2000f8e0028 */
[----:B------:R-:W-:Y:S01]  /*1850*/  ULDC.64 UR6, c[0x0][0x400] ;  /* 0x0001000000067ab9 */ /* 0x000fe20000000a00 */
[----:B------:R-:W-:Y:S02]  /*1860*/  IADD3 R28, P3, R25, R38, RZ ;  /* 0x00000026191c7210 */ /* 0x000fe40007f7e0ff */
[C---:B------:R-:W-:Y:S01]  /*1870*/  LEA R244, P2, R26.reuse, UR6, 0x2 ;  /* 0x000000061af47c11 */ /* 0x040fe2000f8410ff */
[----:B------:R-:W-:Y:S01]  /*1880*/  IMAD.IADD R41, R41, 0x1, R19 ;  /* 0x0000000129297824 */ /* 0x000fe200078e0213 */
[----:B------:R-:W-:Y:S01]  /*1890*/  IADD3.X R29, R21, R39, R22, P3, !PT ;  /* 0x00000027151d7210 */ /* 0x000fe20001ffe416 */
[-C--:B------:R-:W-:Y:S01]  /*18a0*/  IMAD R21, R11, R4.reuse, RZ ;  /* 0x000000040b157224 */ /* 0x080fe200078e02ff */
[----:B------:R-:W-:Y:S01]  /*18b0*/  LEA.HI.X R245, R26, UR7, R27, 0x2, P2 ;  /* 0x000000071af57c11 */ /* 0x000fe200090f141b */
[----:B------:R-:W-:Y:S01]  /*18c0*/  ULDC.64 UR6, c[0x0][0x258] ;  /* 0x0000960000067ab9 */ /* 0x000fe20000000a00 */
[----:B------:R-:W-:-:S04]  /*18d0*/  IMAD.WIDE.U32 R26, R208, R4, R40 ;  /* 0x00000004d01a7225 */ /* 0x000fc800078e0028 */
[----:B------:R-:W-:Y:S02]  /*18e0*/  IMAD R22, R10, UR6, RZ ;  /* 0x000000060a167c24 */ /* 0x000fe4000f8e02ff */
[----:B------:R-:W-:-:S04]  /*18f0*/  IMAD.WIDE.U32 R24, R209, UR6, R28 ;  /* 0x00000006d1187c25 */ /* 0x000fc8000f8e001c */
[----:B------:R-:W-:Y:S01]  /*1900*/  IMAD R19, R209, UR7, R22 ;  /* 0x00000007d1137c24 */ /* 0x000fe2000f8e0216 */
[----:B------:R-:W-:Y:S01]  /*1910*/  ULDC.64 UR6, c[0x0][0x3e0] ;  /* 0x0000f80000067ab9 */ /* 0x000fe20000000a00 */
[----:B------:R-:W-:Y:S01]  /*1920*/  IMAD R21, R208, R5, R21 ;  /* 0x00000005d0157224 */ /* 0x000fe200078e0215 */
[----:B------:R-:W-:Y:S01]  /*1930*/  LEA R248, P3, R24, UR8, 0x1 ;  /* 0x0000000818f87c11 */ /* 0x000fe2000f8608ff */
[----:B--2---:R-:W-:Y:S01]  /*1940*/  IMAD.WIDE R230, R36, 0x4, R34 ;  /* 0x0000000424e67825 */ /* 0x004fe200078e0222 */
[----:B------:R-:W-:Y:S02]  /*1950*/  LEA R246, P2, R26, UR6, 0x1 ;  /* 0x000000061af67c11 */ /* 0x000fe4000f8408ff */
[----:B------:R-:W-:Y:S01]  /*1960*/  IADD3 R21, R27, R21, RZ ;  /* 0x000000151b157210 */ /* 0x000fe20007ffe0ff */
[----:B------:R-:W-:Y:S01]  /*1970*/  IMAD.IADD R19, R25, 0x1, R19 ;  /* 0x0000000119137824 */ /* 0x000fe200078e0213 */
[----:B------:R-:W-:Y:S01]  /*1980*/  MOV R229, R231 ;  /* 0x000000e700e57202 */ /* 0x000fe20000000f00 */
[----:B-1----:R-:W-:Y:S01]  /*1990*/  IMAD.WIDE R232, R30, 0x4, R32 ;  /* 0x000000041ee87825 */ /* 0x002fe200078e0220 */
[----:B------:R-:W-:-:S02]  /*19a0*/  LEA.HI.X R247, R26, UR7, R21, 0x1, P2 ;  /* 0x000000071af77c11 */ /* 0x000fc400090f0c15 */
[----:B------:R-:W-:Y:S01]  /*19b0*/  LEA.HI.X R249, R24, UR9, R19, 0x1, P3 ;  /* 0x0000000918f97c11 */ /* 0x000fe200098f0c13 */
[----:B------:R-:W-:Y:S01]  /*19c0*/  IMAD.MOV.U32 R231, RZ, RZ, R233 ;  /* 0x000000ffffe77224 */ /* 0x000fe200078e00e9 */
[----:B------:R-:W-:Y:S06]  /*19d0*/  @P4 BRA `(.L_x_128) ;  /* 0x0000000800284947 */ /* 0x000fec0003800000 */
[----:B------:R-:W1:Y:S01]  /*19e0*/  @P1 LDC.64 R2, c[0x0][0x458] ;  /* 0x00011600ff021b82 */ /* 0x000e620000000a00 */
[CC--:B------:R-:W-:Y:S02]  /*19f0*/  @P1 IADD3 R6, R241.reuse, R242.reuse, RZ ;  /* 0x000000f2f1061210 */ /* 0x0c0fe40007ffe0ff */
[----:B------:R-:W-:-:S05]  /*1a00*/  @P1 IADD3 R16, R241, R242, RZ ;  /* 0x000000f2f1101210 */ /* 0x000fca0007ffe0ff */
[----:B------:R-:W2:Y:S01]  /*1a10*/  @P1 LDC.64 R4, c[0x0][0x450] ;  /* 0x00011400ff041b82 */ /* 0x000ea20000000a00 */
[C---:B-1----:R-:W-:Y:S02]  /*1a20*/  @P1 IMAD R12, R6.reuse, R3, RZ ;  /* 0x00000003060c1224 */ /* 0x042fe400078e02ff */
[----:B------:R-:W-:-:S05]  /*1a30*/  @P1 IMAD.WIDE.U32 R6, R6, R2, RZ ;  /* 0x0000000206061225 */ /* 0x000fca00078e00ff */
[----:B------:R-:W-:Y:S01]  /*1a40*/  @P1 IADD3 R12, R7, R12, RZ ;  /* 0x0000000c070c1210 */ /* 0x000fe20007ffe0ff */
[C---:B--2---:R-:W-:Y:S01]  /*1a50*/  @P1 IMAD R8, R16.reuse, R5, RZ ;  /* 0x0000000510081224 */ /* 0x044fe200078e02ff */
[----:B------:R-:W-:Y:S01]  /*1a60*/  @P1 MOV R14, R6 ;  /* 0x00000006000e1202 */ /* 0x000fe20000000f00 */
[----:B------:R-:W-:-:S05]  /*1a70*/  @P1 IMAD.WIDE.U32 R16, R16, R4, RZ ;  /* 0x0000000410101225 */ /* 0x000fca00078e00ff */
[----:B------:R-:W-:Y:S01]  /*1a80*/  @P1 IADD3 R8, R17, R8, RZ ;  /* 0x0000000811081210 */ /* 0x000fe20007ffe0ff */
        /* <DEDUP_REMOVED lines=12> */
.L_x_129:
        /* <DEDUP_REMOVED lines=11> */
[----:B------:R-:W-:-:S07]  /*1c00*/  IADD3 R12, R15, R7, RZ ;  /* 0x000000070f0c7210 */ /* 0x000fce0007ffe0ff */
.L_x_130:
[-C--:B------:R-:W-:Y:S01]  /*1c10*/  IMAD R6, R13, R4.reuse, RZ ;  /* 0x000000040d067224 */ /* 0x080fe200078e02ff */
[----:B------:R-:W-:Y:S01]  /*1c20*/  ULDC.64 UR6, c[0x0][0x468] ;  /* 0x00011a0000067ab9 */ /* 0x000fe20000000a00 */
[----:B------:R-:W-:Y:S01]  /*1c30*/  IMAD.WIDE.U32 R18, R239, R4, R210 ;  /* 0x00000004ef127225 */ /* 0x000fe200078e00d2 */
[----:B------:R-:W-:Y:S03]  /*1c40*/  BSSY B0, `(.L_x_131) ;  /* 0x000001d000007945 */ /* 0x000fe60003800000 */
[----:B------:R-:W-:Y:S01]  /*1c50*/  IMAD R9, R215, -0x40, R240 ;  /* 0xffffffc0d7097824 */ /* 0x000fe200078e02f0 */
[----:B------:R-:W-:Y:S01]  /*1c60*/  IADD3 R16, P0, R16, R18, RZ ;  /* 0x0000001210107210 */ /* 0x000fe20007f1e0ff */
[----:B------:R-:W-:Y:S01]  /*1c70*/  IMAD R7, R239, R5, R6 ;  /* 0x00000005ef077224 */ /* 0x000fe200078e0206 */
[C---:B------:R-:W-:Y:S02]  /*1c80*/  IADD3 R6, R208.reuse, 0x20, RZ ;  /* 0x00000020d0067810 */ /* 0x040fe40007ffe0ff */
[----:B------:R-:W-:-:S02]  /*1c90*/  ISETP.GE.AND P4, PT, R208, R9, PT ;  /* 0x00000009d000720c */ /* 0x000fc40003f86270 */
[----:B------:R-:W-:Y:S01]  /*1ca0*/  IADD3.X R17, R8, R19, R7, P0, !PT ;  /* 0x0000001308117210 */ /* 0x000fe200007fe407 */
[----:B------:R-:W-:Y:S01]  /*1cb0*/  IMAD R8, R10, UR6, RZ ;  /* 0x000000060a087c24 */ /* 0x000fe2000f8e02ff */
[----:B------:R-:W-:-:S03]  /*1cc0*/  ISETP.GE.AND P3, PT, R6, R9, PT ;  /* 0x000000090600720c */ /* 0x000fc60003f66270 */
[C---:B------:R-:W-:Y:S02]  /*1cd0*/  IMAD R7, R209.reuse, UR7, R8 ;  /* 0x00000007d1077c24 */ /* 0x040fe4000f8e0208 */
[----:B------:R-:W-:-:S05]  /*1ce0*/  IMAD.WIDE.U32 R8, R209, UR6, R16 ;  /* 0x00000006d1087c25 */ /* 0x000fca000f8e0010 */
[----:B------:R-:W-:Y:S01]  /*1cf0*/  IADD3 R7, R9, R7, RZ ;  /* 0x0000000709077210 */ /* 0x000fe20007ffe0ff */
[----:B------:R-:W-:Y:S06]  /*1d00*/  @P4 BRA `(.L_x_132) ;  /* 0x0000000000404947 */ /* 0x000fec0003800000 */
[----:B------:R-:W-:Y:S01]  /*1d10*/  MOV R17, R7 ;  /* 0x0000000700117202 */ /* 0x000fe20000000f00 */
[-C--:B------:R-:W-:Y:S01]  /*1d20*/  IMAD R6, R11, R4.reuse, RZ ;  /* 0x000000040b067224 */ /* 0x080fe200078e02ff */
[----:B------:R-:W-:Y:S01]  /*1d30*/  ULDC UR4, c[0x0][0x2d0] ;  /* 0x0000b40000047ab9 */ /* 0x000fe20000000800 */
[----:B------:R-:W-:Y:S01]  /*1d40*/  IMAD.MOV.U32 R16, RZ, RZ, R8 ;  /* 0x000000ffff107224 */ /* 0x000fe200078e0008 */
[----:B------:R-:W-:Y:S01]  /*1d50*/  ISETP.GE.AND P5, PT, R210, UR4, PT ;  /* 0x00000004d2007c0c */ /* 0x000fe2000bfa6270 */
[----:B------:R-:W-:Y:S01]  /*1d60*/  IMAD R6, R208, R5, R6 ;  /* 0x00000005d0067224 */ /* 0x000fe200078e0206 */
[----:B------:R-:W-:Y:S01]  /*1d70*/  ISETP.GE.AND P2, PT, R214, UR4, PT ;  /* 0x00000004d6007c0c */ /* 0x000fe2000bf46270 */
[----:B------:R-:W-:Y:S01]  /*1d80*/  IMAD.WIDE.U32 R16, R208, R4, R16 ;  /* 0x00000004d0107225 */ /* 0x000fe200078e0010 */
        /* <DEDUP_REMOVED lines=8> */
.L_x_132:
[----:B------:R-:W-:Y:S05]  /*1e10*/  BSYNC B0 ;  /* 0x0000000000007941 */ /* 0x000fea0003800000 */
.L_x_131:
[----:B------:R-:W-:Y:S04]  /*1e20*/  BSSY B0, `(.L_x_133) ;  /* 0x0000014000007945 */ /* 0x000fe80003800000 */
[----:B------:R-:W-:Y:S05]  /*1e30*/  @P3 BRA `(.L_x_134) ;  /* 0x0000000000483947 */ /* 0x000fea0003800000 */
[----:B------:R-:W-:Y:S01]  /*1e40*/  IADD3 R9, P0, R208, 0x20, RZ ;  /* 0x00000020d0097810 */ /* 0x000fe20007f1e0ff */
[----:B------:R-:W-:Y:S01]  /*1e50*/  IMAD.MOV.U32 R16, RZ, RZ, R8 ;  /* 0x000000ffff107224 */ /* 0x000fe200078e0008 */
[----:B------:R-:W-:Y:S01]  /*1e60*/  MOV R17, R7 ;  /* 0x0000000700117202 */ /* 0x000fe20000000f00 */
[----:B------:R-:W-:Y:S01]  /*1e70*/  ULDC UR4, c[0x0][0x2d0] ;  /* 0x0000b40000047ab9 */ /* 0x000fe20000000800 */
[----:B------:R-:W-:Y:S01]  /*1e80*/  ULDC.64 UR6, c[0x0][0x3f0] ;  /* 0x0000fc0000067ab9 */ /* 0x000fe20000000a00 */
[----:B------:R-:W-:Y:S01]  /*1e90*/  IMAD.X R15, RZ, RZ, R11, P0 ;  /* 0x000000ffff0f7224 */ /* 0x000fe200000e060b */
[----:B------:R-:W-:Y:S01]  /*1ea0*/  ISETP.GE.AND P2, PT, R210, UR4, PT ;  /* 0x00000004d2007c0c */ /* 0x000fe2000bf46270 */
[-C--:B------:R-:W-:Y:S01]  /*1eb0*/  IMAD.WIDE.U32 R16, R9, R4.reuse, R16 ;  /* 0x0000000409107225 */ /* 0x080fe200078e0010 */
[----:B------:R-:W-:Y:S02]  /*1ec0*/  ISETP.GE.AND P1, PT, R214, UR4, PT ;  /* 0x00000004d6007c0c */ /* 0x000fe4000bf26270 */
[----:B------:R-:W-:Y:S01]  /*1ed0*/  ISETP.GE.AND P0, PT, R213, UR4, PT ;  /* 0x00000004d5007c0c */ /* 0x000fe2000bf06270 */
[----:B------:R-:W-:Y:S01]  /*1ee0*/  IMAD R6, R15, R4, RZ ;  /* 0x000000040f067224 */ /* 0x000fe200078e02ff */
[----:B------:R-:W-:-:S03]  /*1ef0*/  LEA R4, P5, R16, UR6, 0x1 ;  /* 0x0000000610047c11 */ /* 0x000fc6000f8a08ff */
[----:B------:R-:W-:-:S04]  /*1f00*/  IMAD R5, R9, R5, R6 ;  /* 0x0000000509057224 */ /* 0x000fc800078e0206 */
[----:B------:R-:W-:-:S05]  /*1f10*/  IMAD.IADD R5, R17, 0x1, R5 ;  /* 0x0000000111057824 */ /* 0x000fca00078e0205 */
[----:B------:R-:W-:-:S05]  /*1f20*/  LEA.HI.X R5, R16, UR7, R5, 0x1, P5 ;  /* 0x0000000710057c11 */ /* 0x000fca000a8f0c05 */
[----:B------:R2:W-:Y:S04]  /*1f30*/  @!P2 STG.E.128 desc[UR14][R4.64], RZ ;  /* 0x000000ff0400a986 */ /* 0x0005e8000c101d0e */
[----:B------:R2:W-:Y:S04]  /*1f40*/  @!P1 STG.E.128 desc[UR14][R4.64+0x80], RZ ;  /* 0x000080ff04009986 */ /* 0x0005e8000c101d0e */
[----:B------:R2:W-:Y:S02]  /*1f50*/  @!P0 STG.E.128 desc[UR14][R4.64+0x100], RZ ;  /* 0x000100ff04008986 */ /* 0x0005e4000c101d0e */
.L_x_134:
[----:B------:R-:W-:Y:S05]  /*1f60*/  BSYNC B0 ;  /* 0x0000000000007941 */ /* 0x000fea0003800000 */
.L_x_133:
[-C--:B------:R-:W-:Y:S01]  /*1f70*/  IMAD.WIDE.U32 R6, R239, R2.reuse, R210 ;  /* 0x00000002ef067225 */ /* 0x080fe200078e00d2 */
[----:B------:R-:W-:Y:S01]  /*1f80*/  ULDC.64 UR6, c[0x0][0x470] ;  /* 0x00011c0000067ab9 */ /* 0x000fe20000000a00 */
[----:B------:R-:W-:Y:S02]  /*1f90*/  BSSY B0, `(.L_x_135) ;  /* 0x000001a000007945 */ /* 0x000fe40003800000 */
[----:B--2---:R-:W-:Y:S01]  /*1fa0*/  IMAD R4, R13, R2, RZ ;  /* 0x000000020d047224 */ /* 0x004fe200078e02ff */
[----:B------:R-:W-:Y:S01]  /*1fb0*/  IADD3 R6, P0, R14, R6, RZ ;  /* 0x000000060e067210 */ /* 0x000fe20007f1e0ff */
[----:B------:R-:W-:Y:S02]  /*1fc0*/  IMAD R10, R10, UR6, RZ ;  /* 0x000000060a0a7c24 */ /* 0x000fe4000f8e02ff */
[----:B------:R-:W-:Y:S02]  /*1fd0*/  IMAD R239, R239, R3, R4 ;  /* 0x00000003efef7224 */ /* 0x000fe400078e0204 */
[----:B------:R-:W-:-:S03]  /*1fe0*/  IMAD R5, R209, UR7, R10 ;  /* 0x00000007d1057c24 */ /* 0x000fc6000f8e020a */
[----:B------:R-:W-:-:S03]  /*1ff0*/  IADD3.X R7, R12, R7, R239, P0, !PT ;  /* 0x000000070c077210 */ /* 0x000fc600007fe4ef */
        /* <DEDUP_REMOVED lines=19> */
.L_x_136:
[----:B------:R-:W-:Y:S05]  /*2130*/  BSYNC B0 ;  /* 0x0000000000007941 */ /* 0x000fea0003800000 */
.L_x_135:
[----:B------:R-:W-:Y:S05]  /*2140*/  @P3 BRA `(.L_x_137) ;  /* 0x00000064004c3947 */ /* 0x000fea0003800000 */
[----:B------:R-:W-:Y:S01]  /*2150*/  IADD3 R4, P0, R208, 0x20, RZ ;  /* 0x00000020d0047810 */ /* 0x000fe20007f1e0ff */
[----:B------:R-:W-:Y:S01]  /*2160*/  IMAD.MOV.U32 R7, RZ, RZ, R5 ;  /* 0x000000ffff077224 */ /* 0x000fe200078e0005 */
[----:B------:R-:W-:Y:S01]  /*2170*/  ULDC UR4, c[0x0][0x2d0] ;  /* 0x0000b40000047ab9 */ /* 0x000fe20000000800 */
[----:B------:R-:W-:Y:S01]  /*2180*/  ULDC.64 UR6, c[0x0][0x3f8] ;  /* 0x0000fe0000067ab9 */ /* 0x000fe20000000a00 */
[----:B------:R-:W-:Y:S01]  /*2190*/  ISETP.GE.AND P1, PT, R210, UR4, PT ;  /* 0x00000004d2007c0c */ /* 0x000fe2000bf26270 */
[----:B------:R-:W-:Y:S01]  /*21a0*/  IMAD.X R11, RZ, RZ, R11, P0 ;  /* 0x000000ffff0b7224 */ /* 0x000fe200000e060b */
[----:B------:R-:W-:Y:S01]  /*21b0*/  ISETP.GE.AND P0, PT, R214, UR4, PT ;  /* 0x00000004d6007c0c */ /* 0x000fe2000bf06270 */
[----:B------:R-:W-:-:S04]  /*21c0*/  IMAD.WIDE.U32 R6, R4, R2, R6 ;  /* 0x0000000204067225 */ /* 0x000fc800078e0006 */
[----:B------:R-:W-:Y:S01]  /*21d0*/  IMAD R11, R11, R2, RZ ;  /* 0x000000020b0b7224 */ /* 0x000fe200078e02ff */
[----:B------:R-:W-:-:S03]  /*21e0*/  LEA R2, P2, R6, UR6, 0x1 ;  /* 0x0000000606027c11 */ /* 0x000fc6000f8408ff */
[----:B------:R-:W-:-:S04]  /*21f0*/  IMAD R11, R4, R3, R11 ;  /* 0x00000003040b7224 */ /* 0x000fc800078e020b */
[----:B------:R-:W-:-:S05]  /*2200*/  IMAD.IADD R11, R7, 0x1, R11 ;  /* 0x00000001070b7824 */ /* 0x000fca00078e020b */
[----:B------:R-:W-:-:S05]  /*2210*/  LEA.HI.X R3, R6, UR7, R11, 0x1, P2 ;  /* 0x0000000706037c11 */ /* 0x000fca00090f0c0b */
[----:B------:R3:W-:Y:S04]  /*2220*/  @!P1 STG.E.128 desc[UR14][R2.64], RZ ;  /* 0x000000ff02009986 */ /* 0x0007e8000c101d0e */
[----:B------:R3:W-:Y:S01]  /*2230*/  @!P0 STG.E.128 desc[UR14][R2.64+0x80], RZ ;  /* 0x000080ff02008986 */ /* 0x0007e2000c101d0e */
[----:B------:R-:W-:-:S13]  /*2240*/  ISETP.GE.AND P0, PT, R213, UR4, PT ;  /* 0x00000004d5007c0c */ /* 0x000fda000bf06270 */
[----:B------:R-:W-:Y:S05]  /*2250*/  @P0 BRA `(.L_x_137) ;  /* 0x0000006400080947 */ /* 0x000fea0003800000 */
[----:B------:R4:W-:Y:S01]  /*2260*/  STG.E.128 desc[UR14][R2.64+0x100], RZ ;  /* 0x000100ff02007986 */ /* 0x0009e2000c101d0e */
[----:B------:R-:W-:Y:S05]  /*2270*/  BRA `(.L_x_137) ;  /* 0x0000006400007947 */ /* 0x000fea0003800000 */
.L_x_128:
[----:B------:R-:W-:Y:S01]  /*2280*/  @P0 BAR.SYNC.DEFER_BLOCKING 0x0 ;  /* 0x0000000000000b1d */ /* 0x000fe20000010000 */
[C---:B------:R-:W-:Y:S01]  /*2290*/  IMAD R10, R238.reuse, -0x40, R225 ;  /* 0xffffffc0ee0a7824 */ /* 0x040fe200078e02e1 */
[----:B------:R-:W-:Y:S01]  /*22a0*/  LEA.HI R23, R238, R238, RZ, 0x1 ;  /* 0x000000eeee177211 */ /* 0x000fe200078f08ff */
[----:B------:R-:W-:-:S03]  /*22b0*/  VIADD R15, R208, 0x20 ;  /* 0x00000020d00f7836 */ /* 0x000fc60000000000 */
[-C--:B------:R-:W-:Y:S01]  /*22c0*/  ISETP.GE.AND P5, PT, R208, R10.reuse, PT ;  /* 0x0000000ad000720c */ /* 0x080fe20003fa6270 */
[----:B------:R-:W-:Y:S01]  /*22d0*/  BSSY B0, `(.L_x_138) ;  /* 0x000001c000007945 */ /* 0x000fe20003800000 */
[----:B------:R-:W-:Y:S02]  /*22e0*/  LOP3.LUT R23, R23, 0xfffffffe, RZ, 0xc0, !PT ;  /* 0xfffffffe17177812 */ /* 0x000fe400078ec0ff */
[----:B------:R-:W-:-:S03]  /*22f0*/  ISETP.GE.AND P4, PT, R15, R10, PT ;  /* 0x0000000a0f00720c */ /* 0x000fc60003f86270 */
[----:B------:R-:W-:-:S06]  /*2300*/  IMAD.IADD R22, R238, 0x1, -R23 ;  /* 0x00000001ee167824 */ /* 0x000fcc00078e0a17 */
[----:B------:R1:W-:Y:S04]  /*2310*/  @P5 STS.128 [R217+0xc000], RZ ;  /* 0x00c000ffd9005388 */ /* 0x0003e80000000c00 */
[----:B------:R1:W-:Y:S04]  /*2320*/  @P5 STS.128 [R217+0xe000], RZ ;  /* 0x00e000ffd9005388 */ /* 0x0003e80000000c00 */
[----:B------:R1:W-:Y:S01]  /*2330*/  @P5 STS.128 [R217+0x10000], RZ ;  /* 0x010000ffd9005388 */ /* 0x0003e20000000c00 */
[----:B------:R-:W-:Y:S05]  /*2340*/  @P5 BRA `(.L_x_139) ;  /* 0x0000000000505947 */ /* 0x000fea0003800000 */
[----:B------:R-:W-:Y:S02]  /*2350*/  ULDC UR4, c[0x0][0x2d0] ;  /* 0x0000b40000047ab9 */ /* 0x000fe40000000800 */
[----:B------:R-:W-:Y:S02]  /*2360*/  ISETP.GE.AND P2, PT, R210, UR4, PT ;  /* 0x00000004d2007c0c */ /* 0x000fe4000bf46270 */
[----:B------:R-:W-:Y:S02]  /*2370*/  ISETP.GE.AND P1, PT, R214, UR4, PT ;  /* 0x00000004d6007c0c */ /* 0x000fe4000bf26270 */
[----:B------:R-:W-:-:S09]  /*2380*/  ISETP.GE.AND P0, PT, R213, UR4, PT ;  /* 0x00000004d5007c0c */ /* 0x000fd2000bf06270 */
        /* <DEDUP_REMOVED lines=16> */
.L_x_139:
[----:B------:R-:W-:Y:S05]  /*2490*/  BSYNC B0 ;  /* 0x0000000000007941 */ /* 0x000fea0003800000 */
.L_x_138:
[----:B------:R4:W-:Y:S01]  /*24a0*/  @P4 STS.128 [R217+0xd000], RZ ;  /* 0x00d000ffd9004388 */ /* 0x0009e20000000c00 */
[----:B------:R-:W-:Y:S01]  /*24b0*/  ISETP.NE.AND P0, PT, R22, 0x1, PT ;  /* 0x000000011600780c */ /* 0x000fe20003f05270 */
[----:B------:R-:W-:Y:S01]  /*24c0*/  VIADD R22, R207, 0x3000 ;  /* 0x00003000cf167836 */ /* 0x000fe20000000000 */
[----:B------:R-:W-:Y:S01]  /*24d0*/  BSSY B0, `(.L_x_140) ;  /* 0x0000023000007945 */ /* 0x000fe20003800000 */
[----:B------:R4:W-:Y:S03]  /*24e0*/  @P4 STS.128 [R217+0xf000], RZ ;  /* 0x00f000ffd9004388 */ /* 0x0009e60000000c00 */
[----:B------:R-:W-:Y:S01]  /*24f0*/  SEL R237, R22, R207, !P0 ;  /* 0x000000cf16ed7207 */ /* 0x000fe20004000000 */
[----:B------:R4:W-:Y:S01]  /*2500*/  @P4 STS.128 [R217+0x11000], RZ ;  /* 0x011000ffd9004388 */ /* 0x0009e20000000c00 */
[----:B------:R-:W-:Y:S05]  /*2510*/  @P4 BRA `(.L_x_141) ;  /* 0x0000000000784947 */ /* 0x000fea0003800000 */
[----:B------:R-:W-:Y:S01]  /*2520*/  ULDC UR4, c[0x0][0x2d0] ;  /* 0x0000b40000047ab9 */ /* 0x000fe20000000800 */
[----:B------:R-:W-:Y:S01]  /*2530*/  IMAD.WIDE.U32 R22, R4, 0x20, RZ ;  /* 0x0000002004167825 */ /* 0x000fe200078e00ff */
[----:B------:R-:W-:Y:S02]  /*2540*/  ISETP.GE.AND P3, PT, R210, UR4, PT ;  /* 0x00000004d2007c0c */ /* 0x000fe4000bf66270 */
[----:B------:R-:W-:Y:S02]  /*2550*/  ISETP.GE.AND P2, PT, R214, UR4, PT ;  /* 0x00000004d6007c0c */ /* 0x000fe4000bf46270 */
[----:B------:R-:W-:Y:S01]  /*2560*/  IADD3 R22, P6, R26, R22, RZ ;  /* 0x000000161a167210 */ /* 0x000fe20007fde0ff */
[----:B------:R-:W-:-:S05]  /*2570*/  IMAD.SHL.U32 R26, R5, 0x20, RZ ;  /* 0x00000020051a7824 */ /* 0x000fca00078e00ff */
[----:B------:R-:W-:-:S03]  /*2580*/  IADD3.X R21, R21, R23, R26, P6, !PT ;  /* 0x0000001715157210 */ /* 0x000fc600037fe41a */
[C---:B------:R-:W-:Y:S01]  /*2590*/  @!P3 LEA R28, P1, R4.reuse, R246, 0x6 ;  /* 0x000000f6041cb211 */ /* 0x040fe200078230ff */
[----:B------:R1:W-:Y:S03]  /*25a0*/  @P3 STS.128 [R217+0xd000], RZ ;  /* 0x00d000ffd9003388 */ /* 0x0003e60000000c00 */
[----:B------:R-:W-:Y:S02]  /*25b0*/  @!P3 LEA.HI.X R29, R4, R247, R5, 0x6, P1 ;  /* 0x000000f7041db211 */ /* 0x000fe400008f3405 */
[----:B------:R-:W-:Y:S02]  /*25c0*/  ISETP.GE.AND P1, PT, R213, UR4, PT ;  /* 0x00000004d5007c0c */ /* 0x000fe4000bf26270 */
[C---:B------:R-:W-:Y:S01]  /*25d0*/  @!P2 LEA R4, P6, R22.reuse, UR6, 0x1 ;  /* 0x000000061604ac11 */ /* 0x040fe2000f8c08ff */
[----:B------:R-:W-:Y:S01]  /*25e0*/  @!PT LDS RZ, [RZ] ;  /* 0x00000000fffff984 */ /* 0x000fe20000000800 */
[----:B------:R-:W-:Y:S01]  /*25f0*/  @!PT LDS RZ, [RZ] ;  /* 0x00000000fffff984 */ /* 0x000fe20000000800 */
[----:B------:R-:W-:Y:S01]  /*2600*/  @!PT LDS RZ, [RZ] ;  /* 0x00000000fffff984 */ /* 0x000fe20000000800 */
[----:B------:R1:W-:Y:S03]  /*2610*/  @!P3 LDGSTS.E.BYPASS.LTC128B.128 [R217+0xd000], desc[UR14][R28.64] ;  /* 0x0d0000001cd9bfae */ /* 0x0003e6000b901d4e */
[----:B------:R-:W-:Y:S01]  /*2620*/  @!P2 LEA.HI.X R5, R22, UR7, R21, 0x1, P6 ;  /* 0x000000071605ac11 */ /* 0x000fe2000b0f0c15 */
[----:B------:R1:W-:Y:S04]  /*2630*/  @P2 STS.128 [R217+0xf000], RZ ;  /* 0x00f000ffd9002388 */ /* 0x0003e80000000c00 */
        /* <DEDUP_REMOVED lines=12> */
.L_x_141:
[----:B------:R-:W-:Y:S05]  /*2700*/  BSYNC B0 ;  /* 0x0000000000007941 */ /* 0x000fea0003800000 */
.L_x_140:
[----:B------:R-:W-:Y:S01]  /*2710*/  BSSY B0, `(.L_x_142) ;  /* 0x000002d000007945 */ /* 0x000fe20003800000 */
[----:B------:R-:W-:-:S03]  /*2720*/  LEA R237, R237, UR5, 0x1 ;  /* 0x00000005eded7c11 */ /* 0x000fc6000f8e08ff */
[----:B------:R-:W-:Y:S05]  /*2730*/  @!P5 BRA `(.L_x_143) ;  /* 0x000000000034d947 */ /* 0x000fea0003800000 */
[----:B------:R1:W-:Y:S04]  /*2740*/  STS [R237], RZ ;  /* 0x000000ffed007388 */ /* 0x0003e80000000800 */
[----:B------:R1:W-:Y:S04]  /*2750*/  STS [R237+0x4], RZ ;  /* 0x000004ffed007388 */ /* 0x0003e80000000800 */
        /* <DEDUP_REMOVED lines=9> */
[----:B------:R1:W-:Y:S01]  /*27f0*/  STS [R237+0x400c], RZ ;  /* 0x00400cffed007388 */ /* 0x0003e20000000800 */
[----:B------:R-:W-:Y:S05]  /*2800*/  BRA `(.L_x_144) ;  /* 0x0000000000747947 */ /* 0x000fea0003800000 */
.L_x_143:
[----:B------:R-:W-:Y:S02]  /*2810*/  ULDC UR4, c[0x0][0x2d0] ;  /* 0x0000b40000047ab9 */ /* 0x000fe40000000800 */
[----:B------:R-:W-:Y:S02]  /*2820*/  ISETP.GE.AND P3, PT, R210, UR4, PT ;  /* 0x00000004d2007c0c */ /* 0x000fe4000bf66270 */
[----:B------:R-:W-:Y:S02]  /*2830*/  ISETP.GE.AND P2, PT, R214, UR4, PT ;  /* 0x00000004d6007c0c */ /* 0x000fe4000bf46270 */
[----:B------:R-:W-:-:S09]  /*2840*/  ISETP.GE.AND P1, PT, R213, UR4, PT ;  /* 0x00000004d5007c0c */ /* 0x000fd2000bf26270 */
[----:B------:R1:W-:Y:S04]  /*2850*/  @P3 STS [R237], RZ ;  /* 0x000000ffed003388 */ /* 0x0003e80000000800 */
[----:B------:R1:W-:Y:S04]  /*2860*/  @P3 STS [R237+0x4], RZ ;  /* 0x000004ffed003388 */ /* 0x0003e80000000800 */
[----:B------:R1:W-:Y:S04]  /*2870*/  @P3 STS [R237+0x8], RZ ;  /* 0x000008ffed003388 */ /* 0x0003e80000000800 */
[----:B------:R1:W-:Y:S04]  /*2880*/  @P3 STS [R237+0xc], RZ ;  /* 0x00000cffed003388 */ /* 0x0003e80000000800 */
[----:B------:R-:W-:Y:S01]  /*2890*/  @!PT LDS RZ, [RZ] ;  /* 0x00000000fffff984 */ /* 0x000fe20000000800 */
[----:B------:R-:W-:Y:S01]  /*28a0*/  @!PT LDS RZ, [RZ] ;  /* 0x00000000fffff984 */ /* 0x000fe20000000800 */
[----:B------:R-:W-:Y:S01]  /*28b0*/  @!PT LDS RZ, [RZ] ;  /* 0x00000000fffff984 */ /* 0x000fe20000000800 */
[----:B------:R1:W-:Y:S04]  /*28c0*/  @!P3 LDGSTS.E.BYPASS.LTC128B.128 [R237], desc[UR14][R248.64] ;  /* 0x00000000f8edbfae */ /* 0x0003e8000b901d4e */
[----:B------:R1:W-:Y:S04]  /*28d0*/  @P2 STS [R237+0x2000], RZ ;  /* 0x002000ffed002388 */ /* 0x0003e80000000800 */
[----:B------:R1:W-:Y:S04]  /*28e0*/  @P2 STS [R237+0x2004], RZ ;  /* 0x002004ffed002388 */ /* 0x0003e80000000800 */
[----:B------:R1:W-:Y:S04]  /*28f0*/  @P2 STS [R237+0x2008], RZ ;  /* 0x002008ffed002388 */ /* 0x0003e80000000800 */
[----:B------:R1:W-:Y:S04]  /*2900*/  @P2 STS [R237+0x200c], RZ ;  /* 0x00200cffed002388 */ /* 0x0003e80000000800 */
[----:B------:R-:W-:Y:S01]  /*2910*/  @!PT LDS RZ, [RZ] ;  /* 0x00000000fffff984 */ /* 0x000fe20000000800 */
[----:B------:R-:W-:Y:S01]  /*2920*/  @!PT LDS RZ, [RZ] ;  /* 0x00000000fffff984 */ /* 0x000fe20000000800 */
[----:B------:R-:W-:Y:S01]  /*2930*/  @!PT LDS RZ, [RZ] ;  /* 0x00000000fffff984 */ /* 0x000fe20000000800 */
[----:B------:R1:W-:Y:S04]  /*2940*/  @!P2 LDGSTS.E.BYPASS.LTC128B.128 [R237+0x2000], desc[UR14][R248.64+0x80] ;  /* 0x02000080f8edafae */ /* 0x0003e8000b901d4e */
[----:B------:R1:W-:Y:S04]  /*2950*/  @P1 STS [R237+0x4000], RZ ;  /* 0x004000ffed001388 */ /* 0x0003e80000000800 */
[----:B------:R1:W-:Y:S04]  /*2960*/  @P1 STS [R237+0x4004], RZ ;  /* 0x004004ffed001388 */ /* 0x0003e80000000800 */
[----:B------:R1:W-:Y:S04]  /*2970*/  @P1 STS [R237+0x4008], RZ ;  /* 0x004008ffed001388 */ /* 0x0003e80000000800 */
[----:B------:R1:W-:Y:S01]  /*2980*/  @P1 STS [R237+0x400c], RZ ;  /* 0x00400cffed001388 */ /* 0x0003e20000000800 */
[----:B------:R-:W-:Y:S05]  /*2990*/  @P1 BRA `(.L_x_144) ;  /* 0x0000000000101947 */ /* 0x000fea0003800000 */
[----:B------:R-:W-:Y:S01]  /*29a0*/  @!PT LDS RZ, [RZ] ;  /* 0x00000000fffff984 */ /* 0x000fe20000000800 */
[----:B------:R-:W-:Y:S01]  /*29b0*/  @!PT LDS RZ, [RZ] ;  /* 0x00000000fffff984 */ /* 0x000fe20000000800 */
[----:B------:R-:W-:Y:S01]  /*29c0*/  @!PT LDS RZ, [RZ] ;  /* 0x00000000fffff984 */ /* 0x000fe20000000800 */
[----:B------:R1:W-:Y:S02]  /*29d0*/  LDGSTS.E.BYPASS.LTC128B.128 [R237+0x4000], desc[UR14][R248.64+0x100] ;  /* 0x04000100f8ed7fae */ /* 0x0003e4000b901d4e */
.L_x_144:
[----:B------:R-:W-:Y:S05]  /*29e0*/  BSYNC B0 ;  /* 0x0000000000007941 */ /* 0x000fea0003800000 */
.L_x_142:
[----:B------:R-:W-:Y:S01]  /*29f0*/  BSSY B0, `(.L_x_145) ;  /* 0x0000036000007945 */ /* 0x000fe20003800000 */
[----:B-1----:R-:W-:Y:S01]  /*2a00*/  SHF.L.U32 R4, R3, 0x5, RZ ;  /* 0x0000000503047819 */ /* 0x002fe200000006ff */
[----:B------:R-:W-:Y:S02]  /*2a10*/  IMAD.WIDE.U32 R22, R2, 0x20, RZ ;  /* 0x0000002002167825 */ /* 0x000fe400078e00ff */
[----:B------:R-:W-:Y:S05]  /*2a20*/  @!P4 BRA `(.L_x_146) ;  /* 0x000000000034c947 */ /* 0x000fea0003800000 */
        /* <DEDUP_REMOVED lines=13> */
.L_x_146:
[----:B------:R-:W-:Y:S01]  /*2b00*/  ULDC UR4, c[0x0][0x2d0] ;  /* 0x0000b40000047ab9 */ /* 0x000fe20000000800 */
[----:B------:R-:W-:Y:S02]  /*2b10*/  IADD3 R24, P4, R24, R22, RZ ;  /* 0x0000001618187210 */ /* 0x000fe40007f9e0ff */
[----:B------:R-:W-:Y:S02]  /*2b20*/  ISETP.GE.AND P3, PT, R210, UR4, PT ;  /* 0x00000004d2007c0c */ /* 0x000fe4000bf66270 */
[----:B------:R-:W-:Y:S02]  /*2b30*/  ISETP.GE.AND P2, PT, R214, UR4, PT ;  /* 0x00000004d6007c0c */ /* 0x000fe4000bf46270 */
[----:B------:R-:W-:-:S09]  /*2b40*/  IADD3.X R19, R19, R23, R4, P4, !PT ;  /* 0x0000001713137210 */ /* 0x000fd200027fe404 */
[----:B------:R-:W-:Y:S01]  /*2b50*/  @!P3 LEA R22, P1, R2, R248, 0x6 ;  /* 0x000000f80216b211 */ /* 0x000fe200078230ff */
[----:B------:R1:W-:Y:S01]  /*2b60*/  @P3 STS [R237+0x1000], RZ ;  /* 0x001000ffed003388 */ /* 0x0003e20000000800 */
[----:B------:R-:W-:Y:S02]  /*2b70*/  @!P2 LEA R4, P4, R24, UR8, 0x1 ;  /* 0x000000081804ac11 */ /* 0x000fe4000f8808ff */
[----:B------:R-:W-:Y:S01]  /*2b80*/  @!P3 LEA.HI.X R23, R2, R249, R3, 0x6, P1 ;  /* 0x000000f90217b211 */ /* 0x000fe200008f3403 */
[----:B------:R1:W-:Y:S01]  /*2b90*/  @P3 STS [R237+0x1004], RZ ;  /* 0x001004ffed003388 */ /* 0x0003e20000000800 */
[----:B------:R-:W-:Y:S02]  /*2ba0*/  ISETP.GE.AND P1, PT, R213, UR4, PT ;  /* 0x00000004d5007c0c */ /* 0x000fe4000bf26270 */
[----:B------:R-:W-:Y:S01]  /*2bb0*/  @!P2 LEA.HI.X R5, R24, UR9, R19, 0x1, P4 ;  /* 0x000000091805ac11 */ /* 0x000fe2000a0f0c13 */
        /* <DEDUP_REMOVED lines=19> */
[----:B------:R-:W-:-:S04]  /*2cf0*/  LEA R2, P1, R24, UR8, 0x1 ;  /* 0x0000000818027c11 */ /* 0x000fc8000f8208ff */
[----:B------:R-:W-:-:S05]  /*2d00*/  LEA.HI.X R3, R24, UR9, R19, 0x1, P1 ;  /* 0x0000000918037c11 */ /* 0x000fca00088f0c13 */
[----:B------:R-:W-:Y:S01]  /*2d10*/  @!PT LDS RZ, [RZ] ;  /* 0x00000000fffff984 */ /* 0x000fe20000000800 */
[----:B------:R-:W-:Y:S01]  /*2d20*/  @!PT LDS RZ, [RZ] ;  /* 0x00000000fffff984 */ /* 0x000fe20000000800 */
[----:B------:R-:W-:Y:S01]  /*2d30*/  @!PT LDS RZ, [RZ] ;  /* 0x00000000fffff984 */ /* 0x000fe20000000800 */
[----:B------:R1:W-:Y:S04]  /*2d40*/  LDGSTS.E.BYPASS.LTC128B.128 [R237+0x5000], desc[UR14][R2.64+0x100] ;  /* 0x0500010002ed7fae */ /* 0x0003e8000b901d4e */
.L_x_147:
[----:B------:R-:W-:Y:S05]  /*2d50*/  BSYNC B0 ;  /* 0x0000000000007941 */ /* 0x000fea0003800000 */
.L_x_145:
[----:B-1----:R-:W-:Y:S01]  /*2d60*/  IMAD R2, R215, -0x40, R240 ;  /* 0xffffffc0d7027824 */ /* 0x002fe200078e02f0 */
[----:B------:R-:W-:Y:S01]  /*2d70*/  ULDC.64 UR6, c[0x0][0x260] ;  /* 0x0000980000067ab9 */ /* 0x000fe20000000a00 */
[-C--:B------:R-:W-:Y:S01]  /*2d80*/  IMAD R4, R13, R8.reuse, RZ ;  /* 0x000000080d047224 */ /* 0x080fe200078e02ff */
[----:B------:R-:W-:Y:S01]  /*2d90*/  BSSY B0, `(.L_x_148) ;  /* 0x0000038000007945 */ /* 0x000fe20003800000 */
[----:B------:R-:W-:Y:S01]  /*2da0*/  IMAD.WIDE.U32 R22, R239, R8, R210 ;  /* 0x00000008ef167225 */ /* 0x000fe200078e00d2 */
[-C--:B------:R-:W-:Y:S02]  /*2db0*/  ISETP.GE.AND P1, PT, R208, R2.reuse, PT ;  /* 0x00000002d000720c */ /* 0x080fe40003f26270 */
[----:B------:R-:W-:Y:S01]  /*2dc0*/  ISETP.GE.AND P4, PT, R15, R2, PT ;  /* 0x000000020f00720c */ /* 0x000fe20003f86270 */
[----:B------:R-:W-:Y:S01]  /*2dd0*/  IMAD R4, R239, R9, R4 ;  /* 0x00000009ef047224 */ /* 0x000fe200078e0204 */
[----:B------:R-:W-:Y:S01]  /*2de0*/  IADD3 R22, P2, R20, R22, RZ ;  /* 0x0000001614167210 */ /* 0x000fe20007f5e0ff */
[-C--:B------:R-:W-:Y:S01]  /*2df0*/  IMAD R20, R13, R6.reuse, RZ ;  /* 0x000000060d147224 */ /* 0x080fe200078e02ff */
[----:B------:R-:W-:Y:S01]  /*2e00*/  IADD3 R13, R203, 0x8, RZ ;  /* 0x00000008cb0d7810 */ /* 0x000fe20007ffe0ff */
[----:B------:R-:W-:Y:S01]  /*2e10*/  IMAD.WIDE.U32 R24, R239, R6, R210 ;  /* 0x00000006ef187225 */ /* 0x000fe200078e00d2 */
[----:B------:R-:W-:-:S03]  /*2e20*/  IADD3.X R23, R17, R23, R4, P2, !PT ;  /* 0x0000001711177210 */ /* 0x000fc600017fe404 */
[----:B------:R-:W-:Y:S01]  /*2e30*/  IMAD R5, R12, UR6, RZ ;  /* 0x000000060c057c24 */ /* 0x000fe2000f8e02ff */
[----:B------:R-:W-:Y:S01]  /*2e40*/  IADD3 R18, P2, R18, R24, RZ ;  /* 0x0000001812127210 */ /* 0x000fe20007f5e0ff */
[----:B------:R1:W-:Y:S01]  /*2e50*/  @P1 STS.128 [R217+0x12000], RZ ;  /* 0x012000ffd9001388 */ /* 0x0003e20000000c00 */
[----:B------:R-:W-:Y:S02]  /*2e60*/  IMAD R3, R239, R7, R20 ;  /* 0x00000007ef037224 */ /* 0x000fe400078e0214 */
[C---:B------:R-:W-:Y:S01]  /*2e70*/  IMAD R5, R14.reuse, UR7, R5 ;  /* 0x000000070e057c24 */ /* 0x040fe2000f8e0205 */
[----:B------:R1:W-:Y:S01]  /*2e80*/  @P1 STS.128 [R217+0x14000], RZ ;  /* 0x014000ffd9001388 */ /* 0x0003e20000000c00 */
[----:B------:R-:W-:Y:S01]  /*2e90*/  IMAD.WIDE.U32 R20, R14, UR6, R22 ;  /* 0x000000060e147c25 */ /* 0x000fe2000f8e0016 */
[----:B------:R-:W-:Y:S02]  /*2ea0*/  IADD3.X R19, R16, R25, R3, P2, !PT ;  /* 0x0000001910137210 */ /* 0x000fe400017fe403 */
[----:B------:R1:W-:Y:S02]  /*2eb0*/  @P1 STS.128 [R217+0x16000], RZ ;  /* 0x016000ffd9001388 */ /* 0x0003e40000000c00 */
[----:B------:R-:W-:Y:S01]  /*2ec0*/  IADD3 R15, R21, R5, RZ ;  /* 0x00000005150f7210 */ /* 0x000fe20007ffe0ff */
[----:B------:R-:W-:Y:S06]  /*2ed0*/  @P1 BRA `(.L_x_149) ;  /* 0x00000000008c1947 */ /* 0x000fec0003800000 */
[----:B------:R-:W-:Y:S01]  /*2ee0*/  ULDC UR4, c[0x0][0x2d0] ;  /* 0x0000b40000047ab9 */ /* 0x000fe20000000800 */
[-C--:B------:R-:W-:Y:S01]  /*2ef0*/  IMAD R16, R11, R8.reuse, RZ ;  /* 0x000000080b107224 */ /* 0x080fe200078e02ff */
[----:B------:R-:W-:Y:S01]  /*2f00*/  ISETP.GE.AND P6, PT, R210, UR4, PT ;  /* 0x00000004d2007c0c */ /* 0x000fe2000bfc6270 */
[----:B------:R-:W-:Y:S01]  /*2f10*/  IMAD.MOV.U32 R22, RZ, RZ, R20 ;  /* 0x000000ffff167224 */ /* 0x000fe200078e0014 */
[----:B------:R-:W-:Y:S01]  /*2f20*/  ISETP.GE.AND P5, PT, R214, UR4, PT ;  /* 0x00000004d6007c0c */ /* 0x000fe2000bfa6270 */
[----:B------:R-:W-:Y:S01]  /*2f30*/  IMAD.MOV.U32 R23, RZ, RZ, R15 ;  /* 0x000000ffff177224 */ /* 0x000fe200078e000f */
[----:B------:R-:W-:Y:S01]  /*2f40*/  ISETP.GE.AND P2, PT, R213, UR4, PT ;  /* 0x00000004d5007c0c */ /* 0x000fe2000bf46270 */
[C---:B------:R-:W-:Y:S02]  /*2f50*/  IMAD R16, R208.reuse, R9, R16 ;  /* 0x00000009d0107224 */ /* 0x040fe400078e0210 */
[----:B------:R-:W-:-:S04]  /*2f60*/  IMAD.WIDE.U32 R22, R208, R8, R22 ;  /* 0x00000008d0167225 */ /* 0x000fc800078e0016 */
[----:B------:R-:W-:Y:S02]  /*2f70*/  IMAD.IADD R16, R23, 0x1, R16 ;  /* 0x0000000117107824 */ /* 0x000fe400078e0210 */
[----:B------:R-:W5:Y:S01]  /*2f80*/  @!P6 LDC.64 R4, c[0x0][0x218] ;  /* 0x00008600ff04eb82 */ /* 0x000f620000000a00 */
[----:B------:R1:W-:Y:S07]  /*2f90*/  @P6 STS.128 [R217+0x12000], RZ ;  /* 0x012000ffd9006388 */ /* 0x0003ee0000000c00 */
[----:B------:R-:W2:Y:S01]  /*2fa0*/  @!P5 LDC.64 R2, c[0x0][0x218] ;  /* 0x00008600ff02db82 */ /* 0x000ea20000000a00 */
[----:B-----5:R-:W-:-:S04]  /*2fb0*/  @!P6 LEA R4, P3, R22, R4, 0x1 ;  /* 0x000000041604e211 */ /* 0x020fc800078608ff */
[C---:B------:R-:W-:Y:S02]  /*2fc0*/  @!P6 LEA.HI.X R5, R22.reuse, R5, R16, 0x1, P3 ;  /* 0x000000051605e211 */ /* 0x040fe400018f0c10 */
[----:B--2---:R-:W-:-:S03]  /*2fd0*/  @!P5 LEA R2, P3, R22, R2, 0x1 ;  /* 0x000000021602d211 */ /* 0x004fc600078608ff */
[----:B------:R-:W-:Y:S01]  /*2fe0*/  @!PT LDS RZ, [RZ] ;  /* 0x00000000fffff984 */ /* 0x000fe20000000800 */
[----:B------:R-:W-:Y:S01]  /*2ff0*/  @!PT LDS RZ, [RZ] ;  /* 0x00000000fffff984 */ /* 0x000fe20000000800 */
[----:B------:R-:W-:Y:S01]  /*3000*/  @!PT LDS RZ, [RZ] ;  /* 0x00000000fffff984 */ /* 0x000fe20000000800 */
[----:B------:R1:W-:Y:S01]  /*3010*/  @!P6 LDGSTS.E.BYPASS.LTC128B.128 [R217+0x12000], desc[UR14][R4.64] ;  /* 0x1200000004d9efae */ /* 0x0003e2000b901d4e */
[----:B------:R-:W-:-:S03]  /*3020*/  @!P5 LEA.HI.X R3, R22, R3, R16, 0x1, P3 ;  /* 0x000000031603d211 */ /* 0x000fc600018f0c10 */
[----:B------:R1:W-:Y:S04]  /*3030*/  @P5 STS.128 [R217+0x14000], RZ ;  /* 0x014000ffd9005388 */ /* 0x0003e80000000c00 */
        /* <DEDUP_REMOVED lines=13> */
.L_x_149:
[----:B------:R-:W-:Y:S05]  /*3110*/  BSYNC B0 ;  /* 0x0000000000007941 */ /* 0x000fea0003800000 */
.L_x_148:
[----:B------:R1:W-:Y:S01]  /*3120*/  @P4 STS.128 [R217+0x13000], RZ ;  /* 0x013000ffd9004388 */ /* 0x0003e20000000c00 */
[----:B------:R-:W-:Y:S03]  /*3130*/  BSSY B0, `(.L_x_150) ;  /* 0x0000028000007945 */ /* 0x000fe60003800000 */
[----:B------:R1:W-:Y:S04]  /*3140*/  @P4 STS.128 [R217+0x15000], RZ ;  /* 0x015000ffd9004388 */ /* 0x0003e80000000c00 */
[----:B------:R1:W-:Y:S01]  /*3150*/  @P4 STS.128 [R217+0x17000], RZ ;  /* 0x017000ffd9004388 */ /* 0x0003e20000000c00 */
[----:B------:R-:W-:Y:S05]  /*3160*/  @P4 BRA `(.L_x_151) ;  /* 0x0000000000904947 */ /* 0x000fea0003800000 */
[----:B------:R-:W-:Y:S01]  /*3170*/  ULDC UR4, c[0x0][0x2d0] ;  /* 0x0000b40000047ab9 */ /* 0x000fe20000000800 */
[----:B------:R-:W-:Y:S01]  /*3180*/  IADD3 R16, P2, R208, 0x20, RZ ;  /* 0x00000020d0107810 */ /* 0x000fe20007f5e0ff */
[----:B------:R-:W-:Y:S01]  /*3190*/  IMAD.MOV.U32 R21, RZ, RZ, R15 ;  /* 0x000000ffff157224 */ /* 0x000fe200078e000f */
[----:B------:R-:W-:Y:S02]  /*31a0*/  ISETP.GE.AND P6, PT, R210, UR4, PT ;  /* 0x00000004d2007c0c */ /* 0x000fe4000bfc6270 */
[----:B------:R-:W-:Y:S01]  /*31b0*/  ISETP.GE.AND P5, PT, R214, UR4, PT ;  /* 0x00000004d6007c0c */ /* 0x000fe2000bfa6270 */
[----:B------:R-:W-:Y:S01]  /*31c0*/  IMAD.X R17, RZ, RZ, R11, P2 ;  /* 0x000000ffff117224 */ /* 0x000fe200010e060b */
[----:B------:R-:W-:Y:S01]  /*31d0*/  ISETP.GE.AND P2, PT, R213, UR4, PT ;  /* 0x00000004d5007c0c */ /* 0x000fe2000bf46270 */
[----:B------:R-:W-:-:S04]  /*31e0*/  IMAD.WIDE.U32 R20, R16, R8, R20 ;  /* 0x0000000810147225 */ /* 0x000fc800078e0014 */
[----:B------:R-:W-:-:S04]  /*31f0*/  IMAD R17, R17, R8, RZ ;  /* 0x0000000811117224 */ /* 0x000fc800078e02ff */
[----:B-1----:R-:W1:Y:S01]  /*3200*/  @!P6 LDC.64 R4, c[0x0][0x218] ;  /* 0x00008600ff04eb82 */ /* 0x002e620000000a00 */
[----:B------:R-:W-:Y:S01]  /*3210*/  IMAD R17, R16, R9, R17 ;  /* 0x0000000910117224 */ /* 0x000fe200078e0211 */
[----:B------:R1:W-:Y:S06]  /*3220*/  @P6 STS.128 [R217+0x13000], RZ ;  /* 0x013000ffd9006388 */ /* 0x0003ec0000000c00 */
[----:B------:R-:W5:Y:S01]  /*3230*/  @!P5 LDC.64 R2, c[0x0][0x218] ;  /* 0x00008600ff02db82 */ /* 0x000f620000000a00 */
[----:B-1----:R-:W-:Y:S01]  /*3240*/  @!P6 LEA R8, P3, R20, R4, 0x1 ;  /* 0x000000041408e211 */ /* 0x002fe200078608ff */
[----:B------:R-:W-:-:S05]  /*3250*/  IMAD.IADD R4, R21, 0x1, R17 ;  /* 0x0000000115047824 */ /* 0x000fca00078e0211 */
[C---:B------:R-:W-:Y:S02]  /*3260*/  @!P6 LEA.HI.X R9, R20.reuse, R5, R4, 0x1, P3 ;  /* 0x000000051409e211 */ /* 0x040fe400018f0c04 */
[----:B-----5:R-:W-:-:S03]  /*3270*/  @!P5 LEA R2, P3, R20, R2, 0x1 ;  /* 0x000000021402d211 */ /* 0x020fc600078608ff */
        /* <DEDUP_REMOVED lines=19> */
.L_x_151:
[----:B------:R-:W-:Y:S05]  /*33b0*/  BSYNC B0 ;  /* 0x0000000000007941 */ /* 0x000fea0003800000 */
.L_x_150:
[----:B------:R2:W-:Y:S01]  /*33c0*/  @P1 STS.128 [R217+0x18000], RZ ;  /* 0x018000ffd9001388 */ /* 0x0005e20000000c00 */
[----:B------:R-:W-:Y:S01]  /*33d0*/  ULDC.64 UR6, c[0x0][0x268] ;  /* 0x00009a0000067ab9 */ /* 0x000fe20000000a00 */
[----:B------:R-:W-:Y:S01]  /*33e0*/  SHF.L.U32 R233, R203, 0x2, RZ ;  /* 0x00000002cbe97819 */ /* 0x000fe200000006ff */
[----:B-1----:R-:W-:Y:S01]  /*33f0*/  IMAD R3, R12, UR6, RZ ;  /* 0x000000060c037c24 */ /* 0x002fe2000f8e02ff */
[----:B------:R2:W-:Y:S01]  /*3400*/  @P1 STS.128 [R217+0x1a000], RZ ;  /* 0x01a000ffd9001388 */ /* 0x0005e20000000c00 */
[C---:B------:R-:W-:Y:S01]  /*3410*/  IMAD.WIDE.U32 R18, R14.reuse, UR6, R18 ;  /* 0x000000060e127c25 */ /* 0x040fe2000f8e0012 */
[----:B------:R-:W-:Y:S01]  /*3420*/  IADD3 R12, P2, R233, R232, RZ ;  /* 0x000000e8e90c7210 */ /* 0x000fe20007f5e0ff */
[----:B------:R-:W-:Y:S01]  /*3430*/  BSSY B0, `(.L_x_152) ;  /* 0x000002d000007945 */ /* 0x000fe20003800000 */
[----:B------:R2:W-:Y:S01]  /*3440*/  @P1 STS.128 [R217+0x1c000], RZ ;  /* 0x01c000ffd9001388 */ /* 0x0005e20000000c00 */
[----:B------:R-:W-:Y:S01]  /*3450*/  IMAD R3, R14, UR7, R3 ;  /* 0x000000070e037c24 */ /* 0x000fe2000f8e0203 */
[-C--:B------:R-:W-:Y:S01]  /*3460*/  ISETP.GE.AND P5, PT, R13, R10.reuse, PT ;  /* 0x0000000a0d00720c */ /* 0x080fe20003fa6270 */
[----:B------:R-:W-:Y:S01]  /*3470*/  IMAD.MOV.U32 R236, RZ, RZ, 0x7f800000 ;  /* 0x7f800000ffec7424 */ /* 0x000fe200078e00ff */
[----:B------:R-:W-:Y:S01]  /*3480*/  ISETP.GE.AND P6, PT, R203, R10, PT ;  /* 0x0000000acb00720c */ /* 0x000fe20003fc6270 */
[----:B------:R-:W-:Y:S01]  /*3490*/  IMAD.IADD R9, R19, 0x1, R3 ;  /* 0x0000000113097824 */ /* 0x000fe200078e0203 */
[----:B------:R-:W-:-:S02]  /*34a0*/  MOV R235, 0x7f800000 ;  /* 0x7f80000000eb7802 */ /* 0x000fc40000000f00 */
[----:B------:R-:W-:Y:S01]  /*34b0*/  IADD3.X R13, R216, R231, RZ, P2, !PT ;  /* 0x000000e7d80d7210 */ /* 0x000fe200017fe4ff */
[----:B------:R-:W-:Y:S08]  /*34c0*/  @P1 BRA `(.L_x_153) ;  /* 0x00000000008c1947 */ /* 0x000ff00003800000 */
[----:B------:R-:W-:Y:S01]  /*34d0*/  ULDC UR4, c[0x0][0x2d0] ;  /* 0x0000b40000047ab9 */ /* 0x000fe20000000800 */
[-C--:B------:R-:W-:Y:S01]  /*34e0*/  IMAD R8, R11, R6.reuse, RZ ;  /* 0x000000060b087224 */ /* 0x080fe200078e02ff */
[----:B------:R-:W-:Y:S01]  /*34f0*/  ISETP.GE.AND P3, PT, R210, UR4, PT ;  /* 0x00000004d2007c0c */ /* 0x000fe2000bf66270 */
[----:B------:R-:W-:Y:S01]  /*3500*/  IMAD.MOV.U32 R14, RZ, RZ, R18 ;  /* 0x000000ffff0e7224 */ /* 0x000fe200078e0012 */
[----:B------:R-:W-:Y:S01]  /*3510*/  ISETP.GE.AND P2, PT, R214, UR4, PT ;  /* 0x00000004d6007c0c */ /* 0x000fe2000bf46270 */
[----:B------:R-:W-:Y:S02]  /*3520*/  IMAD.MOV.U32 R15, RZ, RZ, R9 ;  /* 0x000000ffff0f7224 */ /* 0x000fe400078e0009 */
[C---:B------:R-:W-:Y:S02]  /*3530*/  IMAD R8, R208.reuse, R7, R8 ;  /* 0x00000007d0087224 */ /* 0x040fe400078e0208 */
[----:B------:R-:W-:-:S04]  /*3540*/  IMAD.WIDE.U32 R14, R208, R6, R14 ;  /* 0x00000006d00e7225 */ /* 0x000fc800078e000e */
[----:B------:R-:W-:Y:S02]  /*3550*/  IMAD.IADD R8, R15, 0x1, R8 ;  /* 0x000000010f087824 */ /* 0x000fe400078e0208 */
[----:B------:R-:W1:Y:S01]  /*3560*/  @!P3 LDC.64 R4, c[0x0][0x220] ;  /* 0x00008800ff04bb82 */ /* 0x000e620000000a00 */
[----:B------:R1:W-:Y:S07]  /*3570*/  @P3 STS.128 [R217+0x18000], RZ ;  /* 0x018000ffd9003388 */ /* 0x0003ee0000000c00 */
[----:B------:R-:W5:Y:S01]  /*3580*/  @!P2 LDC.64 R2, c[0x0][0x220] ;  /* 0x00008800ff02ab82 */ /* 0x000f620000000a00 */
[----:B-1----:R-:W-:-:S04]  /*3590*/  @!P3 LEA R4, P1, R14, R4, 0x1 ;  /* 0x000000040e04b211 */ /* 0x002fc800078208ff */
[C---:B------:R-:W-:Y:S02]  /*35a0*/  @!P3 LEA.HI.X R5, R14.reuse, R5, R8, 0x1, P1 ;  /* 0x000000050e05b211 */ /* 0x040fe400008f0c08 */
[----:B-----5:R-:W-:-:S03]  /*35b0*/  @!P2 LEA R2, P1, R14, R2, 0x1 ;  /* 0x000000020e02a211 */ /* 0x020fc600078208ff */
[----:B------:R-:W-:Y:S01]  /*35c0*/  @!PT LDS RZ, [RZ] ;  /* 0x00000000fffff984 */ /* 0x000fe20000000800 */
[----:B------:R-:W-:Y:S01]  /*35d0*/  @!PT LDS RZ, [RZ] ;  /* 0x00000000fffff984 */ /* 0x000fe20000000800 */
[----:B------:R-:W-:Y:S01]  /*35e0*/  @!PT LDS RZ, [RZ] ;  /* 0x00000000fffff984 */ /* 0x000fe20000000800 */
[----:B------:R1:W-:Y:S01]  /*35f0*/  @!P3 LDGSTS.E.BYPASS.LTC128B.128 [R217+0x18000], desc[UR14][R4.64] ;  /* 0x1800000004d9bfae */ /* 0x0003e2000b901d4e */
[----:B------:R-:W-:-:S03]  /*3600*/  @!P2 LEA.HI.X R3, R14, R3, R8, 0x1, P1 ;  /* 0x000000030e03a211 */ /* 0x000fc600008f0c08 */
[----:B------:R1:W-:Y:S01]  /*3610*/  @P2 STS.128 [R217+0x1a000], RZ ;  /* 0x01a000ffd9002388 */ /* 0x0003e20000000c00 */
[----:B------:R-:W-:-:S03]  /*3620*/  ISETP.GE.AND P1, PT, R213, UR4, PT ;  /* 0x00000004d5007c0c */ /* 0x000fc6000bf26270 */
[----:B------:R-:W-:Y:S01]  /*3630*/  @!PT LDS RZ, [RZ] ;  /* 0x00000000fffff984 */ /* 0x000fe20000000800 */
[----:B------:R-:W-:Y:S01]  /*3640*/  @!PT LDS RZ, [RZ] ;  /* 0x00000000fffff984 */ /* 0x000fe20000000800 */
[----:B------:R-:W-:Y:S01]  /*3650*/  @!PT LDS RZ, [RZ] ;  /* 0x00000000fffff984 */ /* 0x000fe20000000800 */
[----:B------:R1:W-:Y:S10]  /*3660*/  @!P2 LDGSTS.E.BYPASS.LTC128B.128 [R217+0x1a000], desc[UR14][R2.64+0x80] ;  /* 0x1a00008002d9afae */ /* 0x0003f4000b901d4e */
        /* <DEDUP_REMOVED lines=9> */
.L_x_153:
[----:B------:R-:W-:Y:S05]  /*3700*/  BSYNC B0 ;  /* 0x0000000000007941 */ /* 0x000fea0003800000 */
.L_x_152:
        /* <DEDUP_REMOVED lines=8> */
[----:B------:R-:W-:Y:S01]  /*3790*/  ISETP.GE.AND P4, PT, R210, UR4, PT ;  /* 0x00000004d2007c0c */ /* 0x000fe2000bf86270 */
[----:B------:R-:W-:Y:S01]  /*37a0*/  IMAD.MOV.U32 R15, RZ, RZ, R9 ;  /* 0x000000ffff0f7224 */ /* 0x000fe200078e0009 */
        /* <DEDUP_REMOVED lines=32> */
.L_x_155:
[----:B------:R-:W-:Y:S05]  /*39b0*/  BSYNC B0 ;  /* 0x0000000000007941 */ /* 0x000fea0003800000 */
.L_x_154:
[----:B------:R-:W2:Y:S01]  /*39c0*/  LDC R223, c[0x0][0x270] ;  /* 0x00009c00ffdf7b82 */ /* 0x000ea20000000800 */
[----:B------:R-:W-:Y:S01]  /*39d0*/  IMAD.MOV.U32 R190, RZ, RZ, 0x20 ;  /* 0x00000020ffbe7424 */ /* 0x000fe200078e00ff */
[----:B------:R-:W-:Y:S01]  /*39e0*/  R2P PR, R204, 0x6 ;  /* 0x00000006cc007804 */ /* 0x000fe20000000000 */
[----:B------:R-:W-:Y:S01]  /*39f0*/  VIADD R226, R203, 0x1 ;  /* 0x00000001cbe27836 */ /* 0x000fe20000000000 */
[----:B------:R-:W-:Y:S01]  /*3a00*/  ULDC UR4, c[0x0][0x2d0] ;  /* 0x0000b40000047ab9 */ /* 0x000fe20000000800 */
[----:B------:R-:W-:Y:S01]  /*3a10*/  IMAD.MOV.U32 R189, RZ, RZ, 0x40 ;  /* 0x00000040ffbd7424 */ /* 0x000fe200078e00ff */
[----:B------:R2:W5:Y:S01]  /*3a20*/  @!P6 LDG.E R235, desc[UR14][R12.64] ;  /* 0x0000000e0cebe981 */ /* 0x000562000c1e1900 */
[----:B-1----:R-:W-:Y:S01]  /*3a30*/  VIADD R3, R200, 0x3000 ;  /* 0x00003000c8037836 */ /* 0x002fe20000000000 */
[----:B------:R-:W-:Y:S01]  /*3a40*/  SEL R190, R190, 0xffffffe0, !P1 ;  /* 0xffffffe0bebe7807 */ /* 0x000fe20004800000 */
[----:B------:R-:W-:Y:S01]  /*3a50*/  VIADD R2, R199, 0x3000 ;  /* 0x00003000c7027836 */ /* 0x000fe20000000000 */
[----:B------:R-:W-:Y:S01]  /*3a60*/  IADD3 R226, R240, R226, -R225 ;  /* 0x000000e2f0e27210 */ /* 0x000fe20007ffe8e1 */
[----:B------:R-:W-:Y:S01]  /*3a70*/  IMAD.MOV.U32 R234, RZ, RZ, R237 ;  /* 0x000000ffffea7224 */ /* 0x000fe200078e00ed */
[----:B------:R-:W-:Y:S01]  /*3a80*/  IADD3 R225, R225, 0x40, R239 ;  /* 0x00000040e1e17810 */ /* 0x000fe20007ffe0ef */
[----:B------:R-:W-:Y:S01]  /*3a90*/  IMAD.IADD R188, R193, 0x1, R190 ;  /* 0x00000001c1bc7824 */ /* 0x000fe200078e02be */
[----:B------:R-:W-:Y:S01]  /*3aa0*/  SEL R189, R189, 0xffffffc0, !P2 ;  /* 0xffffffc0bdbd7807 */ /* 0x000fe20005000000 */
[----:B------:R-:W-:Y:S01]  /*3ab0*/  VIADD R224, R239, 0x40 ;  /* 0x00000040efe07836 */ /* 0x000fe20000000000 */
[----:B------:R-:W-:-:S02]  /*3ac0*/  SEL R192, R3, R200, !P0 ;  /* 0x000000c803c07207 */ /* 0x000fc40004000000 */
[----:B------:R-:W-:Y:S02]  /*3ad0*/  CS2R R142, SRZ ;  /* 0x00000000008e7805 */ /* 0x000fe4000001ff00 */
[----:B------:R-:W-:Y:S02]  /*3ae0*/  SEL R191, R2, R199, !P0 ;  /* 0x000000c702bf7207 */ /* 0x000fe40004000000 */
        /* <DEDUP_REMOVED lines=47> */
[----:B------:R-:W-:Y:S01]  /*3de0*/  IMAD.IADD R225, R225, 0x1, -R240 ;  /* 0x00000001e1e17824 */ /* 0x000fe200078e0af0 */
[----:B------:R-:W-:Y:S01]  /*3df0*/  LEA R192, R192, UR5, 0x1 ;  /* 0x00000005c0c07c11 */ /* 0x000fe2000f8e08ff */
[----:B------:R-:W-:Y:S01]  /*3e00*/  IMAD.IADD R2, R193, 0x1, R189 ;  /* 0x00000001c1027824 */ /* 0x000fe200078e02bd */
[----:B------:R-:W-:Y:S01]  /*3e10*/  LEA R191, R191, UR5, 0x1 ;  /* 0x00000005bfbf7c11 */ /* 0x000fe2000f8e08ff */
[----:B------:R-:W-:Y:S01]  /*3e20*/  IMAD.IADD R3, R189, 0x1, R188 ;  /* 0x00000001bd037824 */ /* 0x000fe200078e02bc */
[----:B------:R-:W-:Y:S01]  /*3e30*/  ULDC UR6, c[0x0][0x2dc] ;  /* 0x0000b70000067ab9 */ /* 0x000fe20000000800 */
[----:B------:R-:W-:Y:S01]  /*3e40*/  ULDC UR7, c[0x0][0x2ec] ;  /* 0x0000bb0000077ab9 */ /* 0x000fe20000000800 */
[----:B------:R1:W5:Y:S04]  /*3e50*/  @!P5 LDG.E R236, desc[UR14][R12.64+0x20] ;  /* 0x0000200e0cecd981 */ /* 0x000368000c1e1900 */
[----:B--2---:R-:W0:Y:S02]  /*3e60*/  LDGDEPBAR ;  /* 0x00000000000079af */ /* 0x004e240000000000 */
.L_x_158:
[----:B------:R-:W0:Y:S01]  /*3e70*/  LDGDEPBAR ;  /* 0x00000000000079af */ /* 0x000e220000000000 */
[----:B------:R-:W-:Y:S02]  /*3e80*/  IMAD.IADD R98, R192, 0x1, R190 ;  /* 0x00000001c0627824 */ /* 0x000fe400078e02be */
[----:B-----5:R-:W-:Y:S01]  /*3e90*/  FMUL.FTZ R163, R236, 1.4426950216293334961 ;  /* 0x3fb8aa3beca37820 */ /* 0x020fe20000410000 */
[----:B------:R-:W-:Y:S01]  /*3ea0*/  IMAD.IADD R97, R192, 0x1, R189 ;  /* 0x00000001c0617824 */ /* 0x000fe200078e02bd */
[----:B------:R-:W-:Y:S01]  /*3eb0*/  FSETP.NEU.FTZ.AND P0, PT, R235, -INF , PT ;  /* 0xff800000eb00780b */ /* 0x000fe20003f1d000 */
[----:B------:R-:W-:Y:S01]  /*3ec0*/  IMAD.SHL.U32 R99, R238, 0x40, RZ ;  /* 0x00000040ee637824 */ /* 0x000fe200078e00ff */
[----:B------:R-:W-:Y:S02]  /*3ed0*/  IADD3 R96, R98, R189, RZ ;  /* 0x000000bd62607210 */ /* 0x000fe40007ffe0ff */
[----:B------:R-:W-:Y:S02]  /*3ee0*/  ISETP.GT.AND P6, PT, R238, R227, PT ;  /* 0x000000e3ee00720c */ /* 0x000fe40003fc4270 */
[----:B------:R-:W-:Y:S04]  /*3ef0*/  ISETP.GE.AND P2, PT, R99, R225, PT ;  /* 0x000000e16300720c */ /* 0x000fe80003f46270 */
[----:B------:R-:W-:Y:S01]  /*3f00*/  ISETP.LT.AND P2, PT, R224, R240, P2 ;  /* 0x000000f0e000720c */ /* 0x000fe20001741270 */
[----:B------:R-:W-:Y:S04]  /*3f10*/  DEPBAR.LE SB0, 0x0 ;  /* 0x000080000000791a */ /* 0x000fe80000000000 */
[----:B------:R-:W-:Y:S08]  /*3f20*/  BAR.SYNC.DEFER_BLOCKING 0x0 ;  /* 0x0000000000007b1d */ /* 0x000ff00000010000 */
[----:B------:R-:W-:Y:S01]  /*3f30*/  @!P2 LEA R159, R215, R202, 0x6 ;  /* 0x000000cad79fa211 */ /* 0x000fe200078e30ff */
[----:B------:R-:W-:Y:S02]  /*3f40*/  @!P2 IMAD.IADD R149, R226, 0x1, R99 ;  /* 0x00000001e295a824 */ /* 0x000fe400078e0263 */
[----:B------:R-:W-:Y:S01]  /*3f50*/  FMUL.FTZ R99, R235, 1.4426950216293334961 ;  /* 0x3fb8aa3beb637820 */ /* 0x000fe20000410000 */
[C---:B------:R-:W-:Y:S01]  /*3f60*/  @!P2 IADD3 R165, R159.reuse, 0x19, RZ ;  /* 0x000000199fa5a810 */ /* 0x040fe20007ffe0ff */
[----:B------:R-:W-:Y:S01]  /*3f70*/  @!P2 VIADD R151, R159, 0x1 ;  /* 0x000000019f97a836 */ /* 0x000fe20000000000 */
[----:B------:R-:W-:Y:S01]  /*3f80*/  @!P2 VIMNMX R160, R149, R240, PT ;  /* 0x000000f095a0a248 */ /* 0x000fe20003fe0100 */
[----:B------:R-:W-:Y:S01]  /*3f90*/  @!P2 VIADD R153, R159, 0x8 ;  /* 0x000000089f99a836 */ /* 0x000fe20000000000 */
[----:B------:R-:W-:Y:S01]  /*3fa0*/  FSEL R99, R99, RZ, P0 ;  /* 0x000000ff63637208 */ /* 0x000fe20000000000 */
[----:B------:R-:W-:Y:S01]  /*3fb0*/  @!P2 VIADD R157, R159, 0x10 ;  /* 0x000000109f9da836 */ /* 0x000fe20000000000 */
[-C--:B------:R-:W-:Y:S02]  /*3fc0*/  @!P2 ISETP.GE.AND P0, PT, R151, R160.reuse, PT ;  /* 0x000000a09700a20c */ /* 0x080fe40003f06270 */
[----:B------:R-:W-:Y:S02]  /*3fd0*/  @!P2 VIADDMNMX R162, R149, 0x8, R240, PT ;  /* 0x0000000895a2a846 */ /* 0x000fe400038001f0 */
[C---:B------:R-:W-:Y:S02]  /*3fe0*/  @!P2 IADD3 R155, R159.reuse, 0x9, RZ ;  /* 0x000000099f9ba810 */ /* 0x040fe40007ffe0ff */
[C---:B------:R-:W-:Y:S02]  /*3ff0*/  @!P2 IADD3 R161, R159.reuse, 0x11, RZ ;  /* 0x000000119fa1a810 */ /* 0x040fe40007ffe0ff */
[----:B------:R-:W-:Y:S01]  /*4000*/  @!P2 ISETP.GE.AND P1, PT, R159, R160, PT ;  /* 0x000000a09f00a20c */ /* 0x000fe20003f26270 */
[----:B------:R-:W-:Y:S04]  /*4010*/  LDSM.16.M88.4 R68, [R192] ;  /* 0x00000000c044783b */ /* 0x000fe80000000200 */
[----:B------:R-:W2:Y:S04]  /*4020*/  LDSM.16.M88.4 R72, [R198+UR5+0x12000] ;  /* 0x01200005c648783b */ /* 0x000ea80008000200 */
[----:B------:R-:W1:Y:S04]  /*4030*/  LDSM.16.M88.4 R76, [R198+UR5+0x12800] ;  /* 0x01280005c64c783b */ /* 0x000e680008000200 */
[----:B------:R-:W-:Y:S04]  /*4040*/  LDSM.16.M88.4 R80, [R98] ;  /* 0x000000006250783b */ /* 0x000fe80000000200 */
[----:B------:R-:W3:Y:S04]  /*4050*/  LDSM.16.M88.4 R84, [R197] ;  /* 0x00000000c554783b */ /* 0x000ee80000000200 */
[----:B------:R-:W4:Y:S04]  /*4060*/  LDSM.16.M88.4 R88, [R197+0x800] ;  /* 0x00080000c558783b */ /* 0x000f280000000200 */
[----:B------:R-:W-:Y:S01]  /*4070*/  LDSM.16.M88.4 R92, [R196] ;  /* 0x00000000c45c783b */ /* 0x000fe20000000200 */
[C---:B--2---:R-:W-:Y:S06]  /*4080*/  HMMA.16816.F32 R4, R68.reuse, R72, RZ ;  /* 0x000000484404723c */ /* 0x044fec00000018ff */
[C---:B------:R-:W-:Y:S01]  /*4090*/  HMMA.16816.F32 R8, R68.reuse, R74, RZ ;  /* 0x0000004a4408723c */ /* 0x040fe200000018ff */
[----:B------:R-:W2:Y:S05]  /*40a0*/  LDSM.16.M88.4 R72, [R97] ;  /* 0x000000006148783b */ /* 0x000eaa0000000200 */
[C---:B-1----:R-:W-:Y:S06]  /*40b0*/  HMMA.16816.F32 R12, R68.reuse, R76, RZ ;  /* 0x0000004c440c723c */ /* 0x042fec00000018ff */
[----:B------:R-:W-:Y:S01]  /*40c0*/  HMMA.16816.F32 R16, R68, R78, RZ ;  /* 0x0000004e4410723c */ /* 0x000fe200000018ff */
[----:B------:R-:W1:Y:S04]  /*40d0*/  LDSM.16.M88.4 R68, [R196+0x800] ;  /* 0x00080000c444783b */ /* 0x000e680000000200 */
[----:B------:R-:W-:Y:S01]  /*40e0*/  LDSM.16.M88.4 R76, [R96] ;  /* 0x00000000604c783b */ /* 0x000fe20000000200 */
[C---:B---3--:R-:W-:Y:S06]  /*40f0*/  HMMA.16816.F32 R4, R80.reuse, R84, R4 ;  /* 0x000000545004723c */ /* 0x048fec0000001804 */
[C---:B------:R-:W-:Y:S01]  /*4100*/  HMMA.16816.F32 R8, R80.reuse, R86, R8 ;  /* 0x000000565008723c */ /* 0x040fe20000001808 */
[----:B------:R-:W3:Y:S05]  /*4110*/  LDSM.16.M88.4 R84, [R195] ;  /* 0x00000000c354783b */ /* 0x000eea0000000200 */
[C---:B----4-:R-:W-:Y:S06]  /*4120*/  HMMA.16816.F32 R12, R80.reuse, R88, R12 ;  /* 0x00000058500c723c */ /* 0x050fec000000180c */
[----:B------:R-:W-:Y:S01]  /*4130*/  HMMA.16816.F32 R16, R80, R90, R16 ;  /* 0x0000005a5010723c */ /* 0x000fe20000001810 */
[----:B------:R-:W4:Y:S04]  /*4140*/  LDSM.16.M88.4 R80, [R195+0x800] ;  /* 0x00080000c350783b */ /* 0x000f280000000200 */
[----:B------:R-:W-:Y:S01]  /*4150*/  LDSM.16.M88.4 R88, [R192+0x2000] ;  /* 0x00200000c058783b */ /* 0x000fe20000000200 */
[C---:B--2---:R-:W-:Y:S06]  /*4160*/  HMMA.16816.F32 R4, R72.reuse, R92, R4 ;  /* 0x0000005c4804723c */ /* 0x044fec0000001804 */
[C---:B------:R-:W-:Y:S01]  /*4170*/  HMMA.16816.F32 R8, R72.reuse, R94, R8 ;  /* 0x0000005e4808723c */ /* 0x040fe20000001808 */
[----:B------:R-:W2:Y:S05]  /*4180*/  LDSM.16.M88.4 R92, [R198+UR5+0x14000] ;  /* 0x01400005c65c783b */ /* 0x000eaa0008000200 */
[C---:B-1----:R-:W-:Y:S06]  /*4190*/  HMMA.16816.F32 R12, R72.reuse, R68, R12 ;  /* 0x00000044480c723c */ /* 0x042fec000000180c */
[----:B------:R-:W-:Y:S01]  /*41a0*/  HMMA.16816.F32 R16, R72, R70, R16 ;  /* 0x000000464810723c */ /* 0x000fe20000001810 */
[----:B------:R-:W1:Y:S04]  /*41b0*/  LDSM.16.M88.4 R68, [R198+UR5+0x14800] ;  /* 0x01480005c644783b */ /* 0x000e680008000200 */
[----:B------:R-:W-:Y:S01]  /*41c0*/  LDSM.16.M88.4 R72, [R98+0x2000] ;  /* 0x002000006248783b */ /* 0x000fe20000000200 */
[C---:B---3--:R-:W-:Y:S06]  /*41d0*/  HMMA.16816.F32 R4, R76.reuse, R84, R4 ;  /* 0x000000544c04723c */ /* 0x048fec0000001804 */
[C---:B------:R-:W-:Y:S01]  /*41e0*/  HMMA.16816.F32 R8, R76.reuse, R86, R8 ;  /* 0x000000564c08723c */ /* 0x040fe20000001808 */
[----:B------:R-:W3:Y:S05]  /*41f0*/  LDSM.16.M88.4 R84, [R197+0x2000] ;  /* 0x00200000c554783b */ /* 0x000eea0000000200 */
[C---:B----4-:R-:W-:Y:S06]  /*4200*/  HMMA.16816.F32 R12, R76.reuse, R80, R12 ;  /* 0x000000504c0c723c */ /* 0x050fec000000180c */
[----:B------:R-:W-:Y:S01]  /*4210*/  HMMA.16816.F32 R16, R76, R82, R16 ;  /* 0x000000524c10723c */ /* 0x000fe20000001810 */
[----:B------:R-:W4:Y:S04]  /*4220*/  LDSM.16.M88.4 R76, [R197+0x2800] ;  /* 0x00280000c54c783b */ /* 0x000f280000000200 */
[----:B------:R-:W-:Y:S01]  /*4230*/  LDSM.16.M88.4 R80, [R97+0x2000] ;  /* 0x002000006150783b */ /* 0x000fe20000000200 */
[C---:B--2---:R-:W-:Y:S06]  /*4240*/  HMMA.16816.F32 R4, R88.reuse, R92, R4 ;  /* 0x0000005c5804723c */ /* 0x044fec0000001804 */
[C---:B------:R-:W-:Y:S01]  /*4250*/  HMMA.16816.F32 R8, R88.reuse, R94, R8 ;  /* 0x0000005e5808723c */ /* 0x040fe20000001808 */
[----:B------:R-:W2:Y:S05]  /*4260*/  LDSM.16.M88.4 R92, [R196+0x2000] ;  /* 0x00200000c45c783b */ /* 0x000eaa0000000200 */
[C---:B-1----:R-:W-:Y:S06]  /*4270*/  HMMA.16816.F32 R12, R88.reuse, R68, R12 ;  /* 0x00000044580c723c */ /* 0x042fec000000180c */
[----:B------:R-:W-:Y:S01]  /*4280*/  HMMA.16816.F32 R16, R88, R70, R16 ;  /* 0x000000465810723c */ /* 0x000fe20000001810 */
[----:B------:R-:W1:Y:S04]  /*4290*/  LDSM.16.M88.4 R68, [R196+0x2800] ;  /* 0x00280000c444783b */ /* 0x000e680000000200 */
        /* <DEDUP_REMOVED lines=33> */
[----:B------:R-:W-:Y:S06]  /*44b0*/  HMMA.16816.F32 R16, R80, R74, R16 ;  /* 0x0000004a5010723c */ /* 0x000fec0000001810 */
[C---:B--2---:R-:W-:Y:S06]  /*44c0*/  HMMA.16816.F32 R4, R84.reuse, R92, R4 ;  /* 0x0000005c5404723c */ /* 0x044fec0000001804 */
[C---:B------:R-:W-:Y:S06]  /*44d0*/  HMMA.16816.F32 R8, R84.reuse, R94, R8 ;  /* 0x0000005e5408723c */ /* 0x040fec0000001808 */
[C---:B-1----:R-:W-:Y:S06]  /*44e0*/  HMMA.16816.F32 R12, R84.reuse, R68, R12 ;  /* 0x00000044540c723c */ /* 0x042fec000000180c */
[----:B------:R-:W-:Y:S01]  /*44f0*/  HMMA.16816.F32 R16, R84, R70, R16 ;  /* 0x000000465410723c */ /* 0x000fe20000001810 */
[----:B------:R-:W1:Y:S05]  /*4500*/  LDSM.16.M88.4 R68, [R195+0x4800] ;  /* 0x00480000c344783b */ /* 0x000e6a0000000200 */
[C---:B---3--:R-:W-:Y:S06]  /*4510*/  HMMA.16816.F32 R4, R76.reuse, R88, R4 ;  /* 0x000000584c04723c */ /* 0x048fec0000001804 */
[C---:B------:R-:W-:Y:S11]  /*4520*/  HMMA.16816.F32 R8, R76.reuse, R90, R8 ;  /* 0x0000005a4c08723c */ /* 0x040ff60000001808 */
[----:B------:R-:W-:Y:S07]  /*4530*/  @!UPT UIADD3 URZ, URZ, URZ, URZ ;  /* 0x0000003f3f3ff290 */ /* 0x000fee000fffe03f */
[----:B------:R-:W-:Y:S02]  /*4540*/  @!P2 FSEL R5, R5, -INF , !P0 ;  /* 0xff8000000505a808 */ /* 0x000fe40004000000 */
[----:B------:R-:W-:Y:S02]  /*4550*/  FSETP.NEU.FTZ.AND P0, PT, R236, -INF , PT ;  /* 0xff800000ec00780b */ /* 0x000fe40003f1d000 */
[----:B------:R-:W-:Y:S01]  /*4560*/  @!P2 FSEL R4, R4, -INF , !P1 ;  /* 0xff8000000404a808 */ /* 0x000fe20004800000 */
[--C-:B------:R-:W-:Y:S01]  /*4570*/  FFMA.FTZ R149, R5, UR7, -R99.reuse ;  /* 0x0000000705957c23 */ /* 0x100fe20008010863 */
[----:B------:R-:W-:Y:S02]  /*4580*/  FSEL R163, R163, RZ, P0 ;  /* 0x000000ffa3a37208 */ /* 0x000fe40000000000 */
[-C--:B------:R-:W-:Y:S01]  /*4590*/  @!P2 ISETP.GE.AND P0, PT, R151, R162.reuse, PT ;  /* 0x000000a29700a20c */ /* 0x080fe20003f06270 */
[----:B------:R-:W-:Y:S01]  /*45a0*/  FFMA.FTZ R148, R4, UR7, -R99 ;  /* 0x0000000704947c23 */ /* 0x000fe20008010863 */
[----:B------:R-:W-:Y:S01]  /*45b0*/  @!P2 ISETP.GE.AND P1, PT, R159, R162, PT ;  /* 0x000000a29f00a20c */ /* 0x000fe20003f26270 */
[C---:B-1----:R-:W-:Y:S01]  /*45c0*/  HMMA.16816.F32 R12, R76.reuse, R68, R12 ;  /* 0x000000444c0c723c */ /* 0x042fe2000000180c */
[----:B------:R-:W-:Y:S02]  /*45d0*/  MUFU.EX2 R149, R149 ;  /* 0x0000009500957308 */ /* 0x000fe40000000800 */
[----:B------:R-:W-:Y:S02]  /*45e0*/  @!P2 FSEL R7, R7, -INF , !P0 ;  /* 0xff8000000707a808 */ /* 0x000fe40004000000 */
[-C--:B------:R-:W-:Y:S01]  /*45f0*/  @!P2 ISETP.GE.AND P0, PT, R153, R160.reuse, PT ;  /* 0x000000a09900a20c */ /* 0x080fe20003f06270 */
[----:B------:R-:W-:Y:S05]  /*4600*/  HMMA.16816.F32 R16, R76, R70, R16 ;  /* 0x000000464c10723c */ /* 0x000fea0000001810 */
[----:B------:R-:W1:Y:S01]  /*4610*/  MUFU.EX2 R148, R148 ;  /* 0x0000009400947308 */ /* 0x000e620000000800 */
[----:B------:R-:W-:Y:S01]  /*4620*/  @!P2 FSEL R8, R8, -INF , !P0 ;  /* 0xff8000000808a808 */ /* 0x000fe20004000000 */
[----:B------:R-:W-:Y:S01]  /*4630*/  FFMA.FTZ R151, R7, UR7, -R163 ;  /* 0x0000000707977c23 */ /* 0x000fe200080108a3 */
[----:B------:R-:W-:Y:S04]  /*4640*/  @!P2 ISETP.GE.AND P0, PT, R155, R160, PT ;  /* 0x000000a09b00a20c */ /* 0x000fe80003f06270 */
[----:B------:R-:W-:Y:S01]  /*4650*/  @!P2 FSEL R9, R9, -INF , !P0 ;  /* 0xff8000000909a808 */ /* 0x000fe20004000000 */
[--C-:B------:R-:W-:Y:S01]  /*4660*/  FFMA.FTZ R152, R8, UR7, -R99.reuse ;  /* 0x0000000708987c23 */ /* 0x100fe20008010863 */
[-C--:B------:R-:W-:Y:S01]  /*4670*/  @!P2 ISETP.GE.AND P0, PT, R153, R162.reuse, PT ;  /* 0x000000a29900a20c */ /* 0x080fe20003f06270 */
[----:B------:R-:W-:Y:S01]  /*4680*/  MUFU.EX2 R151, R151 ;  /* 0x0000009700977308 */ /* 0x000fe20000000800 */
[----:B------:R-:W-:Y:S01]  /*4690*/  @!P2 FSEL R6, R6, -INF , !P1 ;  /* 0xff8000000606a808 */ /* 0x000fe20004800000 */
[----:B------:R-:W-:Y:S01]  /*46a0*/  FFMA.FTZ R153, R9, UR7, -R99 ;  /* 0x0000000709997c23 */ /* 0x000fe20008010863 */
[----:B------:R-:W-:Y:S02]  /*46b0*/  @!P2 FSEL R10, R10, -INF , !P0 ;  /* 0xff8000000a0aa808 */ /* 0x000fe40004000000 */
[----:B------:R-:W-:Y:S01]  /*46c0*/  @!P2 ISETP.GE.AND P0, PT, R155, R162, PT ;  /* 0x000000a29b00a20c */ /* 0x000fe20003f06270 */
[--C-:B------:R-:W-:Y:S01]  /*46d0*/  FFMA.FTZ R150, R6, UR7, -R163.reuse ;  /* 0x0000000706967c23 */ /* 0x100fe200080108a3 */
[----:B-1----:R-:W-:Y:S01]  /*46e0*/  F2FP.F16.F32.PACK_AB R170, R149, R148 ;  /* 0x0000009495aa723e */ /* 0x002fe200000000ff */
[--C-:B------:R-:W-:Y:S01]  /*46f0*/  FFMA.FTZ R154, R10, UR7, -R163.reuse ;  /* 0x000000070a9a7c23 */ /* 0x100fe200080108a3 */
[----:B------:R-:W-:Y:S01]  /*4700*/  @!P2 FSEL R11, R11, -INF , !P0 ;  /* 0xff8000000b0ba808 */ /* 0x000fe20004000000 */
[----:B------:R-:W-:Y:S01]  /*4710*/  MUFU.EX2 R152, R152 ;  /* 0x0000009800987308 */ /* 0x000fe20000000800 */
[-C--:B------:R-:W-:Y:S01]  /*4720*/  @!P2 ISETP.GE.AND P0, PT, R157, R160.reuse, PT ;  /* 0x000000a09d00a20c */ /* 0x080fe20003f06270 */
[----:B------:R-:W-:Y:S02]  /*4730*/  STS [R219+0x20000], R170 ;  /* 0x020000aadb007388 */ /* 0x000fe40000000800 */
[----:B------:R-:W-:Y:S01]  /*4740*/  FFMA.FTZ R155, R11, UR7, -R163 ;  /* 0x000000070b9b7c23 */ /* 0x000fe200080108a3 */
[----:B------:R-:W-:Y:S02]  /*4750*/  @!P2 FSEL R12, R12, -INF , !P0 ;  /* 0xff8000000c0ca808 */ /* 0x000fe40004000000 */
[----:B------:R-:W-:Y:S03]  /*4760*/  @!P2 ISETP.GE.AND P0, PT, R161, R160, PT ;  /* 0x000000a0a100a20c */ /* 0x000fe60003f06270 */
[----:B------:R-:W1:Y:S01]  /*4770*/  MUFU.EX2 R150, R150 ;  /* 0x0000009600967308 */ /* 0x000e620000000800 */
[--C-:B------:R-:W-:Y:S01]  /*4780*/  FFMA.FTZ R156, R12, UR7, -R99.reuse ;  /* 0x000000070c9c7c23 */ /* 0x100fe20008010863 */
[----:B------:R-:W-:Y:S02]  /*4790*/  @!P2 FSEL R13, R13, -INF , !P0 ;  /* 0xff8000000d0da808 */ /* 0x000fe40004000000 */
[-C--:B------:R-:W-:Y:S03]  /*47a0*/  @!P2 ISETP.GE.AND P0, PT, R157, R162.reuse, PT ;  /* 0x000000a29d00a20c */ /* 0x080fe60003f06270 */
[----:B------:R-:W-:Y:S01]  /*47b0*/  FFMA.FTZ R157, R13, UR7, -R99 ;  /* 0x000000070d9d7c23 */ /* 0x000fe20008010863 */
[----:B------:R-:W-:Y:S02]  /*47c0*/  @!P2 FSEL R14, R14, -INF , !P0 ;  /* 0xff8000000e0ea808 */ /* 0x000fe40004000000 */
[----:B------:R-:W-:Y:S01]  /*47d0*/  MUFU.EX2 R154, R154 ;  /* 0x0000009a009a7308 */ /* 0x000fe20000000800 */
[----:B------:R-:W-:Y:S01]  /*47e0*/  @!P2 ISETP.GE.AND P0, PT, R161, R162, PT ;  /* 0x000000a2a100a20c */ /* 0x000fe20003f06270 */
[----:B------:R-:W-:Y:S02]  /*47f0*/  @!P2 VIADD R161, R159, 0x18 ;  /* 0x000000189fa1a836 */ /* 0x000fe40000000000 */
[--C-:B------:R-:W-:Y:S01]  /*4800*/  FFMA.FTZ R158, R14, UR7, -R163.reuse ;  /* 0x000000070e9e7c23 */ /* 0x100fe200080108a3 */
[----:B------:R-:W-:Y:S02]  /*4810*/  @!P2 FSEL R15, R15, -INF , !P0 ;  /* 0xff8000000f0fa808 */ /* 0x000fe40004000000 */
[C---:B------:R-:W-:Y:S03]  /*4820*/  @!P2 ISETP.GE.AND P0, PT, R161.reuse, R160, PT ;  /* 0x000000a0a100a20c */ /* 0x040fe60003f06270 */
[----:B------:R-:W2:Y:S01]  /*4830*/  MUFU.EX2 R155, R155 ;  /* 0x0000009b009b7308 */ /* 0x000ea20000000800 */
[----:B------:R-:W-:Y:S01]  /*4840*/  @!P2 ISETP.GE.AND P1, PT, R161, R162, PT ;  /* 0x000000a2a100a20c */ /* 0x000fe20003f26270 */
[----:B------:R-:W-:Y:S01]  /*4850*/  FFMA.FTZ R164, R15, UR7, -R163 ;  /* 0x000000070fa47c23 */ /* 0x000fe200080108a3 */
[----:B------:R-:W-:Y:S02]  /*4860*/  @!P2 FSEL R16, R16, -INF , !P0 ;  /* 0xff8000001010a808 */ /* 0x000fe40004000000 */
[----:B------:R-:W-:Y:S02]  /*4870*/  @!P2 ISETP.GE.AND P0, PT, R165, R160, PT ;  /* 0x000000a0a500a20c */ /* 0x000fe40003f06270 */
[----:B------:R-:W-:Y:S03]  /*4880*/  @!P2 FSEL R18, R18, -INF , !P1 ;  /* 0xff8000001212a808 */ /* 0x000fe60004800000 */
[----:B------:R-:W3:Y:S01]  /*4890*/  MUFU.EX2 R153, R153 ;  /* 0x0000009900997308 */ /* 0x000ee20000000800 */
[----:B------:R-:W-:Y:S01]  /*48a0*/  @!P2 FSEL R17, R17, -INF , !P0 ;  /* 0xff8000001111a808 */ /* 0x000fe20004000000 */
[----:B------:R-:W-:Y:S01]  /*48b0*/  FFMA.FTZ R160, R16, UR7, -R99 ;  /* 0x0000000710a07c23 */ /* 0x000fe20008010863 */
[----:B------:R-:W-:Y:S01]  /*48c0*/  @!P2 ISETP.GE.AND P0, PT, R165, R162, PT ;  /* 0x000000a2a500a20c */ /* 0x000fe20003f06270 */
[----:B------:R-:W-:Y:S01]  /*48d0*/  FFMA.FTZ R162, R18, UR7, -R163 ;  /* 0x0000000712a27c23 */ /* 0x000fe200080108a3 */
[----:B-1----:R-:W-:Y:S01]  /*48e0*/  F2FP.F16.F32.PACK_AB R166, R151, R150 ;  /* 0x0000009697a6723e */ /* 0x002fe200000000ff */
[----:B------:R-:W-:Y:S01]  /*48f0*/  FFMA.FTZ R99, R17, UR7, -R99 ;  /* 0x0000000711637c23 */ /* 0x000fe20008010863 */
[----:B------:R-:W-:Y:S03]  /*4900*/  @!P2 FSEL R19, R19, -INF , !P0 ;  /* 0xff8000001313a808 */ /* 0x000fe60004000000 */
[----:B------:R-:W-:Y:S01]  /*4910*/  MUFU.EX2 R158, R158 ;  /* 0x0000009e009e7308 */ /* 0x000fe20000000800 */
[----:B--2---:R-:W-:Y:S01]  /*4920*/  F2FP.F16.F32.PACK_AB R167, R155, R154 ;  /* 0x0000009a9ba7723e */ /* 0x004fe200000000ff */
[----:B------:R1:W-:Y:S01]  /*4930*/  STS [R219+0x20400], R166 ;  /* 0x020400a6db007388 */ /* 0x0003e20000000800 */
[----:B------:R-:W-:Y:S03]  /*4940*/  FFMA.FTZ R163, R19, UR7, -R163 ;  /* 0x0000000713a37c23 */ /* 0x000fe600080108a3 */
[----:B------:R2:W-:Y:S04]  /*4950*/  STS [R222+0x20400], R167 ;  /* 0x020400a7de007388 */ /* 0x0005e80000000800 */
[----:B------:R-:W4:Y:S01]  /*4960*/  MUFU.EX2 R159, R164 ;  /* 0x000000a4009f7308 */ /* 0x000f220000000800 */
[----:B---3--:R-:W-:Y:S05]  /*4970*/  F2FP.F16.F32.PACK_AB R173, R153, R152 ;  /* 0x0000009899ad723e */ /* 0x008fea00000000ff */
[----:B------:R-:W-:Y:S04]  /*4980*/  STS [R222+0x20000], R173 ;  /* 0x020000adde007388 */ /* 0x000fe80000000800 */
[----:B------:R-:W-:Y:S10]  /*4990*/  MUFU.EX2 R156, R156 ;  /* 0x0000009c009c7308 */ /* 0x000ff40000000800 */
[----:B------:R-:W3:Y:S01]  /*49a0*/  MUFU.EX2 R157, R157 ;  /* 0x0000009d009d7308 */ /* 0x000ee20000000800 */
[----:B----4-:R-:W-:Y:S02]  /*49b0*/  F2FP.F16.F32.PACK_AB R164, R159, R158 ;  /* 0x0000009e9fa4723e */ /* 0x010fe400000000ff */
[----:B-1----:R-:W-:Y:S03]  /*49c0*/  IADD3 R166, P0, R233, R230, RZ ;  /* 0x000000e6e9a67210 */ /* 0x002fe60007f1e0ff */
[----:B------:R1:W-:Y:S01]  /*49d0*/  STS [R221+0x20400], R164 ;  /* 0x020400a4dd007388 */ /* 0x0003e20000000800 */
[----:B--2---:R-:W-:Y:S03]  /*49e0*/  IADD3.X R167, R216, R229, RZ, P0, !PT ;  /* 0x000000e5d8a77210 */ /* 0x004fe600007fe4ff */
[----:B------:R2:W-:Y:S10]  /*49f0*/  MUFU.EX2 R165, R163 ;  /* 0x000000a300a57308 */ /* 0x0005f40000000800 */
[----:B------:R4:W-:Y:S01]  /*4a00*/  MUFU.EX2 R161, R99 ;  /* 0x0000006300a17308 */ /* 0x0009e20000000800 */
[----:B---3--:R-:W-:Y:S05]  /*4a10*/  F2FP.F16.F32.PACK_AB R168, R157, R156 ;  /* 0x0000009c9da8723e */ /* 0x008fea00000000ff */
[----:B------:R-:W-:Y:S04]  /*4a20*/  STS [R221+0x20000], R168 ;  /* 0x020000a8dd007388 */ /* 0x000fe80000000800 */
[----:B------:R-:W3:Y:S01]  /*4a30*/  MUFU.EX2 R160, R160 ;  /* 0x000000a000a07308 */ /* 0x000ee20000000800 */
[----:B--2---:R-:W2:Y:S04]  /*4a40*/  LDG.E R163, desc[UR14][R166.64] ;  /* 0x0000000ea6a37981 */ /* 0x004ea8000c1e1900 */
[----:B-1----:R1:W2:Y:S05]  /*4a50*/  LDG.E R164, desc[UR14][R166.64+0x20] ;  /* 0x0000200ea6a47981 */ /* 0x0022aa000c1e1900 */
[----:B------:R-:W1:Y:S01]  /*4a60*/  MUFU.EX2 R162, R162 ;  /* 0x000000a200a27308 */ /* 0x000e620000000800 */
[----:B----4-:R-:W-:Y:S05]  /*4a70*/  LEA R99, R200, UR5, 0x1 ;  /* 0x00000005c8637c11 */ /* 0x010fea000f8e08ff */
[--C-:B------:R-:W-:Y:S02]  /*4a80*/  IMAD.IADD R98, R190, 0x1, R99.reuse ;  /* 0x00000001be627824 */ /* 0x100fe400078e0263 */
[----:B------:R-:W-:Y:S01]  /*4a90*/  IMAD.IADD R97, R189, 0x1, R99 ;  /* 0x00000001bd617824 */ /* 0x000fe200078e0263 */
[----:B---3--:R-:W-:Y:S02]  /*4aa0*/  F2FP.F16.F32.PACK_AB R171, R161, R160 ;  /* 0x000000a0a1ab723e */ /* 0x008fe400000000ff */
[----:B------:R-:W-:Y:S03]  /*4ab0*/  IADD3 R96, R189, R98, RZ ;  /* 0x00000062bd607210 */ /* 0x000fe60007ffe0ff */
[----:B------:R-:W-:Y:S01]  /*4ac0*/  STS [R228+0x20000], R171 ;  /* 0x020000abe4007388 */ /* 0x000fe20000000800 */
[----:B-1----:R-:W-:Y:S05]  /*4ad0*/  F2FP.F16.F32.PACK_AB R169, R165, R162 ;  /* 0x000000a2a5a9723e */ /* 0x002fea00000000ff */
[----:B------:R-:W-:Y:S04]  /*4ae0*/  STS [R228+0x20400], R169 ;  /* 0x020400a9e4007388 */ /* 0x000fe80000000800 */
[----:B------:R-:W-:Y:S04]  /*4af0*/  LDSM.16.M88.4 R68, [R99+0xc000] ;  /* 0x00c000006344783b */ /* 0x000fe80000000200 */
[----:B------:R-:W1:Y:S04]  /*4b00*/  LDSM.16.M88.4 R72, [R198+UR5+0x18000] ;  /* 0x01800005c648783b */ /* 0x000e680008000200 */
[----:B------:R-:W3:Y:S04]  /*4b10*/  LDSM.16.M88.4 R76, [R198+UR5+0x18800] ;  /* 0x01880005c64c783b */ /* 0x000ee80008000200 */
[----:B------:R-:W-:Y:S04]  /*4b20*/  LDSM.16.M88.4 R80, [R98+0xc000] ;  /* 0x00c000006250783b */ /* 0x000fe80000000200 */
[----:B------:R-:W4:Y:S04]  /*4b30*/  LDSM.16.M88.4 R84, [R197+0x6000] ;  /* 0x00600000c554783b */ /* 0x000f280000000200 */
[----:B------:R-:W4:Y:S04]  /*4b40*/  LDSM.16.M88.4 R88, [R197+0x6800] ;  /* 0x00680000c558783b */ /* 0x000f280000000200 */
[----:B------:R-:W-:Y:S01]  /*4b50*/  LDSM.16.M88.4 R92, [R196+0x6000] ;  /* 0x00600000c45c783b */ /* 0x000fe20000000200 */
[C---:B-1----:R-:W-:Y:S06]  /*4b60*/  HMMA.16816.F32 R4, R68.reuse, R72, RZ ;  /* 0x000000484404723c */ /* 0x042fec00000018ff */
[C---:B------:R-:W-:Y:S01]  /*4b70*/  HMMA.16816.F32 R8, R68.reuse, R74, RZ ;  /* 0x0000004a4408723c */ /* 0x040fe200000018ff */
[----:B------:R-:W1:Y:S05]  /*4b80*/  LDSM.16.M88.4 R72, [R97+0xc000] ;  /* 0x00c000006148783b */ /* 0x000e6a0000000200 */
[C---:B---3--:R-:W-:Y:S06]  /*4b90*/  HMMA.16816.F32 R12, R68.reuse, R76, RZ ;  /* 0x0000004c440c723c */ /* 0x048fec00000018ff */
[----:B------:R-:W-:Y:S01]  /*4ba0*/  HMMA.16816.F32 R16, R68, R78, RZ ;  /* 0x0000004e4410723c */ /* 0x000fe200000018ff */
[----:B------:R-:W3:Y:S04]  /*4bb0*/  LDSM.16.M88.4 R68, [R196+0x6800] ;  /* 0x00680000c444783b */ /* 0x000ee80000000200 */
[----:B------:R-:W-:Y:S01]  /*4bc0*/  LDSM.16.M88.4 R76, [R96+0xc000] ;  /* 0x00c00000604c783b */ /* 0x000fe20000000200 */
[C---:B----4-:R-:W-:Y:S06]  /*4bd0*/  HMMA.16816.F32 R4, R80.reuse, R84, R4 ;  /* 0x000000545004723c */ /* 0x050fec0000001804 */
[C---:B------:R-:W-:Y:S01]  /*4be0*/  HMMA.16816.F32 R8, R80.reuse, R86, R8 ;  /* 0x000000565008723c */ /* 0x040fe20000001808 */
[----:B------:R-:W4:Y:S05]  /*4bf0*/  LDSM.16.M88.4 R84, [R195+0x6000] ;  /* 0x00600000c354783b */ /* 0x000f2a0000000200 */
[C---:B------:R-:W-:Y:S06]  /*4c00*/  HMMA.16816.F32 R12, R80.reuse, R88, R12 ;  /* 0x00000058500c723c */ /* 0x040fec000000180c */
[----:B------:R-:W-:Y:S01]  /*4c10*/  HMMA.16816.F32 R16, R80, R90, R16 ;  /* 0x0000005a5010723c */ /* 0x000fe20000001810 */
[----:B------:R-:W4:Y:S04]  /*4c20*/  LDSM.16.M88.4 R80, [R195+0x6800] ;  /* 0x00680000c350783b */ /* 0x000f280000000200 */
[----:B------:R-:W-:Y:S01]  /*4c30*/  LDSM.16.M88.4 R88, [R99+0xe000] ;  /* 0x00e000006358783b */ /* 0x000fe20000000200 */
[C---:B-1----:R-:W-:Y:S06]  /*4c40*/  HMMA.16816.F32 R4, R72.reuse, R92, R4 ;  /* 0x0000005c4804723c */ /* 0x042fec0000001804 */
[C---:B------:R-:W-:Y:S01]  /*4c50*/  HMMA.16816.F32 R8, R72.reuse, R94, R8 ;  /* 0x0000005e4808723c */ /* 0x040fe20000001808 */
[----:B------:R-:W1:Y:S05]  /*4c60*/  LDSM.16.M88.4 R92, [R198+UR5+0x1a000] ;  /* 0x01a00005c65c783b */ /* 0x000e6a0008000200 */
[C---:B---3--:R-:W-:Y:S06]  /*4c70*/  HMMA.16816.F32 R12, R72.reuse, R68, R12 ;  /* 0x00000044480c723c */ /* 0x048fec000000180c */
[----:B------:R-:W-:Y:S01]  /*4c80*/  HMMA.16816.F32 R16, R72, R70, R16 ;  /* 0x000000464810723c */ /* 0x000fe20000001810 */
[----:B------:R-:W3:Y:S04]  /*4c90*/  LDSM.16.M88.4 R68, [R198+UR5+0x1a800] ;  /* 0x01a80005c644783b */ /* 0x000ee80008000200 */
        /* <DEDUP_REMOVED lines=10> */
[----:B------:R-:W1:Y:S05]  /*4d40*/  LDSM.16.M88.4 R92, [R196+0x8000] ;  /* 0x00800000c45c783b */ /* 0x000e6a0000000200 */
[C---:B---3--:R-:W-:Y:S06]  /*4d50*/  HMMA.16816.F32 R12, R88.reuse, R68, R12 ;  /* 0x00000044580c723c */ /* 0x048fec000000180c */
[----:B------:R-:W-:Y:S01]  /*4d60*/  HMMA.16816.F32 R16, R88, R70, R16 ;  /* 0x000000465810723c */ /* 0x000fe20000001810 */
        /* <DEDUP_REMOVED lines=21> */
[----:B------:R-:W2:Y:S04]  /*4ec0*/  LDSM.16.M88.4 R72, [R197+0xa800] ;  /* 0x00a80000c548783b */ /* 0x000ea80000000200 */
        /* <DEDUP_REMOVED lines=11> */
[C---:B--2---:R-:W-:Y:S06]  /*4f80*/  HMMA.16816.F32 R12, R80.reuse, R72, R12 ;  /* 0x00000048500c723c */ /* 0x044fec000000180c */
[----:B------:R-:W-:Y:S01]  /*4f90*/  HMMA.16816.F32 R16, R80, R74, R16 ;  /* 0x0000004a5010723c */ /* 0x000fe20000001810 */
[----:B------:R-:W2:Y:S05]  /*4fa0*/  LDSM.16.M88.4 R72, [R195+0xa800] ;  /* 0x00a80000c348783b */ /* 0x000eaa0000000200 */
[C---:B-1----:R-:W-:Y:S06]  /*4fb0*/  HMMA.16816.F32 R4, R84.reuse, R92, R4 ;  /* 0x0000005c5404723c */ /* 0x042fec0000001804 */
[C---:B------:R-:W-:Y:S06]  /*4fc0*/  HMMA.16816.F32 R8, R84.reuse, R94, R8 ;  /* 0x0000005e5408723c */ /* 0x040fec0000001808 */
[C---:B---3--:R-:W-:Y:S06]  /*4fd0*/  HMMA.16816.F32 R12, R84.reuse, R68, R12 ;  /* 0x00000044540c723c */ /* 0x048fec000000180c */
[----:B------:R-:W-:Y:S06]  /*4fe0*/  HMMA.16816.F32 R16, R84, R70, R16 ;  /* 0x000000465410723c */ /* 0x000fec0000001810 */
[C---:B----4-:R-:W-:Y:S06]  /*4ff0*/  HMMA.16816.F32 R4, R76.reuse, R88, R4 ;  /* 0x000000584c04723c */ /* 0x050fec0000001804 */
[C---:B------:R-:W-:Y:S06]  /*5000*/  HMMA.16816.F32 R8, R76.reuse, R90, R8 ;  /* 0x0000005a4c08723c */ /* 0x040fec0000001808 */
[C---:B--2---:R-:W-:Y:S06]  /*5010*/  HMMA.16816.F32 R12, R76.reuse, R72, R12 ;  /* 0x000000484c0c723c */ /* 0x044fec000000180c */
[----:B------:R-:W-:Y:S06]  /*5020*/  HMMA.16816.F32 R16, R76, R74, R16 ;  /* 0x0000004a4c10723c */ /* 0x000fec0000001810 */
[C---:B------:R-:W-:Y:S01]  /*5030*/  FADD.FTZ R99, -R163.reuse, R4 ;  /* 0x00000004a3637221 */ /* 0x040fe20000010100 */
[----:B------:R-:W-:Y:S04]  /*5040*/  FADD.FTZ R166, -R163, R5 ;  /* 0x00000005a3a67221 */ /* 0x000fe80000010100 */
[----:B------:R-:W-:Y:S01]  /*5050*/  FMUL.FTZ R99, R148, R99 ;  /* 0x0000006394637220 */ /* 0x000fe20000410000 */
[----:B------:R-:W-:Y:S01]  /*5060*/  FMUL.FTZ R166, R149, R166 ;  /* 0x000000a695a67220 */ /* 0x000fe20000410000 */
[C---:B------:R-:W-:Y:S01]  /*5070*/  FADD.FTZ R149, -R163.reuse, R8 ;  /* 0x00000008a3957221 */ /* 0x040fe20000010100 */
[----:B------:R-:W-:Y:S03]  /*5080*/  FADD.FTZ R148, -R163, R9 ;  /* 0x00000009a3947221 */ /* 0x000fe60000010100 */
[----:B------:R-:W-:Y:S01]  /*5090*/  F2FP.F16.F32.PACK_AB R166, R166, R99 ;  /* 0x00000063a6a6723e */ /* 0x000fe200000000ff */
[----:B------:R-:W-:Y:S01]  /*50a0*/  FMUL.FTZ R149, R152, R149 ;  /* 0x0000009598957220 */ /* 0x000fe20000410000 */
[----:B------:R-:W-:Y:S01]  /*50b0*/  FMUL.FTZ R148, R153, R148 ;  /* 0x0000009499947220 */ /* 0x000fe20000410000 */
[C---:B------:R-:W-:Y:S01]  /*50c0*/  FADD.FTZ R152, -R163.reuse, R13 ;  /* 0x0000000da3987221 */ /* 0x040fe20000010100 */
[----:B------:R-:W-:Y:S03]  /*50d0*/  FADD.FTZ R99, -R163, R12 ;  /* 0x0000000ca3637221 */ /* 0x000fe60000010100 */
[----:B------:R-:W-:Y:S01]  /*50e0*/  FMUL.FTZ R152, R157, R152 ;  /* 0x000000989d987220 */ /* 0x000fe20000410000 */
[----:B------:R-:W-:Y:S01]  /*50f0*/  F2FP.F16.F32.PACK_AB R149, R148, R149 ;  /* 0x000000959495723e */ /* 0x000fe200000000ff */
[C---:B------:R-:W-:Y:S01]  /*5100*/  FADD.FTZ R157, -R164.reuse, R6 ;  /* 0x00000006a49d7221 */ /* 0x040fe20000010100 */
[----:B------:R-:W-:Y:S01]  /*5110*/  FADD.FTZ R148, -R164, R7 ;  /* 0x00000007a4947221 */ /* 0x000fe20000010100 */
[----:B------:R-:W-:Y:S01]  /*5120*/  FMUL.FTZ R99, R156, R99 ;  /* 0x000000639c637220 */ /* 0x000fe20000410000 */
[----:B------:R-:W-:Y:S01]  /*5130*/  FADD.FTZ R153, -R163, R16 ;  /* 0x00000010a3997221 */ /* 0x000fe20000010100 */
[----:B------:R-:W-:Y:S01]  /*5140*/  FMUL.FTZ R157, R150, R157 ;  /* 0x0000009d969d7220 */ /* 0x000fe20000410000 */
[----:B------:R-:W-:Y:S01]  /*5150*/  FMUL.FTZ R148, R151, R148 ;  /* 0x0000009497947220 */ /* 0x000fe20000410000 */
[C---:B------:R-:W-:Y:S01]  /*5160*/  FADD.FTZ R151, -R164.reuse, R10 ;  /* 0x0000000aa4977221 */ /* 0x040fe20000010100 */
[----:B------:R-:W-:Y:S01]  /*5170*/  FADD.FTZ R150, -R164, R11 ;  /* 0x0000000ba4967221 */ /* 0x000fe20000010100 */
[----:B------:R-:W-:Y:S01]  /*5180*/  FADD.FTZ R168, -R163, R17 ;  /* 0x00000011a3a87221 */ /* 0x000fe20000010100 */
[----:B------:R-:W-:Y:S01]  /*5190*/  F2FP.F16.F32.PACK_AB R152, R152, R99 ;  /* 0x000000639898723e */ /* 0x000fe200000000ff */
[----:B------:R-:W-:Y:S01]  /*51a0*/  FMUL.FTZ R151, R154, R151 ;  /* 0x000000979a977220 */ /* 0x000fe20000410000 */
[----:B------:R-:W-:Y:S01]  /*51b0*/  FMUL.FTZ R150, R155, R150 ;  /* 0x000000969b967220 */ /* 0x000fe20000410000 */
[----:B------:R-:W-:Y:S01]  /*51c0*/  FMUL.FTZ R153, R160, R153 ;  /* 0x00000099a0997220 */ /* 0x000fe20000410000 */
[----:B------:R-:W-:Y:S01]  /*51d0*/  FMUL.FTZ R168, R161, R168 ;  /* 0x000000a8a1a87220 */ /* 0x000fe20000410000 */
[C---:B------:R-:W-:Y:S01]  /*51e0*/  FADD.FTZ R99, -R164.reuse, R14 ;  /* 0x0000000ea4637221 */ /* 0x040fe20000010100 */
[C---:B------:R-:W-:Y:S01]  /*51f0*/  FADD.FTZ R154, -R164.reuse, R15 ;  /* 0x0000000fa49a7221 */ /* 0x040fe20000010100 */
[C---:B------:R-:W-:Y:S01]  /*5200*/  FADD.FTZ R155, -R164.reuse, R18 ;  /* 0x00000012a49b7221 */ /* 0x040fe20000010100 */
[----:B------:R-:W-:Y:S01]  /*5210*/  FADD.FTZ R164, -R164, R19 ;  /* 0x00000013a4a47221 */ /* 0x000fe20000010100 */
[----:B------:R-:W-:Y:S01]  /*5220*/  F2FP.F16.F32.PACK_AB R153, R168, R153 ;  /* 0x00000099a899723e */ /* 0x000fe200000000ff */
[----:B------:R-:W-:Y:S01]  /*5230*/  FMUL.FTZ R99, R158, R99 ;  /* 0x000000639e637220 */ /* 0x000fe20000410000 */
[----:B------:R-:W-:Y:S01]  /*5240*/  F2FP.F16.F32.PACK_AB R148, R148, R157 ;  /* 0x0000009d9494723e */ /* 0x000fe200000000ff */
[----:B------:R-:W-:Y:S01]  /*5250*/  FMUL.FTZ R154, R159, R154 ;  /* 0x0000009a9f9a7220 */ /* 0x000fe20000410000 */
[----:B------:R-:W-:Y:S01]  /*5260*/  FMUL.FTZ R155, R162, R155 ;  /* 0x0000009ba29b7220 */ /* 0x000fe20000410000 */
[----:B------:R-:W-:Y:S01]  /*5270*/  FMUL.FTZ R164, R165, R164 ;  /* 0x000000a4a5a47220 */ /* 0x000fe20000410000 */
[----:B------:R-:W-:Y:S06]  /*5280*/  @!P6 BRA `(.L_x_156) ;  /* 0x00000004002ce947 */ /* 0x000fec0003800000 */
[----:B------:R-:W1:Y:S01]  /*5290*/  LDC R5, c[0x0][0x240] ;  /* 0x00009000ff057b82 */ /* 0x000e620000000800 */
[----:B------:R-:W-:Y:S02]  /*52a0*/  ISETP.GE.AND P3, PT, R210, UR4, PT ;  /* 0x00000004d2007c0c */ /* 0x000fe4000bf66270 */
[----:B------:R-:W-:Y:S02]  /*52b0*/  ISETP.GE.AND P2, PT, R214, UR4, PT ;  /* 0x00000004d6007c0c */ /* 0x000fe4000bf46270 */
[----:B------:R-:W-:Y:S02]  /*52c0*/  ISETP.GE.AND P1, PT, R213, UR4, PT ;  /* 0x00000004d5007c0c */ /* 0x000fe4000bf26270 */
[----:B------:R-:W-:Y:S01]  /*52d0*/  LOP3.LUT R6, R238, 0x1, RZ, 0xc0, !PT ;  /* 0x00000001ee067812 */ /* 0x000fe200078ec0ff */
[----:B------:R-:W2:Y:S03]  /*52e0*/  LDC R4, c[0x0][0x244] ;  /* 0x00009100ff047b82 */ /* 0x000ea60000000800 */
[----:B------:R-:W-:Y:S01]  /*52f0*/  ISETP.NE.U32.AND P4, PT, R6, 0x1, PT ;  /* 0x000000010600780c */ /* 0x000fe20003f85070 */
[----:B------:R-:W-:Y:S02]  /*5300*/  IMAD.MOV.U32 R6, RZ, RZ, -0x6000 ;  /* 0xffffa000ff067424 */ /* 0x000fe400078e00ff */
[----:B-1----:R-:W-:Y:S05]  /*5310*/  IMAD.U32 R7, R5, -0x40, RZ ;  /* 0xffffffc005077824 */ /* 0x002fea00078e00ff */
[-C--:B------:R-:W-:Y:S02]  /*5320*/  LEA R10, P0, R7, R248.reuse, 0x1 ;  /* 0x000000f8070a7211 */ /* 0x080fe400078008ff */
[----:B------:R-:W-:Y:S02]  /*5330*/  LEA R9, P5, R5, R7, 0x5 ;  /* 0x0000000705097211 */ /* 0x000fe400078a28ff */
[-C--:B------:R-:W-:Y:S02]  /*5340*/  LEA.HI.X.SX32 R11, R7, R249.reuse, 0x1, P0 ;  /* 0x000000f9070b7211 */ /* 0x080fe400000f0eff */
[CC--:B------:R-:W-:Y:S02]  /*5350*/  @!P1 LEA R14, P0, R9.reuse, R248.reuse, 0x1 ;  /* 0x000000f8090e9211 */ /* 0x0c0fe400078008ff */
[----:B------:R-:W-:Y:S02]  /*5360*/  SHF.R.S32.HI R8, RZ, 0x1f, R7 ;  /* 0x0000001fff087819 */ /* 0x000fe40000011407 */
[----:B------:R-:W-:Y:S02]  /*5370*/  SEL R7, R6, 0x6000, !P4 ;  /* 0x0000600006077807 */ /* 0x000fe40006000000 */
[----:B------:R-:W-:Y:S02]  /*5380*/  @!P2 LEA R12, P4, R9, R248, 0x1 ;  /* 0x000000f8090ca211 */ /* 0x000fe400078808ff */
[----:B--2---:R-:W-:Y:S01]  /*5390*/  LEA.HI.X R248, R5, R8, R4, 0x5, P5 ;  /* 0x0000000805f87211 */ /* 0x004fe200028f2c04 */
[--C-:B------:R-:W-:Y:S01]  /*53a0*/  IMAD.IADD R237, R237, 0x1, R7.reuse ;  /* 0x00000001eded7824 */ /* 0x100fe200078e0207 */
[----:B------:R-:W-:Y:S01]  /*53b0*/  @!P3 LEA R8, P5, R5, R10, 0x6 ;  /* 0x0000000a0508b211 */ /* 0x000fe200078a30ff */
[--C-:B------:R-:W-:Y:S01]  /*53c0*/  IMAD.IADD R234, R234, 0x1, R7.reuse ;  /* 0x00000001eaea7824 */ /* 0x100fe200078e0207 */
[CCC-:B------:R-:W-:Y:S01]  /*53d0*/  @!P2 LEA.HI.X R13, R9.reuse, R249.reuse, R248.reuse, 0x1, P4 ;  /* 0x000000f9090da211 */ /* 0x1c0fe200020f0cf8 */
[----:B------:R-:W-:Y:S01]  /*53e0*/  IMAD.IADD R192, R192, 0x1, R7 ;  /* 0x00000001c0c07824 */ /* 0x000fe200078e0207 */
[----:B------:R1:W-:Y:S01]  /*53f0*/  @P3 STS [R237], RZ ;  /* 0x000000ffed003388 */ /* 0x0003e20000000800 */
[----:B------:R-:W-:Y:S01]  /*5400*/  @!P1 LEA.HI.X R15, R9, R249, R248, 0x1, P0 ;  /* 0x000000f9090f9211 */ /* 0x000fe200000f0cf8 */
[----:B------:R-:W-:Y:S01]  /*5410*/  IMAD.MOV.U32 R248, RZ, RZ, R10 ;  /* 0x000000fffff87224 */ /* 0x000fe200078e000a */
[----:B------:R-:W-:Y:S01]  /*5420*/  @!P3 LEA.HI.X R9, R5, R11, R4, 0x6, P5 ;  /* 0x0000000b0509b211 */ /* 0x000fe200028f3404 */
[----:B------:R1:W-:Y:S01]  /*5430*/  @P3 STS [R237+0x4], RZ ;  /* 0x000004ffed003388 */ /* 0x0003e20000000800 */
[----:B------:R-:W-:Y:S03]  /*5440*/  IMAD.MOV.U32 R249, RZ, RZ, R11 ;  /* 0x000000fffff97224 */ /* 0x000fe600078e000b */
        /* <DEDUP_REMOVED lines=46> */
[----:B------:R-:W0:Y:S02]  /*5730*/  LDGDEPBAR ;  /* 0x00000000000079af */ /* 0x000e240000000000 */
.L_x_156:
[----:B------:R-:W-:Y:S01]  /*5740*/  F2FP.F16.F32.PACK_AB R151, R150, R151 ;  /* 0x000000979697723e */ /* 0x000fe200000000ff */
[----:B------:R-:W-:Y:S01]  /*5750*/  STS [R219+0x1e000], R166 ;  /* 0x01e000a6db007388 */ /* 0x000fe20000000800 */
[----:B------:R-:W-:Y:S01]  /*5760*/  F2FP.F16.F32.PACK_AB R154, R154, R99 ;  /* 0x000000639a9a723e */ /* 0x000fe200000000ff */
[----:B------:R-:W-:Y:S01]  /*5770*/  IMAD R243, R223, UR6, RZ ;  /* 0x00000006dff37c24 */ /* 0x000fe2000f8e02ff */
[----:B------:R-:W-:Y:S01]  /*5780*/  F2FP.F16.F32.PACK_AB R155, R164, R155 ;  /* 0x0000009ba49b723e */ /* 0x000fe200000000ff */
[----:B------:R-:W-:Y:S01]  /*5790*/  STS [R219+0x1e400], R148 ;  /* 0x01e40094db007388 */ /* 0x000fe20000000800 */
[----:B------:R-:W-:Y:S03]  /*57a0*/  LEA R201, R199, UR5, 0x1 ;  /* 0x00000005c7c97c11 */ /* 0x000fe6000f8e08ff */
[----:B------:R-:W-:Y:S04]  /*57b0*/  STS [R222+0x1e000], R149 ;  /* 0x01e00095de007388 */ /* 0x000fe80000000800 */
[----:B------:R-:W-:Y:S04]  /*57c0*/  STS [R222+0x1e400], R151 ;  /* 0x01e40097de007388 */ /* 0x000fe80000000800 */
[----:B------:R-:W-:Y:S04]  /*57d0*/  STS [R221+0x1e000], R152 ;  /* 0x01e00098dd007388 */ /* 0x000fe80000000800 */
[----:B------:R-:W-:Y:S04]  /*57e0*/  STS [R221+0x1e400], R154 ;  /* 0x01e4009add007388 */ /* 0x000fe80000000800 */
[----:B------:R-:W-:Y:S04]  /*57f0*/  STS [R228+0x1e000], R153 ;  /* 0x01e00099e4007388 */ /* 0x000fe80000000800 */
[----:B------:R-:W-:Y:S01]  /*5800*/  STS [R228+0x1e400], R155 ;  /* 0x01e4009be4007388 */ /* 0x000fe20000000800 */
[----:B------:R-:W-:Y:S06]  /*5810*/  BAR.SYNC.DEFER_BLOCKING 0x0 ;  /* 0x0000000000007b1d */ /* 0x000fec0000010000 */
[----:B------:R-:W-:Y:S04]  /*5820*/  LDSM.16.MT88.4 R4, [R194+0x20000] ;  /* 0x02000000c204783b */ /* 0x000fe80000004200 */
[----:B-1----:R-:W1:Y:S04]  /*5830*/  LDSM.16.MT88.4 R8, [R201+0xc000] ;  /* 0x00c00000c908783b */ /* 0x002e680000004200 */
[----:B------:R-:W2:Y:S04]  /*5840*/  LDSM.16.MT88.4 R12, [R0+0x20000] ;  /* 0x02000000000c783b */ /* 0x000ea80000004200 */
[----:B------:R-:W3:Y:S04]  /*5850*/  LDSM.16.MT88.4 R16, [R201+0xe000] ;  /* 0x00e00000c910783b */ /* 0x000ee80000004200 */
[----:B------:R-:W4:Y:S04]  /*5860*/  LDSM.16.MT88.4 R68, [R201+0x10000] ;  /* 0x01000000c944783b */ /* 0x000f280000004200 */
[----:B------:R-:W-:Y:S04]  /*5870*/  LDSM.16.MT88.4 R72, [R194+0x20800] ;  /* 0x02080000c248783b */ /* 0x000fe80000004200 */
[----:B------:R-:W5:Y:S04]  /*5880*/  LDSM.16.MT88.4 R76, [R201+0xc800] ;  /* 0x00c80000c94c783b */ /* 0x000f680000004200 */
[----:B------:R-:W5:Y:S04]  /*5890*/  LDSM.16.MT88.4 R80, [R0+0x20800] ;  /* 0x020800000050783b */ /* 0x000f680000004200 */
[----:B------:R-:W5:Y:S04]  /*58a0*/  LDSM.16.MT88.4 R84, [R201+0xe800] ;  /* 0x00e80000c954783b */ /* 0x000f680000004200 */
[----:B------:R-:W5:Y:S01]  /*58b0*/  LDSM.16.MT88.4 R88, [R201+0x10800] ;  /* 0x01080000c958783b */ /* 0x000f620000004200 */
[-C--:B-1----:R-:W-:Y:S06]  /*58c0*/  HMMA.16816.F32 R20, R4, R8.reuse, R20 ;  /* 0x000000080414723c */ /* 0x082fec0000001814 */
[C---:B--2---:R-:W-:Y:S06]  /*58d0*/  HMMA.16816.F32 R24, R12.reuse, R8, R24 ;  /* 0x000000080c18723c */ /* 0x044fec0000001818 */
[-C--:B------:R-:W-:Y:S06]  /*58e0*/  HMMA.16816.F32 R28, R12, R10.reuse, R28 ;  /* 0x0000000a0c1c723c */ /* 0x080fec000000181c */
[C---:B------:R-:W-:Y:S01]  /*58f0*/  HMMA.16816.F32 R32, R4.reuse, R10, R32 ;  /* 0x0000000a0420723c */ /* 0x040fe20000001820 */
[----:B------:R-:W-:Y:S05]  /*5900*/  LDSM.16.MT88.4 R8, [R201+0xd000] ;  /* 0x00d00000c908783b */ /* 0x000fea0000004200 */
        /* <DEDUP_REMOVED lines=10> */
[----:B------:R-:W1:Y:S04]  /*59b0*/  LDSM.16.MT88.4 R4, [R194+0x21000] ;  /* 0x02100000c204783b */ /* 0x000e680000004200 */
[----:B------:R-:W2:Y:S01]  /*59c0*/  LDSM.16.MT88.4 R68, [R201+0x11000] ;  /* 0x01100000c944783b */ /* 0x000ea20000004200 */
[-C--:B-----5:R-:W-:Y:S06]  /*59d0*/  HMMA.16816.F32 R20, R72, R76.reuse, R20 ;  /* 0x0000004c4814723c */ /* 0x0a0fec0000001814 */
        /* <DEDUP_REMOVED lines=12> */
[----:B------:R-:W3:Y:S05]  /*5aa0*/  LDSM.16.MT88.4 R80, [R201+0xd800] ;  /* 0x00d80000c950783b */ /* 0x000eea0000004200 */
[----:B------:R-:W-:Y:S01]  /*5ab0*/  HMMA.16816.F32 R64, R72, R90, R64 ;  /* 0x0000005a4840723c */ /* 0x000fe20000001840 */
[----:B------:R-:W4:Y:S04]  /*5ac0*/  LDSM.16.MT88.4 R72, [R201+0xf800] ;  /* 0x00f80000c948783b */ /* 0x000f280000004200 */
[----:B------:R-:W5:Y:S01]  /*5ad0*/  LDSM.16.MT88.4 R88, [R201+0x11800] ;  /* 0x01180000c958783b */ /* 0x000f620000004200 */
[-C--:B-1----:R-:W-:Y:S01]  /*5ae0*/  HMMA.16816.F32 R20, R4, R8.reuse, R20 ;  /* 0x000000080414723c */ /* 0x082fe20000001814 */
[----:B------:R-:W-:Y:S05]  /*5af0*/  BAR.SYNC.DEFER_BLOCKING 0x0 ;  /* 0x0000000000007b1d */ /* 0x000fea0000010000 */
[C---:B------:R-:W-:Y:S06]  /*5b00*/  HMMA.16816.F32 R24, R12.reuse, R8, R24 ;  /* 0x000000080c18723c */ /* 0x040fec0000001818 */
[-C--:B------:R-:W-:Y:S06]  /*5b10*/  HMMA.16816.F32 R28, R12, R10.reuse, R28 ;  /* 0x0000000a0c1c723c */ /* 0x080fec000000181c */
[C---:B------:R-:W-:Y:S06]  /*5b20*/  HMMA.16816.F32 R32, R4.reuse, R10, R32 ;  /* 0x0000000a0420723c */ /* 0x040fec0000001820 */
[-C--:B------:R-:W-:Y:S06]  /*5b30*/  HMMA.16816.F32 R36, R4, R16.reuse, R36 ;  /* 0x000000100424723c */ /* 0x080fec0000001824 */
[C---:B------:R-:W-:Y:S06]  /*5b40*/  HMMA.16816.F32 R40, R12.reuse, R16, R40 ;  /* 0x000000100c28723c */ /* 0x040fec0000001828 */
[-C--:B------:R-:W-:Y:S06]  /*5b50*/  HMMA.16816.F32 R44, R12, R18.reuse, R44 ;  /* 0x000000120c2c723c */ /* 0x080fec000000182c */
[C---:B------:R-:W-:Y:S06]  /*5b60*/  HMMA.16816.F32 R48, R4.reuse, R18, R48 ;  /* 0x000000120430723c */ /* 0x040fec0000001830 */
[-C--:B--2---:R-:W-:Y:S06]  /*5b70*/  HMMA.16816.F32 R52, R4, R68.reuse, R52 ;  /* 0x000000440434723c */ /* 0x084fec0000001834 */
[C---:B------:R-:W-:Y:S06]  /*5b80*/  HMMA.16816.F32 R56, R12.reuse, R68, R56 ;  /* 0x000000440c38723c */ /* 0x040fec0000001838 */
[-C--:B------:R-:W-:Y:S06]  /*5b90*/  HMMA.16816.F32 R60, R12, R70.reuse, R60 ;  /* 0x000000460c3c723c */ /* 0x080fec000000183c */
[----:B------:R-:W-:Y:S06]  /*5ba0*/  HMMA.16816.F32 R64, R4, R70, R64 ;  /* 0x000000460440723c */ /* 0x000fec0000001840 */
[-C--:B---3--:R-:W-:Y:S05]  /*5bb0*/  HMMA.16816.F32 R20, R76, R80.reuse, R20 ;  /* 0x000000504c14723c */ /* 0x088fea0000001814 */
[----:B------:R-:W-:Y:S01]  /*5bc0*/  IMAD.U32 R5, R243, -0x40, RZ ;  /* 0xffffffc0f3057824 */ /* 0x000fe200078e00ff */
[C---:B------:R-:W-:Y:S05]  /*5bd0*/  HMMA.16816.F32 R24, R84.reuse, R80, R24 ;  /* 0x000000505418723c */ /* 0x040fea0000001818 */
[C---:B------:R-:W-:Y:S01]  /*5be0*/  LEA R244, P0, R5.reuse, R244, 0x2 ;  /* 0x000000f405f47211 */ /* 0x040fe200078010ff */
[-C--:B------:R-:W-:Y:S05]  /*5bf0*/  HMMA.16816.F32 R28, R84, R82.reuse, R28 ;  /* 0x00000052541c723c */ /* 0x080fea000000181c */
[----:B------:R-:W-:Y:S01]  /*5c00*/  LEA.HI.X.SX32 R245, R5, R245, 0x2, P0 ;  /* 0x000000f505f57211 */ /* 0x000fe200000f16ff */
[C---:B------:R-:W-:Y:S06]  /*5c10*/  HMMA.16816.F32 R32, R76.reuse, R82, R32 ;  /* 0x000000524c20723c */ /* 0x040fec0000001820 */
[-C--:B----4-:R-:W-:Y:S06]  /*5c20*/  HMMA.16816.F32 R36, R76, R72.reuse, R36 ;  /* 0x000000484c24723c */ /* 0x090fec0000001824 */
[C---:B------:R-:W-:Y:S06]  /*5c30*/  HMMA.16816.F32 R40, R84.reuse, R72, R40 ;  /* 0x000000485428723c */ /* 0x040fec0000001828 */
[-C--:B------:R-:W-:Y:S06]  /*5c40*/  HMMA.16816.F32 R44, R84, R74.reuse, R44 ;  /* 0x0000004a542c723c */ /* 0x080fec000000182c */
[C---:B------:R-:W-:Y:S06]  /*5c50*/  HMMA.16816.F32 R48, R76.reuse, R74, R48 ;  /* 0x0000004a4c30723c */ /* 0x040fec0000001830 */
[-C--:B-----5:R-:W-:Y:S06]  /*5c60*/  HMMA.16816.F32 R52, R76, R88.reuse, R52 ;  /* 0x000000584c34723c */ /* 0x0a0fec0000001834 */
[C---:B------:R-:W-:Y:S06]  /*5c70*/  HMMA.16816.F32 R56, R84.reuse, R88, R56 ;  /* 0x000000585438723c */ /* 0x040fec0000001838 */
[-C--:B------:R-:W-:Y:S06]  /*5c80*/  HMMA.16816.F32 R60, R84, R90.reuse, R60 ;  /* 0x0000005a543c723c */ /* 0x080fec000000183c */
[----:B------:R-:W-:Y:S01]  /*5c90*/  HMMA.16816.F32 R64, R76, R90, R64 ;  /* 0x0000005a4c40723c */ /* 0x000fe20000001840 */
[----:B------:R-:W-:Y:S11]  /*5ca0*/  @!UPT UIADD3 URZ, URZ, URZ, URZ ;  /* 0x0000003f3f3ff290 */ /* 0x000ff6000fffe03f */
[----:B------:R-:W-:Y:S01]  /*5cb0*/  @!UPT UIADD3 URZ, URZ, URZ, URZ ;  /* 0x0000003f3f3ff290 */ /* 0x000fe2000fffe03f */
[----:B------:R-:W-:Y:S11]  /*5cc0*/  @!P6 BRA `(.L_x_157) ;  /* 0x0000000000c8e947 */ /* 0x000ff60003800000 */
[----:B------:R-:W1:Y:S01]  /*5cd0*/  LDC R5, c[0x0][0x420] ;  /* 0x00010800ff057b82 */ /* 0x000e620000000800 */
[----:B------:R-:W-:Y:S02]  /*5ce0*/  ISETP.GE.AND P3, PT, R210, UR4, PT ;  /* 0x00000004d2007c0c */ /* 0x000fe4000bf66270 */
[----:B------:R-:W-:Y:S02]  /*5cf0*/  ISETP.GE.AND P2, PT, R214, UR4, PT ;  /* 0x00000004d6007c0c */ /* 0x000fe4000bf46270 */
[----:B------:R-:W-:Y:S03]  /*5d00*/  ISETP.GE.AND P1, PT, R213, UR4, PT ;  /* 0x00000004d5007c0c */ /* 0x000fe6000bf26270 */
[----:B------:R-:W2:Y:S06]  /*5d10*/  LDC R4, c[0x0][0x424] ;  /* 0x00010900ff047b82 */ /* 0x000eac0000000800 */
[----:B------:R3:W-:Y:S01]  /*5d20*/  @P3 STS.128 [R217+0xc000], RZ ;  /* 0x00c000ffd9003388 */ /* 0x0007e20000000c00 */
[----:B-1----:R-:W-:Y:S05]  /*5d30*/  IMAD.U32 R7, R5, -0x40, RZ ;  /* 0xffffffc005077824 */ /* 0x002fea00078e00ff */
[-C--:B------:R-:W-:Y:S02]  /*5d40*/  LEA R10, P0, R7, R246.reuse, 0x1 ;  /* 0x000000f6070a7211 */ /* 0x080fe400078008ff */
[----:B------:R-:W-:Y:S02]  /*5d50*/  LEA R9, P5, R5, R7, 0x5 ;  /* 0x0000000705097211 */ /* 0x000fe400078a28ff */
[-C--:B------:R-:W-:Y:S02]  /*5d60*/  LEA.HI.X.SX32 R11, R7, R247.reuse, 0x1, P0 ;  /* 0x000000f7070b7211 */ /* 0x080fe400000f0eff */
[CC--:B------:R-:W-:Y:S02]  /*5d70*/  @!P2 LEA R12, P4, R9.reuse, R246.reuse, 0x1 ;  /* 0x000000f6090ca211 */ /* 0x0c0fe400078808ff */
[----:B------:R-:W-:Y:S01]  /*5d80*/  @!P1 LEA R8, P0, R9, R246, 0x1 ;  /* 0x000000f609089211 */ /* 0x000fe200078008ff */
[----:B------:R-:W-:Y:S01]  /*5d90*/  @!PT LDS RZ, [RZ] ;  /* 0x00000000fffff984 */ /* 0x000fe20000000800 */
[----:B------:R-:W-:Y:S01]  /*5da0*/  @!PT LDS RZ, [RZ] ;  /* 0x00000000fffff984 */ /* 0x000fe20000000800 */
[----:B------:R-:W-:Y:S01]  /*5db0*/  @!PT LDS RZ, [RZ] ;  /* 0x00000000fffff984 */ /* 0x000fe20000000800 */
[----:B------:R3:W-:Y:S01]  /*5dc0*/  @!P3 LDGSTS.E.BYPASS.LTC128B.128 [R217+0xc000], desc[UR14][R10.64] ;  /* 0x0c0000000ad9bfae */ /* 0x0007e2000b901d4e */
[----:B------:R-:W-:Y:S03]  /*5dd0*/  SHF.R.S32.HI R6, RZ, 0x1f, R7 ;  /* 0x0000001fff067819 */ /* 0x000fe60000011407 */
[----:B------:R3:W-:Y:S01]  /*5de0*/  @P2 STS.128 [R217+0xe000], RZ ;  /* 0x00e000ffd9002388 */ /* 0x0007e20000000c00 */
[C---:B--2---:R-:W-:Y:S02]  /*5df0*/  LEA.HI.X R246, R5.reuse, R6, R4, 0x5, P5 ;  /* 0x0000000605f67211 */ /* 0x044fe400028f2c04 */
[----:B------:R-:W-:Y:S01]  /*5e00*/  @!P3 LEA R6, P5, R5, R10, 0x6 ;  /* 0x0000000a0506b211 */ /* 0x000fe200078a30ff */
[----:B------:R-:W-:Y:S01]  /*5e10*/  @!PT LDS RZ, [RZ] ;  /* 0x00000000fffff984 */ /* 0x000fe20000000800 */
[----:B------:R-:W-:Y:S01]  /*5e20*/  @!PT LDS RZ, [RZ] ;  /* 0x00000000fffff984 */ /* 0x000fe20000000800 */
[----:B------:R-:W-:Y:S01]  /*5e30*/  @!PT LDS RZ, [RZ] ;  /* 0x00000000fffff984 */ /* 0x000fe20000000800 */
[----:B------:R3:W-:Y:S01]  /*5e40*/  @!P2 LDGSTS.E.BYPASS.LTC128B.128 [R217+0xe000], desc[UR14][R10.64+0x80] ;  /* 0x0e0000800ad9afae */ /* 0x0007e2000b901d4e */
[----:B------:R-:W-:Y:S02]  /*5e50*/  @!P2 LEA.HI.X R13, R9, R247, R246, 0x1, P4 ;  /* 0x000000f7090da211 */ /* 0x000fe400020f0cf6 */
[----:B------:R-:W-:Y:S01]  /*5e60*/  @!P3 LEA.HI.X R7, R5, R11, R4, 0x6, P5 ;  /* 0x0000000b0507b211 */ /* 0x000fe200028f3404 */
[----:B------:R3:W-:Y:S01]  /*5e70*/  @P1 STS.128 [R217+0x10000], RZ ;  /* 0x010000ffd9001388 */ /* 0x0007e20000000c00 */
[----:B------:R-:W-:Y:S01]  /*5e80*/  @!P1 LEA.HI.X R9, R9, R247, R246, 0x1, P0 ;  /* 0x000000f709099211 */ /* 0x000fe200000f0cf6 */
[----:B------:R-:W-:Y:S02]  /*5e90*/  IMAD.MOV.U32 R246, RZ, RZ, R10 ;  /* 0x000000fffff67224 */ /* 0x000fe400078e000a */
[----:B------:R-:W-:Y:S01]  /*5ea0*/  @!PT LDS RZ, [RZ] ;  /* 0x00000000fffff984 */ /* 0x000fe20000000800 */
[----:B------:R-:W-:Y:S01]  /*5eb0*/  @!PT LDS RZ, [RZ] ;  /* 0x00000000fffff984 */ /* 0x000fe20000000800 */
[----:B------:R-:W-:Y:S01]  /*5ec0*/  @!PT LDS RZ, [RZ] ;  /* 0x00000000fffff984 */ /* 0x000fe20000000800 */
[----:B------:R3:W-:Y:S01]  /*5ed0*/  @!P1 LDGSTS.E.BYPASS.LTC128B.128 [R217+0x10000], desc[UR14][R10.64+0x100] ;  /* 0x100001000ad99fae */ /* 0x0007e2000b901d4e */
[----:B------:R-:W-:Y:S03]  /*5ee0*/  IMAD.MOV.U32 R247, RZ, RZ, R11 ;  /* 0x000000fffff77224 */ /* 0x000fe600078e000b */
        /* <DEDUP_REMOVED lines=15> */
[----:B------:R-:W0:Y:S02]  /*5fe0*/  LDGDEPBAR ;  /* 0x00000000000079af */ /* 0x000e240000000000 */
.L_x_157:
[----:B------:R-:W-:Y:S04]  /*5ff0*/  LDSM.16.M88.4 R148, [R193] ;  /* 0x00000000c194783b */ /* 0x000fe80000000200 */
[----:B------:R-:W3:Y:S04]  /*6000*/  LDSM.16.MT88.4 R16, [R201+0x12000] ;  /* 0x01200000c910783b */ /* 0x000ee80000004200 */
[----:B------:R-:W1:Y:S04]  /*6010*/  LDSM.16.M88.4 R92, [R193+0x1000] ;  /* 0x00100000c15c783b */ /* 0x000e680000000200 */
[----:B------:R-:W2:Y:S04]  /*6020*/  LDSM.16.MT88.4 R80, [R201+0x14000] ;  /* 0x01400000c950783b */ /* 0x000ea80000004200 */
[----:B------:R-:W4:Y:S04]  /*6030*/  LDSM.16.MT88.4 R96, [R201+0x16000] ;  /* 0x01600000c960783b */ /* 0x000f280000004200 */
[----:B------:R-:W-:Y:S04]  /*6040*/  LDSM.16.M88.4 R152, [R188] ;  /* 0x00000000bc98783b */ /* 0x000fe80000000200 */
[----:B------:R-:W4:Y:S04]  /*6050*/  LDSM.16.MT88.4 R156, [R201+0x12800] ;  /* 0x01280000c99c783b */ /* 0x000f280000004200 */
[----:B------:R-:W4:Y:S04]  /*6060*/  LDSM.16.M88.4 R160, [R188+0x1000] ;  /* 0x00100000bca0783b */ /* 0x000f280000000200 */
[----:B------:R-:W4:Y:S04]  /*6070*/  LDSM.16.MT88.4 R164, [R201+0x14800] ;  /* 0x01480000c9a4783b */ /* 0x000f280000004200 */
[----:B------:R-:W4:Y:S04]  /*6080*/  LDSM.16.MT88.4 R168, [R201+0x16800] ;  /* 0x01680000c9a8783b */ /* 0x000f280000004200 */
[----:B------:R-:W-:Y:S01]  /*6090*/  LDSM.16.MT88.4 R172, [R201+0x13000] ;  /* 0x01300000c9ac783b */ /* 0x000fe20000004200 */
[-C--:B---3--:R-:W-:Y:S03]  /*60a0*/  HMMA.16816.F32 R4, R148, R16.reuse, RZ ;  /* 0x000000109404723c */ /* 0x088fe600000018ff */
[----:B------:R-:W-:Y:S04]  /*60b0*/  LDSM.16.M88.4 R176, [R2+0x1000] ;  /* 0x0010000002b0783b */ /* 0x000fe80000000200 */
[----:B------:R-:W-:Y:S01]  /*60c0*/  LDSM.16.MT88.4 R180, [R201+0x15000] ;  /* 0x01500000c9b4783b */ /* 0x000fe20000004200 */
[C---:B-1----:R-:W-:Y:S03]  /*60d0*/  HMMA.16816.F32 R8, R92.reuse, R16, RZ ;  /* 0x000000105c08723c */ /* 0x042fe600000018ff */
[----:B------:R-:W-:Y:S03]  /*60e0*/  LDSM.16.MT88.4 R184, [R201+0x17000] ;  /* 0x01700000c9b8783b */ /* 0x000fe60000004200 */
[-C--:B------:R-:W-:Y:S06]  /*60f0*/  HMMA.16816.F32 R12, R92, R18.reuse, RZ ;  /* 0x000000125c0c723c */ /* 0x080fec00000018ff */
[C---:B------:R-:W-:Y:S06]  /*6100*/  HMMA.16816.F32 R16, R148.reuse, R18, RZ ;  /* 0x000000129410723c */ /* 0x040fec00000018ff */
[-C--:B--2---:R-:W-:Y:S06]  /*6110*/  HMMA.16816.F32 R68, R148, R80.reuse, RZ ;  /* 0x000000509444723c */ /* 0x084fec00000018ff */
[C---:B------:R-:W-:Y:S06]  /*6120*/  HMMA.16816.F32 R72, R92.reuse, R80, RZ ;  /* 0x000000505c48723c */ /* 0x040fec00000018ff */
[-C--:B------:R-:W-:Y:S06]  /*6130*/  HMMA.16816.F32 R76, R92, R82.reuse, RZ ;  /* 0x000000525c4c723c */ /* 0x080fec00000018ff */
[C---:B------:R-:W-:Y:S06]  /*6140*/  HMMA.16816.F32 R80, R148.reuse, R82, RZ ;  /* 0x000000529450723c */ /* 0x040fec00000018ff */
[-C--:B----4-:R-:W-:Y:S06]  /*6150*/  HMMA.16816.F32 R84, R148, R96.reuse, RZ ;  /* 0x000000609454723c */ /* 0x090fec00000018ff */
[C---:B------:R-:W-:Y:S06]  /*6160*/  HMMA.16816.F32 R88, R92.reuse, R96, RZ ;  /* 0x000000605c58723c */ /* 0x040fec00000018ff */
[-C--:B------:R-:W-:Y:S06]  /*6170*/  HMMA.16816.F32 R92, R92, R98.reuse, RZ ;  /* 0x000000625c5c723c */ /* 0x080fec00000018ff */
[----:B------:R-:W-:Y:S01]  /*6180*/  HMMA.16816.F32 R96, R148, R98, RZ ;  /* 0x000000629460723c */ /* 0x000fe200000018ff */
[----:B------:R-:W1:Y:S05]  /*6190*/  LDSM.16.M88.4 R148, [R2] ;  /* 0x000000000294783b */ /* 0x000e6a0000000200 */
[-C--:B------:R-:W-:Y:S06]  /*61a0*/  HMMA.16816.F32 R4, R152, R156.reuse, R4 ;  /* 0x0000009c9804723c */ /* 0x080fec0000001804 */
[C---:B------:R-:W-:Y:S06]  /*61b0*/  HMMA.16816.F32 R8, R160.reuse, R156, R8 ;  /* 0x0000009ca008723c */ /* 0x040fec0000001808 */
[-C--:B------:R-:W-:Y:S06]  /*61c0*/  HMMA.16816.F32 R12, R160, R158.reuse, R12 ;  /* 0x0000009ea00c723c */ /* 0x080fec000000180c */
[C---:B------:R-:W-:Y:S01]  /*61d0*/  HMMA.16816.F32 R16, R152.reuse, R158, R16 ;  /* 0x0000009e9810723c */ /* 0x040fe20000001810 */
[----:B------:R-:W-:Y:S05]  /*61e0*/  LDSM.16.M88.4 R156, [R3] ;  /* 0x00000000039c783b */ /* 0x000fea0000000200 */
[-C--:B------:R-:W-:Y:S06]  /*61f0*/  HMMA.16816.F32 R68, R152, R164.reuse, R68 ;  /* 0x000000a49844723c */ /* 0x080fec0000001844 */
[C---:B------:R-:W-:Y:S06]  /*6200*/  HMMA.16816.F32 R72, R160.reuse, R164, R72 ;  /* 0x000000a4a048723c */ /* 0x040fec0000001848 */
[-C--:B------:R-:W-:Y:S06]  /*6210*/  HMMA.16816.F32 R76, R160, R166.reuse, R76 ;  /* 0x000000a6a04c723c */ /* 0x080fec000000184c */
[C---:B------:R-:W-:Y:S01]  /*6220*/  HMMA.16816.F32 R80, R152.reuse, R166, R80 ;  /* 0x000000a69850723c */ /* 0x040fe20000001850 */
[----:B------:R-:W-:Y:S05]  /*6230*/  LDSM.16.M88.4 R164, [R3+0x1000] ;  /* 0x0010000003a4783b */ /* 0x000fea0000000200 */
[-C--:B------:R-:W-:Y:S06]  /*6240*/  HMMA.16816.F32 R84, R152, R168.reuse, R84 ;  /* 0x000000a89854723c */ /* 0x080fec0000001854 */
[C---:B------:R-:W-:Y:S06]  /*6250*/  HMMA.16816.F32 R88, R160.reuse, R168, R88 ;  /* 0x000000a8a058723c */ /* 0x040fec0000001858 */
[-C--:B------:R-:W-:Y:S01]  /*6260*/  HMMA.16816.F32 R92, R160, R170.reuse, R92 ;  /* 0x000000aaa05c723c */ /* 0x080fe2000000185c */
[----:B------:R-:W2:Y:S05]  /*6270*/  LDSM.16.MT88.4 R160, [R201+0x13800] ;  /* 0x01380000c9a0783b */ /* 0x000eaa0000004200 */
[----:B------:R-:W-:Y:S01]  /*6280*/  HMMA.16816.F32 R96, R152, R170, R96 ;  /* 0x000000aa9860723c */ /* 0x000fe20000001860 */
[----:B------:R-:W3:Y:S04]  /*6290*/  LDSM.16.MT88.4 R152, [R201+0x15800] ;  /* 0x01580000c998783b */ /* 0x000ee80000004200 */
[----:B------:R-:W4:Y:S01]  /*62a0*/  LDSM.16.MT88.4 R168, [R201+0x17800] ;  /* 0x01780000c9a8783b */ /* 0x000f220000004200 */
[-C--:B-1----:R-:W-:Y:S06]  /*62b0*/  HMMA.16816.F32 R4, R148, R172.reuse, R4 ;  /* 0x000000ac9404723c */ /* 0x082fec0000001804 */
[C---:B------:R-:W-:Y:S06]  /*62c0*/  HMMA.16816.F32 R8, R176.reuse, R172, R8 ;  /* 0x000000acb008723c */ /* 0x040fec0000001808 */
[-C--:B------:R-:W-:Y:S06]  /*62d0*/  HMMA.16816.F32 R12, R176, R174.reuse, R12 ;  /* 0x000000aeb00c723c */ /* 0x080fec000000180c */
        /* <DEDUP_REMOVED lines=8> */
[----:B------:R-:W-:Y:S06]  /*6360*/  HMMA.16816.F32 R96, R148, R186, R96 ;  /* 0x000000ba9460723c */ /* 0x000fec0000001860 */
[-C--:B--2---:R-:W-:Y:S06]  /*6370*/  HMMA.16816.F32 R4, R156, R160.reuse, R4 ;  /* 0x000000a09c04723c */ /* 0x084fec0000001804 */
[C---:B------:R-:W-:Y:S06]  /*6380*/  HMMA.16816.F32 R8, R164.reuse, R160, R8 ;  /* 0x000000a0a408723c */ /* 0x040fec0000001808 */
[-C--:B------:R-:W-:Y:S05]  /*6390*/  HMMA.16816.F32 R12, R164, R162.reuse, R12 ;  /* 0x000000a2a40c723c */ /* 0x080fea000000180c */
[C---:B------:R-:W-:Y:S01]  /*63a0*/  IMAD.SHL.U32 R161, R243.reuse, 0x10, RZ ;  /* 0x00000010f3a17824 */ /* 0x040fe200078e00ff */
[C---:B------:R-:W-:Y:S06]  /*63b0*/  HMMA.16816.F32 R16, R156.reuse, R162, R16 ;  /* 0x000000a29c10723c */ /* 0x040fec0000001810 */
[-C--:B---3--:R-:W-:Y:S06]  /*63c0*/  HMMA.16816.F32 R68, R156, R152.reuse, R68 ;  /* 0x000000989c44723c */ /* 0x088fec0000001844 */
[C---:B------:R-:W-:Y:S06]  /*63d0*/  HMMA.16816.F32 R72, R164.reuse, R152, R72 ;  /* 0x00000098a448723c */ /* 0x040fec0000001848 */
[-C--:B------:R-:W-:Y:S05]  /*63e0*/  HMMA.16816.F32 R76, R164, R154.reuse, R76 ;  /* 0x0000009aa44c723c */ /* 0x080fea000000184c */
[----:B------:R-:W-:Y:S01]  /*63f0*/  IMAD.SHL.U32 R153, R243, 0x8, RZ ;  /* 0x00000008f3997824 */ /* 0x000fe200078e00ff */
[C---:B------:R-:W-:Y:S06]  /*6400*/  HMMA.16816.F32 R80, R156.reuse, R154, R80 ;  /* 0x0000009a9c50723c */ /* 0x040fec0000001850 */
[-C--:B----4-:R-:W-:Y:S05]  /*6410*/  HMMA.16816.F32 R84, R156, R168.reuse, R84 ;  /* 0x000000a89c54723c */ /* 0x090fea0000001854 */
[----:B------:R-:W-:Y:S01]  /*6420*/  @P6 IADD3 R154, P0, R233, R232, RZ ;  /* 0x000000e8e99a6210 */ /* 0x000fe20007f1e0ff */
[C---:B------:R-:W-:Y:S05]  /*6430*/  HMMA.16816.F32 R88, R164.reuse, R168, R88 ;  /* 0x000000a8a458723c */ /* 0x040fea0000001858 */
[----:B------:R-:W-:Y:S01]  /*6440*/  @P6 IMAD.X R155, R216, 0x1, R231, P0 ;  /* 0x00000001d89b6824 */ /* 0x000fe200000e06e7 */
[-C--:B------:R-:W-:Y:S04]  /*6450*/  HMMA.16816.F32 R92, R164, R170.reuse, R92 ;  /* 0x000000aaa45c723c */ /* 0x080fe8000000185c */
[----:B------:R-:W5:Y:S01]  /*6460*/  @P6 LDG.E R235, desc[UR14][R154.64+-0x100] ;  /* 0xffff000e9aeb6981 */ /* 0x000f62000c1e1900 */
[-C--:B------:R-:W-:Y:S01]  /*6470*/  LEA R162, P0, R153, R244.reuse, 0x2 ;  /* 0x000000f499a27211 */ /* 0x080fe200078010ff */
[----:B------:R-:W-:Y:S02]  /*6480*/  HMMA.16816.F32 R96, R156, R170, R96 ;  /* 0x000000aa9c60723c */ /* 0x000fe40000001860 */
[----:B------:R1:W5:Y:S03]  /*6490*/  @P6 LDG.E R236, desc[UR14][R154.64+-0xe0] ;  /* 0xffff200e9aec6981 */ /* 0x000366000c1e1900 */
[-C--:B------:R-:W-:Y:S01]  /*64a0*/  LEA R166, P1, R161, R244.reuse, 0x2 ;  /* 0x000000f4a1a67211 */ /* 0x080fe200078210ff */
[----:B------:R-:W-:Y:S01]  /*64b0*/  REDG.E.ADD.F32.FTZ.RN.STRONG.GPU desc[UR14][R244.64], R4 ;  /* 0x00000004f40079a6 */ /* 0x000fe2000c10f38e */
[----:B------:R-:W-:Y:S01]  /*64c0*/  IMAD R157, R243, 0x18, RZ ;  /* 0x00000018f39d7824 */ /* 0x000fe200078e02ff */
[-C--:B------:R-:W-:Y:S03]  /*64d0*/  LEA.HI.X.SX32 R163, R153, R245.reuse, 0x2, P0 ;  /* 0x000000f599a37211 */ /* 0x080fe600000f16ff */
[-C--:B------:R-:W-:Y:S01]  /*64e0*/  LEA.HI.X.SX32 R167, R161, R245.reuse, 0x2, P1 ;  /* 0x000000f5a1a77211 */ /* 0x080fe200008f16ff */
[----:B------:R-:W-:Y:S01]  /*64f0*/  IMAD.SHL.U32 R159, R243, 0x20, RZ ;  /* 0x00000020f39f7824 */ /* 0x000fe200078e00ff */
[CC--:B------:R-:W-:Y:S01]  /*6500*/  LEA R164, P0, R157.reuse, R244.reuse, 0x2 ;  /* 0x000000f49da47211 */ /* 0x0c0fe200078010ff */
[----:B------:R2:W-:Y:S03]  /*6510*/  REDG.E.ADD.F32.FTZ.RN.STRONG.GPU desc[UR14][R162.64], R5 ;  /* 0x00000005a20079a6 */ /* 0x0005e6000c10f38e */
[-C--:B------:R-:W-:Y:S01]  /*6520*/  LEA.HI.X.SX32 R165, R157, R245.reuse, 0x2, P0 ;  /* 0x000000f59da57211 */ /* 0x080fe200000f16ff */
[----:B------:R-:W-:Y:S01]  /*6530*/  REDG.E.ADD.F32.FTZ.RN.STRONG.GPU desc[UR14][R166.64], R6 ;  /* 0x00000006a60079a6 */ /* 0x000fe2000c10f38e */
[-C--:B------:R-:W-:Y:S01]  /*6540*/  LEA R158, P1, R159, R244.reuse, 0x2 ;  /* 0x000000f49f9e7211 */ /* 0x080fe200078210ff */
[----:B------:R-:W-:Y:S02]  /*6550*/  IMAD R157, R243, 0x30, RZ ;  /* 0x00000030f39d7824 */ /* 0x000fe400078e02ff */
[----:B------:R3:W-:Y:S01]  /*6560*/  REDG.E.ADD.F32.FTZ.RN.STRONG.GPU desc[UR14][R164.64], R7 ;  /* 0x00000007a40079a6 */ /* 0x0007e2000c10f38e */
[-C--:B------:R-:W-:Y:S02]  /*6570*/  LEA.HI.X.SX32 R159, R159, R245.reuse, 0x2, P1 ;  /* 0x000000f59f9f7211 */ /* 0x080fe400008f16ff */
[-C--:B------:R-:W-:Y:S01]  /*6580*/  LEA R156, P1, R157, R244.reuse, 0x2 ;  /* 0x000000f49d9c7211 */ /* 0x080fe200078210ff */
[C---:B-1----:R-:W-:Y:S02]  /*6590*/  IMAD R155, R243.reuse, 0x28, RZ ;  /* 0x00000028f39b7824 */ /* 0x042fe400078e02ff */
[----:B------:R1:W-:Y:S01]  /*65a0*/  REDG.E.ADD.F32.FTZ.RN.STRONG.GPU desc[UR14][R158.64], R8 ;  /* 0x000000089e0079a6 */ /* 0x0003e2000c10f38e */
[----:B------:R-:W-:Y:S01]  /*65b0*/  IMAD R243, R243, 0x38, RZ ;  /* 0x00000038f3f37824 */ /* 0x000fe200078e02ff */
[-C--:B------:R-:W-:Y:S02]  /*65c0*/  LEA.HI.X.SX32 R157, R157, R245.reuse, 0x2, P1 ;  /* 0x000000f59d9d7211 */ /* 0x080fe400008f16ff */
[CC--:B------:R-:W-:Y:S04]  /*65d0*/  LEA R154, P0, R155.reuse, R244.reuse, 0x2 ;  /* 0x000000f49b9a7211 */ /* 0x0c0fe800078010ff */
[-C--:B------:R-:W-:Y:S02]  /*65e0*/  LEA.HI.X.SX32 R155, R155, R245.reuse, 0x2, P0 ;  /* 0x000000f59b9b7211 */ /* 0x080fe400000f16ff */
[CC--:B------:R-:W-:Y:S03]  /*65f0*/  LEA R168, P0, R243.reuse, R244.reuse, 0x2 ;  /* 0x000000f4f3a87211 */ /* 0x0c0fe600078010ff */
[----:B------:R4:W-:Y:S01]  /*6600*/  REDG.E.ADD.F32.FTZ.RN.STRONG.GPU desc[UR14][R154.64], R9 ;  /* 0x000000099a0079a6 */ /* 0x0009e2000c10f38e */
[-C--:B------:R-:W-:Y:S01]  /*6610*/  LEA.HI.X.SX32 R169, R243, R245.reuse, 0x2, P0 ;  /* 0x000000f5f3a97211 */ /* 0x080fe200000f16ff */
[----:B--2---:R-:W-:Y:S02]  /*6620*/  VIADD R5, R161, 0x20 ;  /* 0x00000020a1057836 */ /* 0x004fe40000000000 */
[----:B------:R2:W-:Y:S04]  /*6630*/  REDG.E.ADD.F32.FTZ.RN.STRONG.GPU desc[UR14][R156.64], R10 ;  /* 0x0000000a9c0079a6 */ /* 0x0005e8000c10f38e */
[----:B------:R2:W-:Y:S01]  /*6640*/  REDG.E.ADD.F32.FTZ.RN.STRONG.GPU desc[UR14][R168.64], R11 ;  /* 0x0000000ba80079a6 */ /* 0x0005e2000c10f38e */
[-C--:B---3--:R-:W-:Y:S01]  /*6650*/  LEA R164, P0, R5, R244.reuse, 0x2 ;  /* 0x000000f405a47211 */ /* 0x088fe200078010ff */
[----:B------:R-:W-:Y:S02]  /*6660*/  IMAD.IADD R7, R153, 0x1, R5 ;  /* 0x0000000199077824 */ /* 0x000fe400078e0205 */
[----:B------:R3:W-:Y:S01]  /*6670*/  REDG.E.ADD.F32.FTZ.RN.STRONG.GPU desc[UR14][R244.64+0x80], R16 ;  /* 0x00008010f40079a6 */ /* 0x0007e2000c10f38e */
[-C--:B------:R-:W-:Y:S01]  /*6680*/  LEA.HI.X.SX32 R165, R5, R245.reuse, 0x2, P0 ;  /* 0x000000f505a57211 */ /* 0x080fe200000f16ff */
[----:B------:R-:W-:Y:S01]  /*6690*/  IMAD.IADD R5, R153, 0x1, R7 ;  /* 0x0000000199057824 */ /* 0x000fe200078e0207 */
[CC--:B-1----:R-:W-:Y:S01]  /*66a0*/  LEA R158, P0, R7.reuse, R244.reuse, 0x2 ;  /* 0x000000f4079e7211 */ /* 0x0c2fe200078010ff */
[----:B------:R1:W-:Y:S03]  /*66b0*/  REDG.E.ADD.F32.FTZ.RN.STRONG.GPU desc[UR14][R162.64+0x80], R17 ;  /* 0x00008011a20079a6 */ /* 0x0003e6000c10f38e */
[-C--:B------:R-:W-:Y:S01]  /*66c0*/  LEA.HI.X.SX32 R159, R7, R245.reuse, 0x2, P0 ;  /* 0x000000f5079f7211 */ /* 0x080fe200000f16ff */
[----:B------:R-:W-:Y:S01]  /*66d0*/  IMAD.IADD R7, R153, 0x1, R5 ;  /* 0x0000000199077824 */ /* 0x000fe200078e0205 */
[----:B------:R1:W-:Y:S04]  /*66e0*/  REDG.E.ADD.F32.FTZ.RN.STRONG.GPU desc[UR14][R164.64], R18 ;  /* 0x00000012a40079a6 */ /* 0x0003e8000c10f38e */
[-C--:B------:R-:W-:Y:S01]  /*66f0*/  LEA R6, P0, R7, R244.reuse, 0x2 ;  /* 0x000000f407067211 */ /* 0x080fe200078010ff */
[----:B------:R1:W-:Y:S01]  /*6700*/  REDG.E.ADD.F32.FTZ.RN.STRONG.GPU desc[UR14][R158.64], R19 ;  /* 0x000000139e0079a6 */ /* 0x0003e2000c10f38e */
[-C--:B----4-:R-:W-:Y:S01]  /*6710*/  LEA R154, P1, R5, R244.reuse, 0x2 ;  /* 0x000000f4059a7211 */ /* 0x090fe200078210ff */
[----:B------:R-:W-:Y:S01]  /*6720*/  IMAD.IADD R9, R153, 0x1, R7 ;  /* 0x0000000199097824 */ /* 0x000fe200078e0207 */
[-C--:B------:R-:W-:Y:S02]  /*6730*/  LEA.HI.X.SX32 R7, R7, R245.reuse, 0x2, P0 ;  /* 0x000000f507077211 */ /* 0x080fe400000f16ff */
[-C--:B------:R-:W-:Y:S01]  /*6740*/  LEA.HI.X.SX32 R155, R5, R245.reuse, 0x2, P1 ;  /* 0x000000f5059b7211 */ /* 0x080fe200008f16ff */
[----:B------:R-:W-:Y:S01]  /*6750*/  IMAD.IADD R5, R153, 0x1, R9 ;  /* 0x0000000199057824 */ /* 0x000fe200078e0209 */
[CC--:B--2---:R-:W-:Y:S03]  /*6760*/  LEA R10, P0, R9.reuse, R244.reuse, 0x2 ;  /* 0x000000f4090a7211 */ /* 0x0c4fe600078010ff */
[----:B------:R2:W-:Y:S01]  /*6770*/  REDG.E.ADD.F32.FTZ.RN.STRONG.GPU desc[UR14][R154.64], R12 ;  /* 0x0000000c9a0079a6 */ /* 0x0005e2000c10f38e */
[-C--:B------:R-:W-:Y:S01]  /*6780*/  LEA.HI.X.SX32 R11, R9, R245.reuse, 0x2, P0 ;  /* 0x000000f5090b7211 */ /* 0x080fe200000f16ff */
[----:B------:R-:W-:Y:S01]  /*6790*/  VIADD R9, R161, 0x40 ;  /* 0x00000040a1097836 */ /* 0x000fe20000000000 */
[CC--:B---3--:R-:W-:Y:S01]  /*67a0*/  LEA R16, P0, R5.reuse, R244.reuse, 0x2 ;  /* 0x000000f405107211 */ /* 0x0c8fe200078010ff */
[----:B------:R-:W-:Y:S03]  /*67b0*/  REDG.E.ADD.F32.FTZ.RN.STRONG.GPU desc[UR14][R6.64], R13 ;  /* 0x0000000d060079a6 */ /* 0x000fe6000c10f38e */
[-C--:B-1----:R-:W-:Y:S01]  /*67c0*/  LEA.HI.X.SX32 R17, R5, R245.reuse, 0x2, P0 ;  /* 0x000000f505117211 */ /* 0x082fe200000f16ff */
[----:B------:R1:W-:Y:S01]  /*67d0*/  REDG.E.ADD.F32.FTZ.RN.STRONG.GPU desc[UR14][R10.64], R14 ;  /* 0x0000000e0a0079a6 */ /* 0x0003e2000c10f38e */
[----:B------:R-:W-:Y:S01]  /*67e0*/  IMAD.IADD R5, R153, 0x1, R9 ;  /* 0x0000000199057824 */ /* 0x000fe200078e0209 */
[CC--:B------:R-:W-:Y:S02]  /*67f0*/  LEA R18, P0, R9.reuse, R244.reuse, 0x2 ;  /* 0x000000f409127211 */ /* 0x0c0fe400078010ff */
[----:B------:R3:W-:Y:S02]  /*6800*/  REDG.E.ADD.F32.FTZ.RN.STRONG.GPU desc[UR14][R16.64], R15 ;  /* 0x0000000f100079a6 */ /* 0x0007e4000c10f38e */
[-C--:B------:R-:W-:Y:S02]  /*6810*/  LEA.HI.X.SX32 R19, R9, R245.reuse, 0x2, P0 ;  /* 0x000000f509137211 */ /* 0x080fe400000f16ff */
[----:B------:R-:W-:Y:S01]  /*6820*/  REDG.E.ADD.F32.FTZ.RN.STRONG.GPU desc[UR14][R244.64+0x100], R68 ;  /* 0x00010044f40079a6 */ /* 0x000fe2000c10f38e */
[----:B------:R-:W-:Y:S03]  /*6830*/  IMAD.IADD R9, R153, 0x1, R5 ;  /* 0x0000000199097824 */ /* 0x000fe600078e0205 */
[----:B------:R-:W-:Y:S04]  /*6840*/  REDG.E.ADD.F32.FTZ.RN.STRONG.GPU desc[UR14][R162.64+0x100], R69 ;  /* 0x00010045a20079a6 */ /* 0x000fe8000c10f38e */
[----:B------:R-:W-:Y:S01]  /*6850*/  REDG.E.ADD.F32.FTZ.RN.STRONG.GPU desc[UR14][R18.64], R70 ;  /* 0x00000046120079a6 */ /* 0x000fe2000c10f38e */
[CC--:B--2---:R-:W-:Y:S04]  /*6860*/  LEA R154, P0, R5.reuse, R244.reuse, 0x2 ;  /* 0x000000f4059a7211 */ /* 0x0c4fe800078010ff */
[-C--:B------:R-:W-:Y:S01]  /*6870*/  LEA.HI.X.SX32 R155, R5, R245.reuse, 0x2, P0 ;  /* 0x000000f5059b7211 */ /* 0x080fe200000f16ff */
[----:B------:R-:W-:Y:S01]  /*6880*/  IMAD.IADD R5, R153, 0x1, R9 ;  /* 0x0000000199057824 */ /* 0x000fe200078e0209 */
[-C--:B-1----:R-:W-:Y:S03]  /*6890*/  LEA R10, P1, R9, R244.reuse, 0x2 ;  /* 0x000000f4090a7211 */ /* 0x082fe600078210ff */
[----:B------:R-:W-:Y:S01]  /*68a0*/  IMAD.IADD R7, R153, 0x1, R5 ;  /* 0x0000000199077824 */ /* 0x000fe200078e0205 */
[-C--:B------:R-:W-:Y:S01]  /*68b0*/  LEA R8, P0, R5, R244.reuse, 0x2 ;  /* 0x000000f405087211 */ /* 0x080fe200078010ff */
[----:B------:R-:W-:Y:S01]  /*68c0*/  REDG.E.ADD.F32.FTZ.RN.STRONG.GPU desc[UR14][R154.64], R71 ;  /* 0x000000479a0079a6 */ /* 0x000fe2000c10f38e */
[-C--:B------:R-:W-:Y:S02]  /*68d0*/  LEA.HI.X.SX32 R11, R9, R245.reuse, 0x2, P1 ;  /* 0x000000f5090b7211 */ /* 0x080fe400008f16ff */
[-C--:B------:R-:W-:Y:S01]  /*68e0*/  LEA.HI.X.SX32 R9, R5, R245.reuse, 0x2, P0 ;  /* 0x000000f505097211 */ /* 0x080fe200000f16ff */
[----:B------:R-:W-:Y:S01]  /*68f0*/  IMAD.IADD R5, R153, 0x1, R7 ;  /* 0x0000000199057824 */ /* 0x000fe200078e0207 */
[CC--:B------:R-:W-:Y:S01]  /*6900*/  LEA R12, P0, R7.reuse, R244.reuse, 0x2 ;  /* 0x000000f4070c7211 */ /* 0x0c0fe200078010ff */
[----:B------:R1:W-:Y:S03]  /*6910*/  REDG.E.ADD.F32.FTZ.RN.STRONG.GPU desc[UR14][R10.64], R72 ;  /* 0x000000480a0079a6 */ /* 0x0003e6000c10f38e */
[-C--:B------:R-:W-:Y:S01]  /*6920*/  LEA.HI.X.SX32 R13, R7, R245.reuse, 0x2, P0 ;  /* 0x000000f5070d7211 */ /* 0x080fe200000f16ff */
[----:B------:R-:W-:Y:S01]  /*6930*/  REDG.E.ADD.F32.FTZ.RN.STRONG.GPU desc[UR14][R8.64], R73 ;  /* 0x00000049080079a6 */ /* 0x000fe2000c10f38e */
[-C--:B------:R-:W-:Y:S01]  /*6940*/  LEA R14, P0, R5, R244.reuse, 0x2 ;  /* 0x000000f4050e7211 */ /* 0x080fe200078010ff */
[----:B------:R-:W-:Y:S02]  /*6950*/  VIADD R7, R161, 0x60 ;  /* 0x00000060a1077836 */ /* 0x000fe40000000000 */
[----:B------:R2:W-:Y:S01]  /*6960*/  REDG.E.ADD.F32.FTZ.RN.STRONG.GPU desc[UR14][R12.64], R74 ;  /* 0x0000004a0c0079a6 */ /* 0x0005e2000c10f38e */
[-C--:B---3--:R-:W-:Y:S01]  /*6970*/  LEA.HI.X.SX32 R15, R5, R245.reuse, 0x2, P0 ;  /* 0x000000f5050f7211 */ /* 0x088fe200000f16ff */
[----:B------:R-:W-:Y:S01]  /*6980*/  IMAD.IADD R5, R153, 0x1, R7 ;  /* 0x0000000199057824 */ /* 0x000fe200078e0207 */
[CC--:B------:R-:W-:Y:S01]  /*6990*/  LEA R16, P0, R7.reuse, R244.reuse, 0x2 ;  /* 0x000000f407107211 */ /* 0x0c0fe200078010ff */
[----:B------:R-:W-:Y:S03]  /*69a0*/  LDSM.16.MT88.4 R68, [R191+0x4000] ;  /* 0x00400000bf44783b */ /* 0x000fe60000004200 */
[-C--:B------:R-:W-:Y:S01]  /*69b0*/  LEA.HI.X.SX32 R17, R7, R245.reuse, 0x2, P0 ;  /* 0x000000f507117211 */ /* 0x080fe200000f16ff */
[----:B------:R3:W-:Y:S01]  /*69c0*/  REDG.E.ADD.F32.FTZ.RN.STRONG.GPU desc[UR14][R14.64], R75 ;  /* 0x0000004b0e0079a6 */ /* 0x0007e2000c10f38e */
[----:B------:R-:W-:Y:S03]  /*69d0*/  IMAD.IADD R7, R153, 0x1, R5 ;  /* 0x0000000199077824 */ /* 0x000fe600078e0205 */
[----:B------:R-:W-:Y:S04]  /*69e0*/  REDG.E.ADD.F32.FTZ.RN.STRONG.GPU desc[UR14][R244.64+0x180], R80 ;  /* 0x00018050f40079a6 */ /* 0x000fe8000c10f38e */
[----:B------:R-:W-:Y:S01]  /*69f0*/  REDG.E.ADD.F32.FTZ.RN.STRONG.GPU desc[UR14][R162.64+0x180], R81 ;  /* 0x00018051a20079a6 */ /* 0x000fe2000c10f38e */
[CC--:B-1----:R-:W-:Y:S03]  /*6a00*/  LEA R10, P0, R5.reuse, R244.reuse, 0x2 ;  /* 0x000000f4050a7211 */ /* 0x0c2fe600078010ff */
[----:B------:R1:W-:Y:S01]  /*6a10*/  REDG.E.ADD.F32.FTZ.RN.STRONG.GPU desc[UR14][R16.64], R82 ;  /* 0x00000052100079a6 */ /* 0x0003e2000c10f38e */
[-C--:B------:R-:W-:Y:S01]  /*6a20*/  LEA.HI.X.SX32 R11, R5, R245.reuse, 0x2, P0 ;  /* 0x000000f5050b7211 */ /* 0x080fe200000f16ff */
[----:B------:R-:W-:Y:S02]  /*6a30*/  IMAD.IADD R5, R153, 0x1, R7 ;  /* 0x0000000199057824 */ /* 0x000fe400078e0207 */
[----:B------:R-:W-:Y:S01]  /*6a40*/  LDSM.16.MT88.4 R72, [R194+0x1e800] ;  /* 0x01e80000c248783b */ /* 0x000fe20000004200 */
[-C--:B--2---:R-:W-:Y:S01]  /*6a50*/  LEA R12, P1, R7, R244.reuse, 0x2 ;  /* 0x000000f4070c7211 */ /* 0x084fe200078210ff */
[----:B------:R-:W-:Y:S02]  /*6a60*/  IMAD.IADD R9, R153, 0x1, R5 ;  /* 0x0000000199097824 */ /* 0x000fe400078e0205 */
[----:B------:R2:W-:Y:S01]  /*6a70*/  REDG.E.ADD.F32.FTZ.RN.STRONG.GPU desc[UR14][R10.64], R83 ;  /* 0x000000530a0079a6 */ /* 0x0005e2000c10f38e */
[-C--:B------:R-:W-:Y:S02]  /*6a80*/  LEA R6, P0, R5, R244.reuse, 0x2 ;  /* 0x000000f405067211 */ /* 0x080fe400078010ff */
[-C--:B------:R-:W-:Y:S02]  /*6a90*/  LEA.HI.X.SX32 R13, R7, R245.reuse, 0x2, P1 ;  /* 0x000000f5070d7211 */ /* 0x080fe400008f16ff */
[-C--:B------:R-:W-:Y:S01]  /*6aa0*/  LEA.HI.X.SX32 R7, R5, R245.reuse, 0x2, P0 ;  /* 0x000000f505077211 */ /* 0x080fe200000f16ff */
[----:B------:R-:W-:Y:S01]  /*6ab0*/  IMAD.IADD R5, R153, 0x1, R9 ;  /* 0x0000000199057824 */ /* 0x000fe200078e0209 */
[CC--:B---3--:R-:W-:Y:S01]  /*6ac0*/  LEA R14, P0, R9.reuse, R244.reuse, 0x2 ;  /* 0x000000f4090e7211 */ /* 0x0c8fe200078010ff */
[----:B------:R3:W-:Y:S03]  /*6ad0*/  REDG.E.ADD.F32.FTZ.RN.STRONG.GPU desc[UR14][R12.64], R76 ;  /* 0x0000004c0c0079a6 */ /* 0x0007e6000c10f38e */
[-C--:B------:R-:W-:Y:S01]  /*6ae0*/  LEA.HI.X.SX32 R15, R9, R245.reuse, 0x2, P0 ;  /* 0x000000f5090f7211 */ /* 0x080fe200000f16ff */
[----:B------:R-:W-:Y:S01]  /*6af0*/  REDG.E.ADD.F32.FTZ.RN.STRONG.GPU desc[UR14][R6.64], R77 ;  /* 0x0000004d060079a6 */ /* 0x000fe2000c10f38e */
[C---:B------:R-:W-:Y:S02]  /*6b00*/  VIADD R9, R161.reuse, 0x80 ;  /* 0x00000080a1097836 */ /* 0x040fe40000000000 */
[----:B------:R-:W-:Y:S01]  /*6b10*/  VIADD R161, R161, 0xa0 ;  /* 0x000000a0a1a17836 */ /* 0x000fe20000000000 */
[----:B------:R4:W-:Y:S01]  /*6b20*/  REDG.E.ADD.F32.FTZ.RN.STRONG.GPU desc[UR14][R14.64], R78 ;  /* 0x0000004e0e0079a6 */ /* 0x0009e2000c10f38e */
[CC--:B-1----:R-:W-:Y:S04]  /*6b30*/  LEA R16, P0, R5.reuse, R244.reuse, 0x2 ;  /* 0x000000f405107211 */ /* 0x0c2fe800078010ff */
[-C--:B------:R-:W-:Y:S01]  /*6b40*/  LEA.HI.X.SX32 R17, R5, R245.reuse, 0x2, P0 ;  /* 0x000000f505117211 */ /* 0x080fe200000f16ff */
[----:B------:R-:W-:Y:S04]  /*6b50*/  IMAD.IADD R5, R153, 0x1, R9 ;  /* 0x0000000199057824 */ /* 0x000fe800078e0209 */
[----:B------:R-:W-:Y:S01]  /*6b60*/  REDG.E.ADD.F32.FTZ.RN.STRONG.GPU desc[UR14][R16.64], R79 ;  /* 0x0000004f100079a6 */ /* 0x000fe2000c10f38e */
[CC--:B--2---:R-:W-:Y:S03]  /*6b70*/  LEA R10, P0, R9.reuse, R244.reuse, 0x2 ;  /* 0x000000f4090a7211 */ /* 0x0c4fe600078010ff */
[----:B------:R-:W-:Y:S01]  /*6b80*/  REDG.E.ADD.F32.FTZ.RN.STRONG.GPU desc[UR14][R244.64+0x200], R84 ;  /* 0x00020054f40079a6 */ /* 0x000fe2000c10f38e */
[-C--:B------:R-:W-:Y:S01]  /*6b90*/  LEA.HI.X.SX32 R11, R9, R245.reuse, 0x2, P0 ;  /* 0x000000f5090b7211 */ /* 0x080fe200000f16ff */
[----:B------:R-:W-:Y:S02]  /*6ba0*/  IMAD.IADD R9, R153, 0x1, R5 ;  /* 0x0000000199097824 */ /* 0x000fe400078e0205 */
[----:B------:R-:W-:Y:S01]  /*6bb0*/  REDG.E.ADD.F32.FTZ.RN.STRONG.GPU desc[UR14][R162.64+0x200], R85 ;  /* 0x00020055a20079a6 */ /* 0x000fe2000c10f38e */
[CC--:B---3--:R-:W-:Y:S03]  /*6bc0*/  LEA R12, P0, R5.reuse, R244.reuse, 0x2 ;  /* 0x000000f4050c7211 */ /* 0x0c8fe600078010ff */
[----:B------:R1:W-:Y:S01]  /*6bd0*/  REDG.E.ADD.F32.FTZ.RN.STRONG.GPU desc[UR14][R10.64], R86 ;  /* 0x000000560a0079a6 */ /* 0x0003e2000c10f38e */
[-C--:B------:R-:W-:Y:S01]  /*6be0*/  LEA.HI.X.SX32 R13, R5, R245.reuse, 0x2, P0 ;  /* 0x000000f5050d7211 */ /* 0x080fe200000f16ff */
[----:B------:R-:W-:Y:S01]  /*6bf0*/  IMAD.IADD R5, R153, 0x1, R9 ;  /* 0x0000000199057824 */ /* 0x000fe200078e0209 */
[-C--:B----4-:R-:W-:Y:S01]  /*6c00*/  LEA R14, P1, R9, R244.reuse, 0x2 ;  /* 0x000000f4090e7211 */ /* 0x090fe200078210ff */
[----:B------:R-:W-:Y:S02]  /*6c10*/  LDSM.16.MT88.4 R76, [R191+0x800] ;  /* 0x00080000bf4c783b */ /* 0x000fe40000004200 */
[----:B------:R-:W-:Y:S01]  /*6c20*/  IMAD.IADD R7, R153, 0x1, R5 ;  /* 0x0000000199077824 */ /* 0x000fe200078e0205 */
[-C--:B------:R-:W-:Y:S02]  /*6c30*/  LEA R8, P0, R5, R244.reuse, 0x2 ;  /* 0x000000f405087211 */ /* 0x080fe400078010ff */
[-C--:B------:R-:W-:Y:S01]  /*6c40*/  LEA.HI.X.SX32 R15, R9, R245.reuse, 0x2, P1 ;  /* 0x000000f5090f7211 */ /* 0x080fe200008f16ff */
[----:B------:R2:W-:Y:S01]  /*6c50*/  REDG.E.ADD.F32.FTZ.RN.STRONG.GPU desc[UR14][R12.64], R87 ;  /* 0x000000570c0079a6 */ /* 0x0005e2000c10f38e */
[-C--:B------:R-:W-:Y:S01]  /*6c60*/  LEA.HI.X.SX32 R9, R5, R245.reuse, 0x2, P0 ;  /* 0x000000f505097211 */ /* 0x080fe200000f16ff */
[----:B------:R-:W-:Y:S01]  /*6c70*/  IMAD.IADD R5, R153, 0x1, R7 ;  /* 0x0000000199057824 */ /* 0x000fe200078e0207 */
[CC--:B------:R-:W-:Y:S01]  /*6c80*/  LEA R6, P0, R7.reuse, R244.reuse, 0x2 ;  /* 0x000000f407067211 */ /* 0x0c0fe200078010ff */
[----:B------:R-:W-:Y:S03]  /*6c90*/  REDG.E.ADD.F32.FTZ.RN.STRONG.GPU desc[UR14][R14.64], R88 ;  /* 0x000000580e0079a6 */ /* 0x000fe6000c10f38e */
[-C--:B------:R-:W-:Y:S01]  /*6ca0*/  LEA.HI.X.SX32 R7, R7, R245.reuse, 0x2, P0 ;  /* 0x000000f507077211 */ /* 0x080fe200000f16ff */
[----:B------:R3:W-:Y:S04]  /*6cb0*/  REDG.E.ADD.F32.FTZ.RN.STRONG.GPU desc[UR14][R8.64], R89 ;  /* 0x00000059080079a6 */ /* 0x0007e8000c10f38e */
[----:B------:R4:W-:Y:S01]  /*6cc0*/  REDG.E.ADD.F32.FTZ.RN.STRONG.GPU desc[UR14][R6.64], R90 ;  /* 0x0000005a060079a6 */ /* 0x0009e2000c10f38e */
[CC--:B-1----:R-:W-:Y:S04]  /*6cd0*/  LEA R10, P0, R5.reuse, R244.reuse, 0x2 ;  /* 0x000000f4050a7211 */ /* 0x0c2fe800078010ff */
[-C--:B------:R-:W-:Y:S01]  /*6ce0*/  LEA.HI.X.SX32 R11, R5, R245.reuse, 0x2, P0 ;  /* 0x000000f5050b7211 */ /* 0x080fe200000f16ff */
[----:B------:R-:W-:Y:S01]  /*6cf0*/  IMAD.IADD R5, R153, 0x1, R161 ;  /* 0x0000000199057824 */ /* 0x000fe200078e02a1 */
[-C--:B------:R-:W-:Y:S03]  /*6d00*/  LEA R16, P0, R161, R244.reuse, 0x2 ;  /* 0x000000f4a1107211 */ /* 0x080fe600078010ff */
[----:B------:R1:W-:Y:S01]  /*6d10*/  REDG.E.ADD.F32.FTZ.RN.STRONG.GPU desc[UR14][R10.64], R91 ;  /* 0x0000005b0a0079a6 */ /* 0x0003e2000c10f38e */
[----:B--2---:R-:W-:Y:S01]  /*6d20*/  IMAD.IADD R13, R153, 0x1, R5 ;  /* 0x00000001990d7824 */ /* 0x004fe200078e0205 */
[-C--:B------:R-:W-:Y:S02]  /*6d30*/  LEA.HI.X.SX32 R17, R161, R245.reuse, 0x2, P0 ;  /* 0x000000f5a1117211 */ /* 0x080fe400000f16ff */
[CC--:B------:R-:W-:Y:S01]  /*6d40*/  LEA R18, P0, R5.reuse, R244.reuse, 0x2 ;  /* 0x000000f405127211 */ /* 0x0c0fe200078010ff */
[----:B------:R-:W-:Y:S03]  /*6d50*/  REDG.E.ADD.F32.FTZ.RN.STRONG.GPU desc[UR14][R244.64+0x280], R96 ;  /* 0x00028060f40079a6 */ /* 0x000fe6000c10f38e */
[-C--:B------:R-:W-:Y:S01]  /*6d60*/  LEA.HI.X.SX32 R19, R5, R245.reuse, 0x2, P0 ;  /* 0x000000f505137211 */ /* 0x080fe200000f16ff */
[----:B---3--:R-:W-:Y:S01]  /*6d70*/  IMAD.IADD R9, R153, 0x1, R13 ;  /* 0x0000000199097824 */ /* 0x008fe200078e020d */
[-C--:B------:R-:W-:Y:S01]  /*6d80*/  LEA R80, P0, R13, R244.reuse, 0x2 ;  /* 0x000000f40d507211 */ /* 0x080fe200078010ff */
[----:B------:R-:W-:Y:S02]  /*6d90*/  REDG.E.ADD.F32.FTZ.RN.STRONG.GPU desc[UR14][R162.64+0x280], R97 ;  /* 0x00028061a20079a6 */ /* 0x000fe4000c10f38e */
[----:B------:R-:W-:Y:S01]  /*6da0*/  IMAD.IADD R5, R153, 0x1, R9 ;  /* 0x0000000199057824 */ /* 0x000fe200078e0209 */
[-C--:B------:R-:W-:Y:S01]  /*6db0*/  LEA R84, P2, R9, R244.reuse, 0x2 ;  /* 0x000000f409547211 */ /* 0x080fe200078410ff */
[----:B------:R-:W-:Y:S01]  /*6dc0*/  REDG.E.ADD.F32.FTZ.RN.STRONG.GPU desc[UR14][R16.64], R98 ;  /* 0x00000062100079a6 */ /* 0x000fe2000c10f38e */
[-C--:B------:R-:W-:Y:S01]  /*6dd0*/  LEA.HI.X.SX32 R81, R13, R245.reuse, 0x2, P0 ;  /* 0x000000f50d517211 */ /* 0x080fe200000f16ff */
[----:B------:R-:W-:Y:S01]  /*6de0*/  IMAD.IADD R153, R153, 0x1, R5 ;  /* 0x0000000199997824 */ /* 0x000fe200078e0205 */
[-C--:B----4-:R-:W-:Y:S01]  /*6df0*/  LEA R90, P1, R5, R244.reuse, 0x2 ;  /* 0x000000f4055a7211 */ /* 0x090fe200078210ff */
[----:B------:R-:W-:Y:S01]  /*6e00*/  LDSM.16.MT88.4 R12, [R0+0x1e000] ;  /* 0x01e00000000c783b */ /* 0x000fe20000004200 */
[-C--:B------:R-:W-:Y:S02]  /*6e10*/  LEA.HI.X.SX32 R85, R9, R245.reuse, 0x2, P2 ;  /* 0x000000f509557211 */ /* 0x080fe400010f16ff */
[C---:B------:R-:W-:Y:S01]  /*6e20*/  LEA R88, P0, R153.reuse, R244, 0x2 ;  /* 0x000000f499587211 */ /* 0x040fe200078010ff */
[----:B------:R-:W-:Y:S03]  /*6e30*/  LDSM.16.MT88.4 R8, [R191] ;  /* 0x00000000bf08783b */ /* 0x000fe60000004200 */
[-C--:B------:R-:W-:Y:S01]  /*6e40*/  LEA.HI.X.SX32 R89, R153, R245.reuse, 0x2, P0 ;  /* 0x000000f599597211 */ /* 0x080fe200000f16ff */
[----:B------:R-:W-:Y:S01]  /*6e50*/  REDG.E.ADD.F32.FTZ.RN.STRONG.GPU desc[UR14][R18.64], R99 ;  /* 0x00000063120079a6 */ /* 0x000fe2000c10f38e */
[----:B-1----:R-:W-:Y:S02]  /*6e60*/  LEA.HI.X.SX32 R91, R5, R245, 0x2, P1 ;  /* 0x000000f5055b7211 */ /* 0x002fe400008f16ff */
[----:B------:R-:W-:Y:S01]  /*6e70*/  @P6 IADD3 R230, P1, R230, -0x100, RZ ;  /* 0xffffff00e6e66810 */ /* 0x000fe20007f3e0ff */
[----:B------:R-:W1:Y:S03]  /*6e80*/  LDSM.16.MT88.4 R4, [R194+0x1e000] ;  /* 0x01e00000c204783b */ /* 0x000e660000004200 */
[----:B------:R-:W-:Y:S01]  /*6e90*/  @P6 IADD3.X R229, R229, -0x1, RZ, P1, !PT ;  /* 0xffffffffe5e56810 */ /* 0x000fe20000ffe4ff */
[----:B------:R-:W2:Y:S04]  /*6ea0*/  LDSM.16.MT88.4 R16, [R191+0x2000] ;  /* 0x00200000bf10783b */ /* 0x000ea80000004200 */
[----:B------:R-:W-:Y:S04]  /*6eb0*/  REDG.E.ADD.F32.FTZ.RN.STRONG.GPU desc[UR14][R80.64], R92 ;  /* 0x0000005c500079a6 */ /* 0x000fe8000c10f38e */
[----:B------:R-:W-:Y:S04]  /*6ec0*/  REDG.E.ADD.F32.FTZ.RN.STRONG.GPU desc[UR14][R84.64], R93 ;  /* 0x0000005d540079a6 */ /* 0x000fe8000c10f38e */
[----:B------:R-:W3:Y:S04]  /*6ed0*/  LDSM.16.MT88.4 R80, [R0+0x1e800] ;  /* 0x01e800000050783b */ /* 0x000ee80000004200 */
[----:B------:R-:W4:Y:S04]  /*6ee0*/  LDSM.16.MT88.4 R84, [R191+0x2800] ;  /* 0x00280000bf54783b */ /* 0x000f280000004200 */
[----:B------:R-:W-:Y:S04]  /*6ef0*/  REDG.E.ADD.F32.FTZ.RN.STRONG.GPU desc[UR14][R90.64], R94 ;  /* 0x0000005e5a0079a6 */ /* 0x000fe8000c10f38e */
[----:B------:R-:W-:Y:S04]  /*6f00*/  REDG.E.ADD.F32.FTZ.RN.STRONG.GPU desc[UR14][R88.64], R95 ;  /* 0x0000005f580079a6 */ /* 0x000fe8000c10f38e */
[----:B------:R-:W4:Y:S04]  /*6f10*/  LDSM.16.MT88.4 R88, [R191+0x4800] ;  /* 0x00480000bf58783b */ /* 0x000f280000004200 */
[----:B------:R-:W-:Y:S01]  /*6f20*/  LDSM.16.MT88.4 R92, [R191+0x3800] ;  /* 0x00380000bf5c783b */ /* 0x000fe20000004200 */
[-C--:B-1----:R-:W-:Y:S06]  /*6f30*/  HMMA.16816.F32 R100, R4, R8.reuse, R100 ;  /* 0x000000080464723c */ /* 0x082fec0000001864 */
[C---:B------:R-:W-:Y:S06]  /*6f40*/  HMMA.16816.F32 R104, R12.reuse, R8, R104 ;  /* 0x000000080c68723c */ /* 0x040fec0000001868 */
[-C--:B------:R-:W-:Y:S06]  /*6f50*/  HMMA.16816.F32 R108, R12, R10.reuse, R108 ;  /* 0x0000000a0c6c723c */ /* 0x080fec000000186c */
[C---:B------:R-:W-:Y:S01]  /*6f60*/  HMMA.16816.F32 R112, R4.reuse, R10, R112 ;  /* 0x0000000a0470723c */ /* 0x040fe20000001870 */
[----:B------:R-:W-:Y:S05]  /*6f70*/  LDSM.16.MT88.4 R8, [R191+0x1000] ;  /* 0x00100000bf08783b */ /* 0x000fea0000004200 */
[-C--:B--2---:R-:W-:Y:S06]  /*6f80*/  HMMA.16816.F32 R116, R4, R16.reuse, R116 ;  /* 0x000000100474723c */ /* 0x084fec0000001874 */
        /* <DEDUP_REMOVED lines=9> */
[----:B------:R-:W1:Y:S04]  /*7020*/  LDSM.16.MT88.4 R4, [R194+0x1f000] ;  /* 0x01f00000c204783b */ /* 0x000e680000004200 */
[----:B------:R-:W2:Y:S01]  /*7030*/  LDSM.16.MT88.4 R68, [R191+0x5000] ;  /* 0x00500000bf44783b */ /* 0x000ea20000004200 */
[-C--:B------:R-:W-:Y:S06]  /*7040*/  HMMA.16816.F32 R100, R72, R76.reuse, R100 ;  /* 0x0000004c4864723c */ /* 0x080fec0000001864 */
[C---:B---3--:R-:W-:Y:S06]  /*7050*/  HMMA.16816.F32 R104, R80.reuse, R76, R104 ;  /* 0x0000004c5068723c */ /* 0x048fec0000001868 */
[-C--:B------:R-:W-:Y:S06]  /*7060*/  HMMA.16816.F32 R108, R80, R78.reuse, R108 ;  /* 0x0000004e506c723c */ /* 0x080fec000000186c */
[C---:B------:R-:W-:Y:S01]  /*7070*/  HMMA.16816.F32 R112, R72.reuse, R78, R112 ;  /* 0x0000004e4870723c */ /* 0x040fe20000001870 */
[----:B------:R-:W-:Y:S05]  /*7080*/  LDSM.16.MT88.4 R76, [R194+0x1f800] ;  /* 0x01f80000c24c783b */ /* 0x000fea0000004200 */
[-C--:B----4-:R-:W-:Y:S06]  /*7090*/  HMMA.16816.F32 R116, R72, R84.reuse, R116 ;  /* 0x000000544874723c */ /* 0x090fec0000001874 */
        /* <DEDUP_REMOVED lines=9> */
[----:B------:R-:W4:Y:S05]  /*7130*/  LDSM.16.MT88.4 R72, [R191+0x5800] ;  /* 0x00580000bf48783b */ /* 0x000f2a0000004200 */
        /* <DEDUP_REMOVED lines=13> */
[----:B------:R-:W-:Y:S01]  /*7210*/  VIADD R5, R191, 0xffffa000 ;  /* 0xffffa000bf057836 */ /* 0x000fe20000000000 */
[C---:B------:R-:W-:Y:S05]  /*7220*/  HMMA.16816.F32 R104, R84.reuse, R80, R104 ;  /* 0x000000505468723c */ /* 0x040fea0000001868 */
[----:B------:R-:W-:Y:S01]  /*7230*/  LOP3.LUT R4, R238, 0x1, RZ, 0xc0, !PT ;  /* 0x00000001ee047812 */ /* 0x000fe200078ec0ff */
[-C--:B------:R-:W-:Y:S03]  /*7240*/  HMMA.16816.F32 R108, R84, R82.reuse, R108 ;  /* 0x00000052546c723c */ /* 0x080fe6000000186c */
[----:B------:R-:W-:Y:S02]  /*7250*/  ISETP.NE.U32.AND P0, PT, R4, 0x1, PT ;  /* 0x000000010400780c */ /* 0x000fe40003f05070 */
[----:B------:R-:W-:Y:S01]  /*7260*/  @P6 IADD3 R4, P2, R232, -0x100, RZ ;  /* 0xffffff00e8046810 */ /* 0x000fe20007f5e0ff */
[C---:B------:R-:W-:Y:S05]  /*7270*/  HMMA.16816.F32 R112, R76.reuse, R82, R112 ;  /* 0x000000524c70723c */ /* 0x040fea0000001870 */
[----:B------:R-:W-:Y:S01]  /*7280*/  @P6 IMAD.MOV.U32 R232, RZ, RZ, R4 ;  /* 0x000000ffffe86224 */ /* 0x000fe200078e0004 */
[-C--:B------:R-:W-:Y:S05]  /*7290*/  HMMA.16816.F32 R116, R76, R92.reuse, R116 ;  /* 0x0000005c4c74723c */ /* 0x080fea0000001874 */
[----:B------:R-:W-:Y:S01]  /*72a0*/  @P6 IADD3.X R4, R231, -0x1, RZ, P2, !PT ;  /* 0xffffffffe7046810 */ /* 0x000fe200017fe4ff */
[C---:B------:R-:W-:Y:S04]  /*72b0*/  HMMA.16816.F32 R120, R84.reuse, R92, R120 ;  /* 0x0000005c5478723c */ /* 0x040fe80000001878 */
[C---:B------:R-:W-:Y:S01]  /*72c0*/  ISETP.GT.AND P2, PT, R238.reuse, R227, PT ;  /* 0x000000e3ee00720c */ /* 0x040fe20003f44270 */
[----:B------:R-:W-:Y:S01]  /*72d0*/  @P0 VIADD R5, R191, 0x6000 ;  /* 0x00006000bf050836 */ /* 0x000fe20000000000 */
[-C--:B------:R-:W-:Y:S05]  /*72e0*/  HMMA.16816.F32 R124, R84, R94.reuse, R124 ;  /* 0x0000005e547c723c */ /* 0x080fea000000187c */
[----:B------:R-:W-:Y:S01]  /*72f0*/  VIADD R238, R238, 0xffffffff ;  /* 0xffffffffeeee7836 */ /* 0x000fe20000000000 */
[C---:B------:R-:W-:Y:S05]  /*7300*/  HMMA.16816.F32 R128, R76.reuse, R94, R128 ;  /* 0x0000005e4c80723c */ /* 0x040fea0000001880 */
[----:B------:R-:W-:Y:S01]  /*7310*/  @P6 IMAD.MOV.U32 R231, RZ, RZ, R4 ;  /* 0x000000ffffe76224 */ /* 0x000fe200078e0004 */
[-C--:B----4-:R-:W-:Y:S05]  /*7320*/  HMMA.16816.F32 R132, R76, R72.reuse, R132 ;  /* 0x000000484c84723c */ /* 0x090fea0000001884 */
[----:B------:R-:W-:Y:S01]  /*7330*/  IMAD.MOV.U32 R191, RZ, RZ, R5 ;  /* 0x000000ffffbf7224 */ /* 0x000fe200078e0005 */
[C---:B------:R-:W-:Y:S06]  /*7340*/  HMMA.16816.F32 R136, R84.reuse, R72, R136 ;  /* 0x000000485488723c */ /* 0x040fec0000001888 */
[-C--:B------:R-:W-:Y:S06]  /*7350*/  HMMA.16816.F32 R140, R84, R74.reuse, R140 ;  /* 0x0000004a548c723c */ /* 0x080fec000000188c */
[----:B------:R-:W-:Y:S01]  /*7360*/  HMMA.16816.F32 R144, R76, R74, R144 ;  /* 0x0000004a4c90723c */ /* 0x000fe20000001890 */
[----:B------:R-:W-:Y:S11]  /*7370*/  @!UPT UIADD3 URZ, URZ, URZ, URZ ;  /* 0x0000003f3f3ff290 */ /* 0x000ff6000fffe03f */
[----:B------:R-:W-:Y:S01]  /*7380*/  @!UPT UIADD3 URZ, URZ, URZ, URZ ;  /* 0x0000003f3f3ff290 */ /* 0x000fe2000fffe03f */
[----:B------:R-:W-:Y:S11]  /*7390*/  @P2 BRA `(.L_x_158) ;  /* 0xffffffc800b42947 */ /* 0x000ff6000383ffff */
[----:B------:R-:W-:Y:S01]  /*73a0*/  BAR.SYNC.DEFER_BLOCKING 0x0 ;  /* 0x0000000000007b1d */ /* 0x000fe20000010000 */
[----:B------:R-:W-:Y:S02]  /*73b0*/  ISETP.NE.AND P0, PT, R242, -0x1, PT ;  /* 0xfffffffff200780c */ /* 0x000fe40003f05270 */
[----:B------:R-:W-:Y:S02]  /*73c0*/  F2FP.F16.F32.PACK_AB R21, R21, R20 ;  /* 0x000000141515723e */ /* 0x000fe400000000ff */
[----:B------:R-:W-:Y:S01]  /*73d0*/  F2FP.F16.F32.PACK_AB R23, R23, R22 ;  /* 0x000000161717723e */ /* 0x000fe200000000ff */
[----:B------:R-:W-:Y:S01]  /*73e0*/  ULDC UR4, c[0x0][0x390] ;  /* 0x0000e40000047ab9 */ /* 0x000fe20000000800 */
[----:B------:R-:W-:Y:S01]  /*73f0*/  F2FP.F16.F32.PACK_AB R33, R33, R32 ;  /* 0x000000202121723e */ /* 0x000fe200000000ff */
[----:B------:R-:W-:Y:S01]  /*7400*/  FMUL.FTZ R100, R100, UR4 ;  /* 0x0000000464647c20 */ /* 0x000fe20008410000 */
        /* <DEDUP_REMOVED lines=23> */
[----:B------:R-:W-:Y:S01]  /*7580*/  F2FP.F16.F32.PACK_AB R101, R101, R100 ;  /* 0x000000646565723e */ /* 0x000fe200000000ff */
[----:B------:R-:W-:Y:S01]  /*7590*/  FMUL.FTZ R120, R120, UR4 ;  /* 0x0000000478787c20 */ /* 0x000fe20008410000 */
[----:B------:R-:W-:Y:S01]  /*75a0*/  F2FP.F16.F32.PACK_AB R103, R103, R102 ;  /* 0x000000666767723e */ /* 0x000fe200000000ff */
        /* <DEDUP_REMOVED lines=28> */
[----:B------:R1:W-:Y:S01]  /*7770*/  STS [R218], R101 ;  /* 0x00000065da007388 */ /* 0x0003e20000000800 */
[----:B------:R-:W-:Y:S01]  /*7780*/  F2FP.F16.F32.PACK_AB R131, R131, R130 ;  /* 0x000000828383723e */ /* 0x000fe200000000ff */
[----:B------:R-:W-:Y:S01]  /*7790*/  FMUL.FTZ R140, R140, UR4 ;  /* 0x000000048c8c7c20 */ /* 0x000fe20008410000 */
[----:B------:R-:W-:Y:S01]  /*77a0*/  FMUL.FTZ R141, R141, UR4 ;  /* 0x000000048d8d7c20 */ /* 0x000fe20008410000 */
[----:B------:R1:W-:Y:S01]  /*77b0*/  STS [R218+0x400], R103 ;  /* 0x00040067da007388 */ /* 0x0003e20000000800 */
[----:B------:R-:W-:Y:S01]  /*77c0*/  FMUL.FTZ R142, R142, UR4 ;  /* 0x000000048e8e7c20 */ /* 0x000fe20008410000 */
[----:B------:R-:W-:Y:S01]  /*77d0*/  FMUL.FTZ R143, R143, UR4 ;  /* 0x000000048f8f7c20 */ /* 0x000fe20008410000 */
[----:B------:R-:W-:Y:S01]  /*77e0*/  F2FP.F16.F32.PACK_AB R121, R121, R120 ;  /* 0x000000787979723e */ /* 0x000fe200000000ff */
[----:B------:R1:W-:Y:S01]  /*77f0*/  STS [R220], R113 ;  /* 0x00000071dc007388 */ /* 0x0003e20000000800 */
[----:B------:R-:W-:Y:S01]  /*7800*/  F2FP.F16.F32.PACK_AB R123, R123, R122 ;  /* 0x0000007a7b7b723e */ /* 0x000fe200000000ff */
[----:B------:R-:W2:Y:S01]  /*7810*/  @P0 LDC.64 R2, c[0x0][0x450] ;  /* 0x00011400ff020b82 */ /* 0x000ea20000000a00 */
[----:B------:R-:W-:Y:S01]  /*7820*/  F2FP.F16.F32.PACK_AB R125, R125, R124 ;  /* 0x0000007c7d7d723e */ /* 0x000fe200000000ff */
[----:B------:R1:W-:Y:S01]  /*7830*/  STS [R220+0x400], R115 ;  /* 0x00040073dc007388 */ /* 0x0003e20000000800 */
[----:B------:R-:W-:-:S02]  /*7840*/  F2FP.F16.F32.PACK_AB R127, R127, R126 ;  /* 0x0000007e7f7f723e */ /* 0x000fc400000000ff */
[----:B------:R-:W-:Y:S01]  /*7850*/  F2FP.F16.F32.PACK_AB R133, R133, R132 ;  /* 0x000000848585723e */ /* 0x000fe200000000ff */
[----:B------:R1:W-:Y:S01]  /*7860*/  STS [R218+0x1000], R105 ;  /* 0x00100069da007388 */ /* 0x0003e20000000800 */
[----:B------:R-:W-:Y:S01]  /*7870*/  F2FP.F16.F32.PACK_AB R135, R135, R134 ;  /* 0x000000868787723e */ /* 0x000fe200000000ff */
[----:B------:R-:W3:Y:S01]  /*7880*/  @P0 LDC.64 R4, c[0x0][0x458] ;  /* 0x00011600ff040b82 */ /* 0x000ee20000000a00 */
[----:B------:R-:W-:Y:S01]  /*7890*/  F2FP.F16.F32.PACK_AB R145, R145, R144 ;  /* 0x000000909191723e */ /* 0x000fe200000000ff */
[----:B------:R1:W-:Y:S01]  /*78a0*/  STS [R218+0x1400], R107 ;  /* 0x0014006bda007388 */ /* 0x0003e20000000800 */
[----:B------:R-:W-:Y:S02]  /*78b0*/  F2FP.F16.F32.PACK_AB R147, R147, R146 ;  /* 0x000000929393723e */ /* 0x000fe400000000ff */
[----:B------:R-:W-:Y:S01]  /*78c0*/  F2FP.F16.F32.PACK_AB R137, R137, R136 ;  /* 0x000000888989723e */ /* 0x000fe200000000ff */
[----:B------:R1:W-:Y:S01]  /*78d0*/  STS [R220+0x1000], R109 ;  /* 0x0010006ddc007388 */ /* 0x0003e20000000800 */
[----:B------:R-:W-:-:S02]  /*78e0*/  F2FP.F16.F32.PACK_AB R139, R139, R138 ;  /* 0x0000008a8b8b723e */ /* 0x000fc400000000ff */
[----:B------:R-:W-:Y:S01]  /*78f0*/  F2FP.F16.F32.PACK_AB R141, R141, R140 ;  /* 0x0000008c8d8d723e */ /* 0x000fe200000000ff */
[----:B------:R1:W-:Y:S01]  /*7900*/  STS [R220+0x1400], R111 ;  /* 0x0014006fdc007388 */ /* 0x0003e20000000800 */
[----:B------:R-:W-:Y:S02]  /*7910*/  F2FP.F16.F32.PACK_AB R143, R143, R142 ;  /* 0x0000008e8f8f723e */ /* 0x000fe400000000ff */
        /* <DEDUP_REMOVED lines=29> */
[CC--:B------:R-:W-:Y:S02]  /*7af0*/  @P0 IADD3 R10, R241.reuse, R242.reuse, RZ ;  /* 0x000000f2f10a0210 */ /* 0x0c0fe40007ffe0ff */
[----:B------:R-:W-:Y:S01]  /*7b00*/  @P0 IADD3 R8, R241, R242, RZ ;  /* 0x000000f2f1080210 */ /* 0x000fe20007ffe0ff */
[----:B------:R1:W-:Y:S01]  /*7b10*/  STS [R220+0x4000], R145 ;  /* 0x00400091dc007388 */ /* 0x0003e20000000800 */
[----:B------:R-:W-:Y:S01]  /*7b20*/  F2FP.F16.F32.PACK_AB R61, R61, R60 ;  /* 0x0000003c3d3d723e */ /* 0x000fe200000000ff */
[C---:B--2---:R-:W-:Y:S01]  /*7b30*/  @P0 IMAD R44, R10.reuse, R3, RZ ;  /* 0x000000030a2c0224 */ /* 0x044fe200078e02ff */
[----:B------:R-:W-:Y:S01]  /*7b40*/  F2FP.F16.F32.PACK_AB R63, R63, R62 ;  /* 0x0000003e3f3f723e */ /* 0x000fe200000000ff */
[----:B------:R1:W-:Y:S01]  /*7b50*/  STS [R220+0x4400], R147 ;  /* 0x00440093dc007388 */ /* 0x0003e20000000800 */
[----:B------:R-:W-:-:S03]  /*7b60*/  @P0 IMAD.WIDE.U32 R10, R10, R2, RZ ;  /* 0x000000020a0a0225 */ /* 0x000fc600078e00ff */
[----:B------:R1:W-:Y:S01]  /*7b70*/  STS [R218+0x5000], R137 ;  /* 0x00500089da007388 */ /* 0x0003e20000000800 */
[C---:B---3--:R-:W-:Y:S01]  /*7b80*/  @P0 IMAD R6, R8.reuse, R5, RZ ;  /* 0x0000000508060224 */ /* 0x048fe200078e02ff */
[----:B------:R-:W-:Y:S01]  /*7b90*/  @P0 IADD3 R44, R11, R44, RZ ;  /* 0x0000002c0b2c0210 */ /* 0x000fe20007ffe0ff */
[----:B------:R-:W-:Y:S01]  /*7ba0*/  @P0 IMAD.WIDE.U32 R8, R8, R4, RZ ;  /* 0x0000000408080225 */ /* 0x000fe200078e00ff */
[----:B------:R1:W-:Y:S01]  /*7bb0*/  STS [R218+0x5400], R139 ;  /* 0x0054008bda007388 */ /* 0x0003e20000000800 */
[----:B------:R-:W-:Y:S02]  /*7bc0*/  SHF.R.S32.HI R11, RZ, 0x1f, R212 ;  /* 0x0000001fff0b7819 */ /* 0x000fe400000114d4 */
[----:B------:R-:W-:Y:S01]  /*7bd0*/  @P0 IMAD.MOV.U32 R46, RZ, RZ, R10 ;  /* 0x000000ffff2e0224 */ /* 0x000fe200078e000a */
[----:B------:R1:W-:Y:S01]  /*7be0*/  STS [R220+0x5000], R141 ;  /* 0x0050008ddc007388 */ /* 0x0003e20000000800 */
[----:B------:R-:W-:Y:S01]  /*7bf0*/  @P0 IADD3 R6, R9, R6, RZ ;  /* 0x0000000609060210 */ /* 0x000fe20007ffe0ff */
[----:B------:R-:W-:-:S02]  /*7c00*/  @P0 IMAD.MOV.U32 R56, RZ, RZ, R8 ;  /* 0x000000ffff380224 */ /* 0x000fc400078e0008 */
        /* <DEDUP_REMOVED lines=23> */
[----:B------:R-:W-:Y:S05]  /*7d80*/  @P0 BRA `(.L_x_159) ;  /* 0x00000000002c0947 */ /* 0x000fea0003800000 */
[----:B------:R-:W2:Y:S01]  /*7d90*/  LDC.64 R2, c[0x0][0x450] ;  /* 0x00011400ff027b82 */ /* 0x000ea20000000a00 */
[----:B------:R-:W-:-:S07]  /*7da0*/  SHF.R.S32.HI R7, RZ, 0x1f, R241 ;  /* 0x0000001fff077819 */ /* 0x000fce00000114f1 */
[----:B------:R-:W3:Y:S01]  /*7db0*/  LDC.64 R8, c[0x0][0x438] ;  /* 0x00010e00ff087b82 */ /* 0x000ee20000000a00 */
[-C--:B--2---:R-:W-:Y:S02]  /*7dc0*/  IMAD R10, R7, R2.reuse, RZ ;  /* 0x00000002070a7224 */ /* 0x084fe400078e02ff */
[----:B------:R-:W-:-:S04]  /*7dd0*/  IMAD.WIDE.U32 R12, R241, R2, RZ ;  /* 0x00000002f10c7225 */ /* 0x000fc800078e00ff */
[----:B------:R-:W-:Y:S02]  /*7de0*/  IMAD R10, R241, R3, R10 ;  /* 0x00000003f10a7224 */ /* 0x000fe400078e020a */
[----:B---3--:R-:W-:-:S03]  /*7df0*/  IMAD R7, R11, R8, RZ ;  /* 0x000000080b077224 */ /* 0x008fc600078e02ff */
[----:B------:R-:W-:Y:S01]  /*7e00*/  IADD3 R13, R13, R10, RZ ;  /* 0x0000000a0d0d7210 */ /* 0x000fe20007ffe0ff */
[C---:B------:R-:W-:Y:S02]  /*7e10*/  IMAD R7, R212.reuse, R9, R7 ;  /* 0x00000009d4077224 */ /* 0x040fe400078e0207 */
[----:B-1----:R-:W-:-:S05]  /*7e20*/  IMAD.WIDE.U32 R46, R212, R8, R12 ;  /* 0x00000008d42e7225 */ /* 0x002fca00078e000c */
[----:B------:R-:W-:Y:S02]  /*7e30*/  IADD3 R44, R47, R7, RZ ;  /* 0x000000072f2c7210 */ /* 0x000fe40007ffe0ff */
.L_x_159:
        /* <DEDUP_REMOVED lines=11> */
[----:B------:R-:W-:-:S07]  /*7ef0*/  IADD3 R6, R57, R7, RZ ;  /* 0x0000000739067210 */ /* 0x000fce0007ffe0ff */
.L_x_160:
[----:B------:R-:W-:Y:S01]  /*7f00*/  STS [R220+0xb000], R61 ;  /* 0x00b0003ddc007388 */ /* 0x000fe20000000800 */
[----:B-1----:R-:W-:Y:S01]  /*7f10*/  SHF.R.S32.HI R57, RZ, 0x1f, R239 ;  /* 0x0000001fff397819 */ /* 0x002fe200000114ef */
[----:B------:R-:W-:Y:S01]  /*7f20*/  IMAD.MOV.U32 R62, RZ, RZ, R210 ;  /* 0x000000ffff3e7224 */ /* 0x000fe200078e00d2 */
[----:B------:R-:W-:Y:S01]  /*7f30*/  SHF.R.S32.HI R7, RZ, 0x1f, R209 ;  /* 0x0000001fff077819 */ /* 0x000fe200000114d1 */
[----:B------:R1:W-:Y:S01]  /*7f40*/  STS [R220+0xb400], R63 ;  /* 0x00b4003fdc007388 */ /* 0x0003e20000000800 */
[----:B------:R-:W-:Y:S01]  /*7f50*/  IMAD R47, R215, -0x40, R240 ;  /* 0xffffffc0d72f7824 */ /* 0x000fe200078e02f0 */
[----:B------:R-:W-:Y:S01]  /*7f60*/  ULDC.64 UR6, c[0x0][0x468] ;  /* 0x00011a0000067ab9 */ /* 0x000fe20000000a00 */
[----:B------:R-:W-:Y:S01]  /*7f70*/  IMAD R48, R57, R2, RZ ;  /* 0x0000000239307224 */ /* 0x000fe200078e02ff */
[----:B------:R-:W-:Y:S01]  /*7f80*/  BAR.SYNC.DEFER_BLOCKING 0x0 ;  /* 0x0000000000007b1d */ /* 0x000fe20000010000 */
[----:B------:R-:W-:Y:S02]  /*7f90*/  SHF.R.S32.HI R59, RZ, 0x1f, R208 ;  /* 0x0000001fff3b7819 */ /* 0x000fe400000114d0 */
[----:B------:R-:W-:Y:S01]  /*7fa0*/  ISETP.GE.AND P4, PT, R208, R47, PT ;  /* 0x0000002fd000720c */ /* 0x000fe20003f86270 */
[----:B------:R-:W-:-:S02]  /*7fb0*/  IMAD R45, R239, R3, R48 ;  /* 0x00000003ef2d7224 */ /* 0x000fc400078e0230 */
[----:B------:R-:W-:Y:S01]  /*7fc0*/  BSSY B0, `(.L_x_161) ;  /* 0x0000027000007945 */ /* 0x000fe20003800000 */
[----:B-1----:R-:W-:Y:S01]  /*7fd0*/  SHF.R.S32.HI R63, RZ, 0x1f, R210 ;  /* 0x0000001fff3f7819 */ /* 0x002fe200000114d2 */
[----:B------:R1:W2:Y:S02]  /*7fe0*/  LDS.128 R40, [R217+0x13000] ;  /* 0x01300000d9287984 */ /* 0x0002a40000000c00 */
[----:B------:R-:W-:Y:S02]  /*7ff0*/  IMAD.WIDE.U32 R50, R239, R2, R62 ;  /* 0x00000002ef327225 */ /* 0x000fe400078e003e */
[----:B------:R1:W3:Y:S01]  /*8000*/  LDS.128 R36, [R217+0x15000] ;  /* 0x01500000d9247984 */ /* 0x0002e20000000c00 */
[----:B------:R-:W-:-:S03]  /*8010*/  IADD3 R64, P0, R46, R50, RZ ;  /* 0x000000322e407210 */ /* 0x000fc60007f1e0ff */
[----:B------:R1:W4:Y:S01]  /*8020*/  LDS.128 R32, [R217+0x17000] ;  /* 0x01700000d9207984 */ /* 0x0003220000000c00 */
[----:B------:R-:W-:Y:S02]  /*8030*/  IADD3 R46, R208, 0x20, RZ ;  /* 0x00000020d02e7810 */ /* 0x000fe40007ffe0ff */
[----:B------:R-:W-:Y:S01]  /*8040*/  IADD3.X R65, R44, R51, R45, P0, !PT ;  /* 0x000000332c417210 */ /* 0x000fe200007fe42d */
[----:B------:R1:W1:Y:S01]  /*8050*/  LDS.128 R28, [R217+0x18000] ;  /* 0x01800000d91c7984 */ /* 0x0002620000000c00 */
[----:B------:R-:W-:Y:S01]  /*8060*/  IMAD R44, R7, UR6, RZ ;  /* 0x00000006072c7c24 */ /* 0x000fe2000f8e02ff */
[----:B------:R-:W-:Y:S02]  /*8070*/  ISETP.GE.AND P3, PT, R46, R47, PT ;  /* 0x0000002f2e00720c */ /* 0x000fe40003f66270 */
[----:B------:R1:W1:Y:S01]  /*8080*/  LDS.128 R24, [R217+0x19000] ;  /* 0x01900000d9187984 */ /* 0x0002620000000c00 */
[C---:B------:R-:W-:Y:S02]  /*8090*/  IMAD R44, R209.reuse, UR7, R44 ;  /* 0x00000007d12c7c24 */ /* 0x040fe4000f8e022c */
[----:B------:R-:W-:Y:S01]  /*80a0*/  IMAD.WIDE.U32 R64, R209, UR6, R64 ;  /* 0x00000006d1407c25 */ /* 0x000fe2000f8e0040 */
[----:B------:R1:W1:Y:S03]  /*80b0*/  LDS.128 R20, [R217+0x1a000] ;  /* 0x01a00000d9147984 */ /* 0x0002660000000c00 */
[----:B------:R-:W-:Y:S01]  /*80c0*/  IMAD.IADD R61, R44, 0x1, R65 ;  /* 0x000000012c3d7824 */ /* 0x000fe200078e0241 */
[----:B------:R1:W1:Y:S04]  /*80d0*/  LDS.128 R16, [R217+0x1b000] ;  /* 0x01b00000d9107984 */ /* 0x0002680000000c00 */
[----:B------:R1:W1:Y:S04]  /*80e0*/  LDS.128 R12, [R217+0x1c000] ;  /* 0x01c00000d90c7984 */ /* 0x0002680000000c00 */
[----:B------:R1:W1:Y:S01]  /*80f0*/  LDS.128 R8, [R217+0x1d000] ;  /* 0x01d00000d9087984 */ /* 0x0002620000000c00 */
[----:B------:R-:W-:Y:S05]  /*8100*/  @P4 BRA `(.L_x_162) ;  /* 0x0000000000484947 */ /* 0x000fea0003800000 */
[----:B------:R-:W-:Y:S01]  /*8110*/  ULDC UR4, c[0x0][0x2d0] ;  /* 0x0000b40000047ab9 */ /* 0x000fe20000000800 */
[----:B------:R-:W2:Y:S01]  /*8120*/  LDS.128 R52, [R217+0x14000] ;  /* 0x01400000d9347984 */ /* 0x000ea20000000c00 */
[----:B------:R-:W-:Y:S01]  /*8130*/  ISETP.GE.AND P2, PT, R210, UR4, PT ;  /* 0x00000004d2007c0c */ /* 0x000fe2000bf46270 */
[-C--:B------:R-:W-:Y:S01]  /*8140*/  IMAD R58, R59, R2.reuse, RZ ;  /* 0x000000023b3a7224 */ /* 0x080fe200078e02ff */
[----:B------:R-:W-:Y:S01]  /*8150*/  ISETP.GE.AND P1, PT, R214, UR4, PT ;  /* 0x00000004d6007c0c */ /* 0x000fe2000bf26270 */
[----:B------:R-:W3:Y:S01]  /*8160*/  LDS.128 R48, [R217+0x16000] ;  /* 0x01600000d9307984 */ /* 0x000ee20000000c00 */
[----:B------:R-:W-:Y:S01]  /*8170*/  IMAD.MOV.U32 R60, RZ, RZ, R64 ;  /* 0x000000ffff3c7224 */ /* 0x000fe200078e0040 */
[----:B------:R-:W-:Y:S01]  /*8180*/  ISETP.GE.AND P0, PT, R213, UR4, PT ;  /* 0x00000004d5007c0c */ /* 0x000fe2000bf06270 */
[C---:B------:R-:W-:Y:S01]  /*8190*/  IMAD R58, R208.reuse, R3, R58 ;  /* 0x00000003d03a7224 */ /* 0x040fe200078e023a */
[----:B------:R-:W-:Y:S01]  /*81a0*/  ULDC.64 UR6, c[0x0][0x3f0] ;  /* 0x0000fc0000067ab9 */ /* 0x000fe20000000a00 */
[----:B------:R-:W-:-:S04]  /*81b0*/  IMAD.WIDE.U32 R66, R208, R2, R60 ;  /* 0x00000002d0427225 */ /* 0x000fc800078e003c */
[----:B------:R-:W-:Y:S01]  /*81c0*/  IMAD.IADD R58, R58, 0x1, R67 ;  /* 0x000000013a3a7824 */ /* 0x000fe200078e0243 */
[----:B------:R-:W4:Y:S01]  /*81d0*/  @!P2 LDS.128 R44, [R217+0x12000] ;  /* 0x01200000d92ca984 */ /* 0x000f220000000c00 */
[----:B------:R-:W-:-:S04]  /*81e0*/  LEA R68, P5, R66, UR6, 0x1 ;  /* 0x0000000642447c11 */ /* 0x000fc8000f8a08ff */
[----:B------:R-:W-:-:S05]  /*81f0*/  LEA.HI.X R69, R66, UR7, R58, 0x1, P5 ;  /* 0x0000000742457c11 */ /* 0x000fca000a8f0c3a */
[----:B--2---:R2:W-:Y:S04]  /*8200*/  @!P1 STG.E.128 desc[UR14][R68.64+0x80], R52 ;  /* 0x0000803444009986 */ /* 0x0045e8000c101d0e */
[----:B---3--:R2:W-:Y:S04]  /*8210*/  @!P0 STG.E.128 desc[UR14][R68.64+0x100], R48 ;  /* 0x0001003044008986 */ /* 0x0085e8000c101d0e */
[----:B----4-:R2:W-:Y:S02]  /*8220*/  @!P2 STG.E.128 desc[UR14][R68.64], R44 ;  /* 0x0000002c4400a986 */ /* 0x0105e4000c101d0e */
.L_x_162:
[----:B------:R-:W-:Y:S05]  /*8230*/  BSYNC B0 ;  /* 0x0000000000007941 */ /* 0x000fea0003800000 */
.L_x_161:
[----:B------:R-:W-:Y:S04]  /*8240*/  BSSY B0, `(.L_x_163) ;  /* 0x0000013000007945 */ /* 0x000fe80003800000 */
[----:B------:R-:W-:Y:S05]  /*8250*/  @P3 BRA `(.L_x_164) ;  /* 0x0000000000443947 */ /* 0x000fea0003800000 */
[----:B--2---:R-:W-:Y:S01]  /*8260*/  IADD3 R45, P0, R208, 0x20, RZ ;  /* 0x00000020d02d7810 */ /* 0x004fe20007f1e0ff */
[----:B------:R-:W-:Y:S01]  /*8270*/  IMAD.MOV.U32 R60, RZ, RZ, R64 ;  /* 0x000000ffff3c7224 */ /* 0x000fe200078e0040 */
[----:B------:R-:W-:Y:S01]  /*8280*/  ULDC UR4, c[0x0][0x2d0] ;  /* 0x0000b40000047ab9 */ /* 0x000fe20000000800 */
[----:B------:R-:W-:Y:S01]  /*8290*/  ULDC.64 UR6, c[0x0][0x3f0] ;  /* 0x0000fc0000067ab9 */ /* 0x000fe20000000a00 */
[----:B------:R-:W-:Y:S01]  /*82a0*/  ISETP.GE.AND P2, PT, R210, UR4, PT ;  /* 0x00000004d2007c0c */ /* 0x000fe2000bf46270 */
[----:B------:R-:W-:Y:S01]  /*82b0*/  IMAD.X R47, RZ, RZ, R59, P0 ;  /* 0x000000ffff2f7224 */ /* 0x000fe200000e063b */
[----:B------:R-:W-:Y:S02]  /*82c0*/  ISETP.GE.AND P1, PT, R214, UR4, PT ;  /* 0x00000004d6007c0c */ /* 0x000fe4000bf26270 */
[----:B------:R-:W-:Y:S01]  /*82d0*/  ISETP.GE.AND P0, PT, R213, UR4, PT ;  /* 0x00000004d5007c0c */ /* 0x000fe2000bf06270 */
[-C--:B------:R-:W-:Y:S02]  /*82e0*/  IMAD R44, R47, R2.reuse, RZ ;  /* 0x000000022f2c7224 */ /* 0x080fe400078e02ff */
[----:B------:R-:W-:-:S04]  /*82f0*/  IMAD.WIDE.U32 R46, R45, R2, R60 ;  /* 0x000000022d2e7225 */ /* 0x000fc800078e003c */
[----:B------:R-:W-:Y:S01]  /*8300*/  IMAD R44, R45, R3, R44 ;  /* 0x000000032d2c7224 */ /* 0x000fe200078e022c */
[----:B------:R-:W-:-:S03]  /*8310*/  LEA R2, P5, R46, UR6, 0x1 ;  /* 0x000000062e027c11 */ /* 0x000fc6000f8a08ff */
[----:B------:R-:W-:-:S05]  /*8320*/  IMAD.IADD R44, R44, 0x1, R47 ;  /* 0x000000012c2c7824 */ /* 0x000fca00078e022f */
[----:B------:R-:W-:-:S05]  /*8330*/  LEA.HI.X R3, R46, UR7, R44, 0x1, P5 ;  /* 0x000000072e037c11 */ /* 0x000fca000a8f0c2c */
[----:B------:R2:W-:Y:S04]  /*8340*/  @!P2 STG.E.128 desc[UR14][R2.64], R40 ;  /* 0x000000280200a986 */ /* 0x0005e8000c101d0e */
[----:B---3--:R2:W-:Y:S04]  /*8350*/  @!P1 STG.E.128 desc[UR14][R2.64+0x80], R36 ;  /* 0x0000802402009986 */ /* 0x0085e8000c101d0e */
[----:B----4-:R2:W-:Y:S02]  /*8360*/  @!P0 STG.E.128 desc[UR14][R2.64+0x100], R32 ;  /* 0x0001002002008986 */ /* 0x0105e4000c101d0e */
.L_x_164:
[----:B------:R-:W-:Y:S05]  /*8370*/  BSYNC B0 ;  /* 0x0000000000007941 */ /* 0x000fea0003800000 */
.L_x_163:
[-C--:B------:R-:W-:Y:S01]  /*8380*/  IMAD.WIDE.U32 R62, R239, R4.reuse, R62 ;  /* 0x00000004ef3e7225 */ /* 0x080fe200078e003e */
[----:B------:R-:W-:Y:S01]  /*8390*/  ULDC.64 UR6, c[0x0][0x470] ;  /* 0x00011c0000067ab9 */ /* 0x000fe20000000a00 */
[----:B------:R-:W-:Y:S02]  /*83a0*/  BSSY B0, `(.L_x_165) ;  /* 0x000001a000007945 */ /* 0x000fe40003800000 */
[----:B--2---:R-:W-:Y:S01]  /*83b0*/  IMAD R2, R57, R4, RZ ;  /* 0x0000000439027224 */ /* 0x004fe200078e02ff */
[----:B------:R-:W-:-:S03]  /*83c0*/  IADD3 R56, P0, R56, R62, RZ ;  /* 0x0000003e38387210 */ /* 0x000fc60007f1e0ff */
[----:B------:R-:W-:Y:S02]  /*83d0*/  IMAD R239, R239, R5, R2 ;  /* 0x00000005efef7224 */ /* 0x000fe400078e0202 */
[----:B------:R-:W-:-:S03]  /*83e0*/  IMAD R2, R7, UR6, RZ ;  /* 0x0000000607027c24 */ /* 0x000fc6000f8e02ff */
[----:B------:R-:W-:Y:S01]  /*83f0*/  IADD3.X R57, R6, R63, R239, P0, !PT ;  /* 0x0000003f06397210 */ /* 0x000fe200007fe4ef */
[C---:B------:R-:W-:Y:S02]  /*8400*/  IMAD R3, R209.reuse, UR7, R2 ;  /* 0x00000007d1037c24 */ /* 0x040fe4000f8e0202 */
[----:B------:R-:W-:-:S05]  /*8410*/  IMAD.WIDE.U32 R6, R209, UR6, R56 ;  /* 0x00000006d1067c25 */ /* 0x000fca000f8e0038 */
[----:B------:R-:W-:Y:S01]  /*8420*/  IADD3 R3, R3, R7, RZ ;  /* 0x0000000703037210 */ /* 0x000fe20007ffe0ff */
[----:B------:R-:W-:Y:S06]  /*8430*/  @P4 BRA `(.L_x_166) ;  /* 0x0000000000404947 */ /* 0x000fec0003800000 */
[----:B----4-:R-:W-:Y:S01]  /*8440*/  MOV R33, R3 ;  /* 0x0000000300217202 */ /* 0x010fe20000000f00 */
        /* <DEDUP_REMOVED lines=12> */
[----:B-1----:R2:W-:Y:S04]  /*8510*/  @!P2 STG.E.128 desc[UR14][R34.64], R28 ;  /* 0x0000001c2200a986 */ /* 0x0025e8000c101d0e */
[----:B------:R2:W-:Y:S04]  /*8520*/  @!P1 STG.E.128 desc[UR14][R34.64+0x80], R20 ;  /* 0x0000801422009986 */ /* 0x0005e8000c101d0e */
[----:B------:R2:W-:Y:S02]  /*8530*/  @!P0 STG.E.128 desc[UR14][R34.64+0x100], R12 ;  /* 0x0001000c22008986 */ /* 0x0005e4000c101d0e */
.L_x_166:
[----:B------:R-:W-:Y:S05]  /*8540*/  BSYNC B0 ;  /* 0x0000000000007941 */ /* 0x000fea0003800000 */
.L_x_165:
[----:B------:R-:W-:Y:S05]  /*8550*/  @P3 BRA `(.L_x_137) ;  /* 0x0000000000483947 */ /* 0x000fea0003800000 */
[----:B------:R-:W-:Y:S01]  /*8560*/  IADD3 R2, P0, R208, 0x20, RZ ;  /* 0x00000020d0027810 */ /* 0x000fe20007f1e0ff */
[----:B-12---:R-:W-:Y:S01]  /*8570*/  IMAD.MOV.U32 R12, RZ, RZ, R6 ;  /* 0x000000ffff0c7224 */ /* 0x006fe200078e0006 */
        /* <DEDUP_REMOVED lines=8> */
[----:B------:R-:W-:-:S04]  /*8600*/  IMAD R7, R7, R4, RZ ;  /* 0x0000000407077224 */ /* 0x000fc800078e02ff */
[----:B------:R-:W-:Y:S01]  /*8610*/  IMAD R7, R2, R5, R7 ;  /* 0x0000000502077224 */ /* 0x000fe200078e0207 */
[----:B------:R-:W-:-:S03]  /*8620*/  LEA R2, P3, R12, UR6, 0x1 ;  /* 0x000000060c027c11 */ /* 0x000fc6000f8608ff */
[----:B------:R-:W-:-:S05]  /*8630*/  IMAD.IADD R7, R7, 0x1, R13 ;  /* 0x0000000107077824 */ /* 0x000fca00078e020d */
[----:B------:R-:W-:-:S05]  /*8640*/  LEA.HI.X R3, R12, UR7, R7, 0x1, P3 ;  /* 0x000000070c037c11 */ /* 0x000fca00098f0c07 */
[----:B------:R1:W-:Y:S04]  /*8650*/  @!P2 STG.E.128 desc[UR14][R2.64], R24 ;  /* 0x000000180200a986 */ /* 0x0003e8000c101d0e */
[----:B------:R1:W-:Y:S04]  /*8660*/  @!P1 STG.E.128 desc[UR14][R2.64+0x80], R16 ;  /* 0x0000801002009986 */ /* 0x0003e8000c101d0e */
[----:B------:R1:W-:Y:S02]  /*8670*/  @!P0 STG.E.128 desc[UR14][R2.64+0x100], R8 ;  /* 0x0001000802008986 */ /* 0x0003e4000c101d0e */
.L_x_137:
[----:B------:R-:W-:Y:S05]  /*8680*/  BSYNC B1 ;  /* 0x0000000000017941 */ /* 0x000fea0003800000 */
.L_x_123:
[----:B-1-34-:R-:W1:Y:S02]  /*8690*/  LDC R2, c[0x0][0xc] ;  /* 0x00000300ff027b82 */ /* 0x01ae640000000800 */
[----:B-1----:R-:W-:-:S04]  /*86a0*/  IADD3 R215, R2, R215, RZ ;  /* 0x000000d702d77210 */ /* 0x002fc80007ffe0ff */
[----:B------:R-:W-:-:S13]  /*86b0*/  ISETP.GE.AND P0, PT, R215, UR12, PT ;  /* 0x0000000cd7007c0c */ /* 0x000fda000bf06270 */
[----:B------:R-:W-:Y:S05]  /*86c0*/  @P0 BRA `(.L_x_167) ;  /* 0x0000000000040947 */ /* 0x000fea0003800000 */
[----:B------:R-:W-:Y:S05]  /*86d0*/  BRA `(.L_x_168) ;  /* 0xffffff80008c7947 */ /* 0x000fea000383ffff */
.L_x_167:
[----:B------:R-:W-:Y:S05]  /*86e0*/  EXIT ;  /* 0x000000000000794d */ /* 0x000fea0003800000 */
.L_x_169:
        /* <DEDUP_REMOVED lines=9> */
.L_x_805:


//--------------------- .text._ZN5flash44flash_bwd_dq_dk_dv_loop_seqk_parallel_kernelI23Flash_bwd_kernel_traitsILi192ELi64ELi64ELi8ELi4ELi2ELi2ELb0ELb0EN7cutlass6half_tE19Flash_kernel_traitsILi192ELi64ELi64ELi8ES3_EELb0ELb1ELb0ELb0ELb0ELb1ELb0EEEvNS_16Flash_bwd_paramsE --------------------------
	.section	.text._ZN5flash44flash_bwd_dq_dk_dv_loop_seqk_parallel_kernelI23Flash_bwd_kernel_traitsILi192ELi64ELi64ELi8ELi4ELi2ELi2ELb0ELb0EN7cutlass6half_tE19Flash_kernel_traitsILi192ELi64ELi64ELi8ES3_EELb0ELb1ELb0ELb0ELb0ELb1ELb0EEEvNS_16Flash_bwd_paramsE,"ax",@progbits
	.align	128
        .global         _ZN5flash44flash_bwd_dq_dk_dv_loop_seqk_parallel_kernelI23Flash_bwd_kernel_traitsILi192ELi64ELi64ELi8ELi4ELi2ELi2ELb0ELb0EN7cutlass6half_tE19Flash_kernel_traitsILi192ELi64ELi64ELi8ES3_EELb0ELb1ELb0ELb0ELb0ELb1ELb0EEEvNS_16Flash_bwd_paramsE
        .type           _ZN5flash44flash_bwd_dq_dk_dv_loop_seqk_parallel_kernelI23Flash_bwd_kernel_traitsILi192ELi64ELi64ELi8ELi4ELi2ELi2ELb0ELb0EN7cutlass6half_tE19Flash_kernel_traitsILi192ELi64ELi64ELi8ES3_EELb0ELb1ELb0ELb0ELb0ELb1ELb0EEEvNS_16Flash_bwd_paramsE,@function
        .size           _ZN5flash44flash_bwd_dq_dk_dv_loop_seqk_parallel_kernelI23Flash_bwd_kernel_traitsILi192ELi64ELi64ELi8ELi4ELi2ELi2ELb0ELb0EN7cutlass6half_tE19Flash_kernel_traitsILi192ELi64ELi64ELi8ES3_EELb0ELb1ELb0ELb0ELb0ELb1ELb0EEEvNS_16Flash_bwd_paramsE,(.L_x_806 - _ZN5flash44flash_bwd_dq_dk_dv_loop_seqk_parallel_kernelI23Flash_bwd_kernel_traitsILi192ELi64ELi64ELi8ELi4ELi2ELi2ELb0ELb0EN7cutlass6half_tE19Flash_kernel_traitsILi192ELi64ELi64ELi8ES3_EELb0ELb1ELb0ELb0ELb0ELb1ELb0EEEvNS_16Flash_bwd_paramsE)
        .other          _ZN5flash44flash_bwd_dq_dk_dv_loop_seqk_parallel_kernelI23Flash_bwd_kernel_traitsILi192ELi64ELi64ELi8ELi4ELi2ELi2ELb0ELb0EN7cutlass6half_tE19Flash_kernel_traitsILi192ELi64ELi64ELi8ES3_EELb0ELb1ELb0ELb0ELb0ELb1ELb0EEEvNS_16Flash_bwd_paramsE,@"STO_CUDA_ENTRY STV_DEFAULT"
_ZN5flash44flash_bwd_dq_dk_dv_loop_seqk_parallel_kernelI23Flash_bwd_kernel_traitsILi192ELi64ELi64ELi8ELi4ELi2ELi2ELb0ELb0EN7cutlass6half_tE19Flash_kernel_traitsILi192ELi64ELi64ELi8ES3_EELb0ELb1ELb0ELb0ELb0ELb1ELb0EEEvNS_16Flash_bwd_paramsE:
.text._ZN5flash44flash_bwd_dq_dk_dv_loop_seqk_parallel_kernelI23Flash_bwd_kernel_traitsILi192ELi64ELi64ELi8ELi4ELi2ELi2ELb0ELb0EN7cutlass6half_tE19Flash_kernel_traitsILi192ELi64ELi64ELi8ES3_EELb0ELb1ELb0ELb0ELb0ELb1ELb0EEEvNS_16Flash_bwd_paramsE:
        /* <DEDUP_REMOVED lines=16> */
[----:B------:R-:W-:Y:S01]  /*0100*/  ULDC.64 UR10, c[0x0][0x300] ;  /* 0x0000c000000a7ab9 */ /* 0x000fe20000000a00 */
[----:B------:R-:W4:Y:S01]  /*0110*/  S2R R217, SR_CTAID.Z ;  /* 0x0000000000d97919 */ /* 0x000f220000002700 */
[----:B--2---:R-:W-:-:S04]  /*0120*/  ULEA UR5, UR5, UR4, 0x18 ;  /* 0x0000000405057291 */ /* 0x004fc8000f8ec03f */
[----:B------:R-:W-:Y:S02]  /*0130*/  UIADD3 UR6, UR5, 0x12000, URZ ;  /* 0x0001200005067890 */ /* 0x000fe4000fffe03f */
[----:B------:R-:W-:Y:S01]  /*0140*/  UIADD3 UR4, UR5, 0x1e000, URZ ;  /* 0x0001e00005047890 */ /* 0x000fe2000fffe03f */
[----:B-1----:R-:W-:Y:S01]  /*0150*/  SHF.R.S32.HI R10, RZ, 0x1f, R3 ;  /* 0x0000001fff0a7819 */ /* 0x002fe20000011403 */
[----:B------:R-:W-:-:S03]  /*0160*/  IMAD.SHL.U32 R203, R3, 0x2, RZ ;  /* 0x0000000203cb7824 */ /* 0x000fc600078e00ff */
[CC--:B------:R-:W-:Y:S02]  /*0170*/  LEA.HI R16, R10.reuse, R3.reuse, RZ, 0x4 ;  /* 0x000000030a107211 */ /* 0x0c0fe400078f20ff */
[-C--:B------:R-:W-:Y:S02]  /*0180*/  LEA.HI R14, R10, R3.reuse, RZ, 0x3 ;  /* 0x000000030a0e7211 */ /* 0x080fe400078f18ff */
[----:B------:R-:W-:Y:S02]  /*0190*/  SHF.R.S32.HI R5, RZ, 0x4, R16 ;  /* 0x00000004ff057819 */ /* 0x000fe40000011410 */
[----:B------:R-:W-:Y:S02]  /*01a0*/  LOP3.LUT R2, R14, 0xfffffff8, RZ, 0xc0, !PT ;  /* 0xfffffff80e027812 */ /* 0x000fe400078ec0ff */
[----:B------:R-:W-:Y:S02]  /*01b0*/  SHF.R.S32.HI R209, RZ, 0x3, R14 ;  /* 0x00000003ffd17819 */ /* 0x000fe4000001140e */
[CC--:B------:R-:W-:Y:S01]  /*01c0*/  LEA.HI R7, R10.reuse, R3.reuse, RZ, 0x2 ;  /* 0x000000030a077211 */ /* 0x0c0fe200078f10ff */
[----:B------:R-:W-:Y:S01]  /*01d0*/  IMAD.IADD R2, R3, 0x1, -R2 ;  /* 0x0000000103027824 */ /* 0x000fe200078e0a02 */
[----:B------:R-:W-:Y:S01]  /*01e0*/  LEA.HI R8, R10, R3, RZ, 0x5 ;  /* 0x000000030a087211 */ /* 0x000fe200078f28ff */
[----:B------:R-:W-:Y:S01]  /*01f0*/  IMAD.SHL.U32 R11, R209, 0x40, RZ ;  /* 0x00000040d10b7824 */ /* 0x000fe200078e00ff */
[----:B------:R-:W-:Y:S01]  /*0200*/  LEA.HI R4, R16, R5, RZ, 0x1 ;  /* 0x0000000510047211 */ /* 0x000fe200078f08ff */
[----:B------:R-:W-:Y:S01]  /*0210*/  IMAD.SHL.U32 R210, R2, 0x8, RZ ;  /* 0x0000000802d27824 */ /* 0x000fe200078e00ff */
[----:B------:R-:W-:-:S02]  /*0220*/  SHF.R.S32.HI R9, RZ, 0x2, R7 ;  /* 0x00000002ff097819 */ /* 0x000fc40000011407 */
[----:B------:R-:W-:Y:S02]  /*0230*/  SHF.R.S32.HI R6, RZ, 0x1f, R7 ;  /* 0x0000001fff067819 */ /* 0x000fe40000011407 */
[----:B------:R-:W-:Y:S02]  /*0240*/  SHF.R.S32.HI R207, RZ, 0x5, R8 ;  /* 0x00000005ffcf7819 */ /* 0x000fe40000011408 */
[----:B------:R-:W-:Y:S02]  /*0250*/  LOP3.LUT R4, R4, 0xfffffffe, RZ, 0xc0, !PT ;  /* 0xfffffffe04047812 */ /* 0x000fe400078ec0ff */
[----:B------:R-:W-:Y:S02]  /*0260*/  LEA.HI R6, R6, R9, RZ, 0x3 ;  /* 0x0000000906067211 */ /* 0x000fe400078f18ff */
[----:B------:R-:W-:Y:S01]  /*0270*/  LOP3.LUT R11, R11, 0x1c0, RZ, 0xc0, !PT ;  /* 0x000001c00b0b7812 */ /* 0x000fe200078ec0ff */
[----:B------:R-:W-:Y:S01]  /*0280*/  IMAD.IADD R4, R5, 0x1, -R4 ;  /* 0x0000000105047824 */ /* 0x000fe200078e0a04 */
[----:B------:R-:W-:-:S02]  /*0290*/  LEA.HI R0, R8, R207, RZ, 0x1 ;  /* 0x000000cf08007211 */ /* 0x000fc400078f08ff */
[----:B------:R-:W-:Y:S02]  /*02a0*/  LOP3.LUT R6, R6, 0xfffffff8, RZ, 0xc0, !PT ;  /* 0xfffffff806067812 */ /* 0x000fe400078ec0ff */
[----:B------:R-:W-:Y:S02]  /*02b0*/  LOP3.LUT R16, R16, 0xfffffff0, RZ, 0xc0, !PT ;  /* 0xfffffff010107812 */ /* 0x000fe400078ec0ff */
[----:B------:R-:W-:Y:S01]  /*02c0*/  LOP3.LUT R5, R11, 0x38, R210, 0xf8, !PT ;  /* 0x000000380b057812 */ /* 0x000fe200078ef8d2 */
[----:B------:R-:W-:Y:S01]  /*02d0*/  IMAD.IADD R6, R9, 0x1, -R6 ;  /* 0x0000000109067824 */ /* 0x000fe200078e0a06 */
[----:B------:R-:W-:Y:S01]  /*02e0*/  SHF.R.U32.HI R208, RZ, 0x3, R11 ;  /* 0x00000003ffd07819 */ /* 0x000fe2000001160b */
[----:B------:R-:W-:Y:S01]  /*02f0*/  IMAD.IADD R16, R3, 0x1, -R16 ;  /* 0x0000000103107824 */ /* 0x000fe200078e0a10 */
[----:B------:R-:W-:Y:S01]  /*0300*/  LOP3.LUT R0, R0, 0xfffffffe, RZ, 0xc0, !PT ;  /* 0xfffffffe00007812 */ /* 0x000fe200078ec0ff */
[----:B------:R-:W-:Y:S01]  /*0310*/  IMAD.SHL.U32 R9, R2, 0x40, RZ ;  /* 0x0000004002097824 */ /* 0x000fe200078e00ff */
[----:B------:R-:W-:Y:S01]  /*0320*/  LOP3.LUT R208, R5, R208, RZ, 0x3c, !PT ;  /* 0x000000d005d07212 */ /* 0x000fe200078e3cff */
[----:B------:R-:W-:Y:S01]  /*0330*/  IMAD.SHL.U32 R216, R6, 0x40, RZ ;  /* 0x0000004006d87824 */ /* 0x000fe200078e00ff */
[----:B------:R-:W-:Y:S01]  /*0340*/  SHF.R.S32.HI R11, RZ, 0x1f, R16 ;  /* 0x0000001fff0b7819 */ /* 0x000fe20000011410 */
[----:B------:R-:W-:Y:S01]  /*0350*/  IMAD.IADD R5, R207, 0x1, -R0 ;  /* 0x00000001cf057824 */ /* 0x000fe200078e0a00 */
[----:B------:R-:W-:-:S02]  /*0360*/  LOP3.LUT R9, R9, 0x1c0, RZ, 0xc0, !PT ;  /* 0x000001c009097812 */ /* 0x000fc400078ec0ff */
[C---:B------:R-:W-:Y:S01]  /*0370*/  LOP3.LUT P4, RZ, R2.reuse, 0x2, RZ, 0xc0, !PT ;  /* 0x0000000202ff7812 */ /* 0x040fe2000788c0ff */
[----:B------:R-:W-:Y:S01]  /*0380*/  IMAD.SHL.U32 R12, R5, 0x10, RZ ;  /* 0x00000010050c7824 */ /* 0x000fe200078e00ff */
[----:B------:R-:W-:Y:S02]  /*0390*/  LOP3.LUT P3, RZ, R2, 0x4, RZ, 0xc0, !PT ;  /* 0x0000000402ff7812 */ /* 0x000fe4000786c0ff */
[----:B------:R-:W-:Y:S02]  /*03a0*/  LEA.HI R2, R10, R3, RZ, 0x7 ;  /* 0x000000030a027211 */ /* 0x000fe400078f38ff */
[----:B------:R-:W-:Y:S02]  /*03b0*/  LEA.HI R0, R11, R16, RZ, 0x3 ;  /* 0x000000100b007211 */ /* 0x000fe400078f18ff */
[C---:B------:R-:W-:Y:S02]  /*03c0*/  LOP3.LUT R11, R9.reuse, 0x10, R12, 0xf8, !PT ;  /* 0x00000010090b7812 */ /* 0x040fe400078ef80c */
[----:B------:R-:W-:-:S02]  /*03d0*/  LOP3.LUT R13, R9, 0x8, R14, 0xf8, !PT ;  /* 0x00000008090d7812 */ /* 0x000fc400078ef80e */
[----:B------:R-:W-:Y:S01]  /*03e0*/  SHF.R.U32.HI R194, RZ, 0x3, R9 ;  /* 0x00000003ffc27819 */ /* 0x000fe20000011609 */
[----:B------:R-:W-:Y:S01]  /*03f0*/  IMAD.SHL.U32 R9, R4, 0x200, RZ ;  /* 0x0000020004097824 */ /* 0x000fe200078e00ff */
[----:B------:R-:W-:Y:S02]  /*0400*/  SHF.R.S32.HI R2, RZ, 0x7, R2 ;  /* 0x00000007ff027819 */ /* 0x000fe40000011402 */
[----:B------:R-:W-:Y:S02]  /*0410*/  LOP3.LUT R11, R11, 0x8, R14, 0xf8, !PT ;  /* 0x000000080b0b7812 */ /* 0x000fe400078ef80e */
[----:B------:R-:W-:Y:S01]  /*0420*/  LOP3.LUT R198, R13, R194, RZ, 0x3c, !PT ;  /* 0x000000c20dc67212 */ /* 0x000fe200078e3cff */
[C---:B------:R-:W-:Y:S01]  /*0430*/  IMAD R13, R2.reuse, 0x800, R9 ;  /* 0x00000800020d7824 */ /* 0x040fe200078e0209 */
[----:B------:R-:W-:Y:S01]  /*0440*/  LOP3.LUT R194, R9, R11, R194, 0xf6, !PT ;  /* 0x0000000b09c27212 */ /* 0x000fe200078ef6c2 */
[----:B------:R-:W-:Y:S01]  /*0450*/  IMAD.SHL.U32 R2, R2, 0x20, RZ ;  /* 0x0000002002027824 */ /* 0x000fe200078e00ff */
[----:B------:R-:W-:Y:S01]  /*0460*/  LEA.HI R9, R10, R3, RZ, 0x6 ;  /* 0x000000030a097211 */ /* 0x000fe200078f30ff */
[----:B------:R-:W-:Y:S01]  /*0470*/  IMAD.IADD R198, R13, 0x1, R198 ;  /* 0x000000010dc67824 */ /* 0x000fe200078e02c6 */
[----:B------:R-:W-:-:S02]  /*0480*/  LOP3.LUT R12, R6, 0x1, RZ, 0xc0, !PT ;  /* 0x00000001060c7812 */ /* 0x000fc400078ec0ff */
[----:B------:R-:W-:Y:S01]  /*0490*/  LOP3.LUT R206, R8, 0xffffffe0, RZ, 0xc0, !PT ;  /* 0xffffffe008ce7812 */ /* 0x000fe200078ec0ff */
[----:B------:R-:W-:Y:S01]  /*04a0*/  IMAD.SHL.U32 R198, R198, 0x2, RZ ;  /* 0x00000002c6c67824 */ /* 0x000fe200078e00ff */
[----:B------:R-:W-:Y:S02]  /*04b0*/  SHF.R.S32.HI R9, RZ, 0x6, R9 ;  /* 0x00000006ff097819 */ /* 0x000fe40000011409 */
[----:B------:R-:W-:Y:S01]  /*04c0*/  SHF.R.S32.HI R8, RZ, 0x1f, R8 ;  /* 0x0000001fff087819 */ /* 0x000fe20000011408 */
[----:B------:R-:W-:Y:S01]  /*04d0*/  IMAD.IADD R206, R3, 0x1, -R206 ;  /* 0x0000000103ce7824 */ /* 0x000fe200078e0ace */
[----:B------:R-:W-:Y:S01]  /*04e0*/  LOP3.LUT R205, R0, 0xfffffff8, RZ, 0xc0, !PT ;  /* 0xfffffff800cd7812 */ /* 0x000fe200078ec0ff */
[C---:B------:R-:W-:Y:S01]  /*04f0*/  IMAD R208, R9.reuse, 0x200, R208 ;  /* 0x0000020009d07824 */ /* 0x040fe200078e02d0 */
[----:B------:R-:W-:Y:S01]  /*0500*/  ISETP.NE.U32.AND P0, PT, R12, 0x1, PT ;  /* 0x000000010c00780c */ /* 0x000fe20003f05070 */
[----:B------:R-:W-:Y:S01]  /*0510*/  IMAD.SHL.U32 R9, R9, 0x8, RZ ;  /* 0x0000000809097824 */ /* 0x000fe200078e00ff */
[----:B------:R-:W-:Y:S01]  /*0520*/  LOP3.LUT R12, R7, 0x7ffffffc, RZ, 0xc0, !PT ;  /* 0x7ffffffc070c7812 */ /* 0x000fe200078ec0ff */
[----:B------:R-:W-:Y:S01]  /*0530*/  IMAD.IADD R205, R16, 0x1, -R205 ;  /* 0x0000000110cd7824 */ /* 0x000fe200078e0acd */
[----:B------:R-:W-:Y:S01]  /*0540*/  LEA.HI R8, R8, R207, RZ, 0x2 ;  /* 0x000000cf08087211 */ /* 0x000fe200078f10ff */
[----:B------:R-:W-:Y:S01]  /*0550*/  IMAD.SHL.U32 R0, R0, 0x40, RZ ;  /* 0x0000004000007824 */ /* 0x000fe200078e00ff */
[----:B------:R-:W-:Y:S01]  /*0560*/  LOP3.LUT R216, R216, 0x1c0, RZ, 0xc0, !PT ;  /* 0x000001c0d8d87812 */ /* 0x000fe200078ec0ff */
[----:B------:R-:W-:Y:S01]  /*0570*/  IMAD.IADD R7, R3, 0x1, -R12 ;  /* 0x0000000103077824 */ /* 0x000fe200078e0a0c */
[----:B------:R-:W-:Y:S01]  /*0580*/  LOP3.LUT R8, R8, 0xfffffffc, RZ, 0xc0, !PT ;  /* 0xfffffffc08087812 */ /* 0x000fe200078ec0ff */
[----:B------:R-:W-:Y:S01]  /*0590*/  IMAD.SHL.U32 R199, R205, 0x40, RZ ;  /* 0x00000040cdc77824 */ /* 0x000fe200078e00ff */
[----:B------:R-:W-:Y:S01]  /*05a0*/  R2P PR, R6, 0x6 ;  /* 0x0000000606007804 */ /* 0x000fe20000000000 */
[C---:B------:R-:W-:Y:S01]  /*05b0*/  IMAD.SHL.U32 R6, R4.reuse, 0x20, RZ ;  /* 0x0000002004067824 */ /* 0x040fe200078e00ff */
[----:B------:R-:W-:Y:S01]  /*05c0*/  LOP3.LUT R9, R9, 0x18, RZ, 0xc0, !PT ;  /* 0x0000001809097812 */ /* 0x000fe200078ec0ff */
[----:B------:R-:W-:Y:S01]  /*05d0*/  IMAD.SHL.U32 R4, R4, 0x8, RZ ;  /* 0x0000000804047824 */ /* 0x000fe200078e00ff */
[----:B------:R-:W-:Y:S01]  /*05e0*/  SHF.R.U32.HI R218, RZ, 0x3, R216 ;  /* 0x00000003ffda7819 */ /* 0x000fe200000116d8 */
[----:B------:R-:W-:Y:S01]  /*05f0*/  VIADD R196, R198, UR6 ;  /* 0x00000006c6c47c36 */ /* 0x000fe20008000000 */
[----:B------:R-:W-:-:S02]  /*0600*/  LOP3.LUT R203, R2, 0x6, R203, 0xf8, !PT ;  /* 0x0000000602cb7812 */ /* 0x000fc400078ef8cb */
[----:B------:R-:W-:Y:S01]  /*0610*/  LOP3.LUT R3, R216, 0x20, R2, 0xf8, !PT ;  /* 0x00000020d8037812 */ /* 0x000fe200078ef802 */
[----:B------:R-:W-:Y:S01]  /*0620*/  IMAD.SHL.U32 R2, R7, 0x2, RZ ;  /* 0x0000000207027824 */ /* 0x000fe200078e00ff */
[----:B------:R-:W-:Y:S01]  /*0630*/  LOP3.LUT R216, R218, R216, R9, 0x1e, !PT ;  /* 0x000000d8dad87212 */ /* 0x000fe200078e1e09 */
[----:B------:R-:W-:Y:S01]  /*0640*/  IMAD.IADD R7, R207, 0x1, -R8 ;  /* 0x00000001cf077824 */ /* 0x000fe200078e0a08 */
[----:B------:R-:W-:Y:S02]  /*0650*/  LOP3.LUT R218, R3, R218, RZ, 0x3c, !PT ;  /* 0x000000da03da7212 */ /* 0x000fe400078e3cff */
[----:B------:R-:W-:Y:S01]  /*0660*/  LOP3.LUT R6, R9, 0x20, R6, 0xf8, !PT ;  /* 0x0000002009067812 */ /* 0x000fe200078ef806 */
[----:B------:R-:W-:Y:S01]  /*0670*/  IMAD R9, R7, 0x400, R2 ;  /* 0x0000040007097824 */ /* 0x000fe200078e0202 */
[----:B------:R-:W-:Y:S02]  /*0680*/  LOP3.LUT R199, R199, 0x1c0, RZ, 0xc0, !PT ;  /* 0x000001c0c7c77812 */ /* 0x000fe400078ec0ff */
[----:B------:R-:W-:Y:S01]  /*0690*/  SHF.R.S32.HI R3, RZ, 0x1f, R206 ;  /* 0x0000001fff037819 */ /* 0x000fe200000114ce */
[----:B------:R-:W-:Y:S01]  /*06a0*/  IMAD.IADD R218, R9, 0x1, R218 ;  /* 0x0000000109da7824 */ /* 0x000fe200078e02da */
[----:B------:R-:W-:-:S02]  /*06b0*/  SHF.R.U32.HI R193, RZ, 0x3, R199 ;  /* 0x00000003ffc17819 */ /* 0x000fc400000116c7 */
[----:B------:R-:W-:Y:S01]  /*06c0*/  LEA.HI R204, R3, R206, RZ, 0x2 ;  /* 0x000000ce03cc7211 */ /* 0x000fe200078f10ff */
[----:B------:R-:W-:Y:S01]  /*06d0*/  IMAD R3, R5, 0x400, R2 ;  /* 0x0000040005037824 */ /* 0x000fe200078e0202 */
[----:B------:R-:W-:Y:S02]  /*06e0*/  LOP3.LUT R4, R199, 0x8, R4, 0xf8, !PT ;  /* 0x00000008c7047812 */ /* 0x000fe400078ef804 */
[----:B------:R-:W-:Y:S01]  /*06f0*/  LOP3.LUT R0, R0, 0xfffffe00, RZ, 0xc0, !PT ;  /* 0xfffffe0000007812 */ /* 0x000fe200078ec0ff */
[----:B------:R-:W-:Y:S01]  /*0700*/  IMAD.IADD R216, R3, 0x1, R216 ;  /* 0x0000000103d87824 */ /* 0x000fe200078e02d8 */
[----:B------:R-:W-:Y:S01]  /*0710*/  LOP3.LUT R199, R193, R6, R199, 0x1e, !PT ;  /* 0x00000006c1c77212 */ /* 0x000fe200078e1ec7 */
[----:B------:R-:W-:Y:S01]  /*0720*/  IMAD.MOV.U32 R3, RZ, RZ, -0x10 ;  /* 0xfffffff0ff037424 */ /* 0x000fe200078e00ff */
[----:B------:R-:W-:Y:S01]  /*0730*/  LOP3.LUT R193, R4, R193, RZ, 0x3c, !PT ;  /* 0x000000c104c17212 */ /* 0x000fe200078e3cff */
[--C-:B------:R-:W-:Y:S01]  /*0740*/  IMAD R200, R7, 0x400, R0.reuse ;  /* 0x0000040007c87824 */ /* 0x100fe200078e0200 */
[----:B------:R-:W-:Y:S01]  /*0750*/  LEA R218, R218, UR5, 0x1 ;  /* 0x00000005dada7c11 */ /* 0x000fe2000f8e08ff */
[----:B------:R-:W-:Y:S01]  /*0760*/  IMAD R2, R5, 0x400, R0 ;  /* 0x0000040005027824 */ /* 0x000fe200078e0200 */
[----:B------:R-:W-:Y:S01]  /*0770*/  SEL R197, R197, 0xffffffe0, !P4 ;  /* 0xffffffe0c5c57807 */ /* 0x000fe20006000000 */
[----:B------:R-:W-:Y:S01]  /*0780*/  IMAD.IADD R200, R200, 0x1, R193 ;  /* 0x00000001c8c87824 */ /* 0x000fe200078e02c1 */
[----:B------:R-:W-:Y:S01]  /*0790*/  SEL R195, R195, 0xffffffc0, !P3 ;  /* 0xffffffc0c3c37807 */ /* 0x000fe20005800000 */
[----:B------:R-:W-:Y:S01]  /*07a0*/  IMAD.IADD R193, R193, 0x1, R2 ;  /* 0x00000001c1c17824 */ /* 0x000fe200078e0202 */
[----:B------:R-:W-:Y:S01]  /*07b0*/  LEA R194, R194, UR5, 0x1 ;  /* 0x00000005c2c27c11 */ /* 0x000fe2000f8e08ff */
[----:B------:R-:W-:Y:S01]  /*07c0*/  VIADD R220, R218, 0x20 ;  /* 0x00000020dadc7836 */ /* 0x000fe20000000000 */
[----:B------:R-:W-:Y:S01]  /*07d0*/  LEA R216, R216, UR6, 0x1 ;  /* 0x00000006d8d87c11 */ /* 0x000fe2000f8e08ff */
[----:B------:R-:W-:Y:S01]  /*07e0*/  IMAD.IADD R197, R196, 0x1, R197 ;  /* 0x00000001c4c57824 */ /* 0x000fe200078e02c5 */
[----:B------:R-:W-:Y:S01]  /*07f0*/  SHF.R.S32.HI R204, RZ, 0x2, R204 ;  /* 0x00000002ffcc7819 */ /* 0x000fe200000114cc */
[----:B------:R-:W-:Y:S01]  /*0800*/  @P1 VIADD R220, R218, 0xffffffe0 ;  /* 0xffffffe0dadc1836 */ /* 0x000fe20000000000 */
[----:B------:R-:W-:Y:S01]  /*0810*/  SEL R3, R3, 0x10, !P0 ;  /* 0x0000001003037807 */ /* 0x000fe20004000000 */
[----:B------:R-:W-:Y:S01]  /*0820*/  IMAD.IADD R196, R196, 0x1, R195 ;  /* 0x00000001c4c47824 */ /* 0x000fe200078e02c3 */
[----:B------:R-:W-:Y:S01]  /*0830*/  LOP3.LUT R199, R199, R0, RZ, 0xfc, !PT ;  /* 0x00000000c7c77212 */ /* 0x000fe200078efcff */
[----:B------:R-:W-:Y:S01]  /*0840*/  IMAD.IADD R0, R195, 0x1, R194 ;  /* 0x00000001c3007824 */ /* 0x000fe200078e02c2 */
[----:B---3--:R-:W-:Y:S01]  /*0850*/  SHF.R.S32.HI R215, RZ, 0x1f, R202 ;  /* 0x0000001fffd77819 */ /* 0x008fe200000114ca */
[----:B------:R-:W-:Y:S01]  /*0860*/  VIADD R219, R216, 0x40 ;  /* 0x00000040d8db7836 */ /* 0x000fe20000000000 */
[----:B------:R-:W-:Y:S01]  /*0870*/  SHF.R.S32.HI R213, RZ, 0x1f, R209 ;  /* 0x0000001fffd57819 */ /* 0x000fe200000114d1 */
[----:B------:R-:W-:Y:S01]  /*0880*/  IMAD R204, R7, 0x10, R204 ;  /* 0x0000001007cc7824 */ /* 0x000fe200078e02cc */
[----:B------:R-:W-:Y:S01]  /*0890*/  SHF.R.S32.HI R211, RZ, 0x1f, R210 ;  /* 0x0000001fffd37819 */ /* 0x000fe200000114d2 */
[----:B------:R-:W-:Y:S01]  /*08a0*/  IMAD.IADD R195, R197, 0x1, R195 ;  /* 0x00000001c5c37824 */ /* 0x000fe200078e02c3 */
[----:B------:R-:W-:Y:S01]  /*08b0*/  LEA R214, R208, UR5, 0x1 ;  /* 0x00000005d0d67c11 */ /* 0x000fe2000f8e08ff */
[----:B------:R-:W-:Y:S01]  /*08c0*/  IMAD.IADD R221, R218, 0x1, R3 ;  /* 0x00000001dadd7824 */ /* 0x000fe200078e0203 */
[----:B------:R-:W-:Y:S01]  /*08d0*/  LEA R193, R193, UR4, 0x1 ;  /* 0x00000004c1c17c11 */ /* 0x000fe2000f8e08ff */
[----:B------:R-:W-:-:S02]  /*08e0*/  @P2 VIADD R219, R216, 0xffffffc0 ;  /* 0xffffffc0d8db2836 */ /* 0x000fc40000000000 */
[----:B----4-:R-:W-:-:S07]  /*08f0*/  IMAD.IADD R226, R3, 0x1, R220 ;  /* 0x0000000103e27824 */ /* 0x010fce00078e02dc */
.L_x_198:
[----:B------:R-:W1:Y:S01]  /*0900*/  LDC.64 R4, c[0x0][0x2f0] ;  /* 0x0000bc00ff047b82 */ /* 0x000e620000000a00 */
[C---:B--2---:R-:W-:Y:S01]  /*0910*/  IMAD.SHL.U32 R9, R202.reuse, 0x4, RZ ;  /* 0x00000004ca097824 */ /* 0x044fe200078e00ff */
[----:B------:R-:W-:Y:S01]  /*0920*/  SHF.L.U64.HI R6, R202, 0x2, R215 ;  /* 0x00000002ca067819 */ /* 0x000fe200000102d7 */
[----:B------:R-:W-:Y:S01]  /*0930*/  IMAD.MOV.U32 R17, RZ, RZ, -0x1 ;  /* 0xffffffffff117424 */ /* 0x000fe200078e00ff */
[----:B------:R-:W-:-:S04]  /*0940*/  ISETP.NE.U32.AND P3, PT, RZ, UR10, PT ;  /* 0x0000000aff007c0c */ /* 0x000fc8000bf65070 */
[----:B------:R-:W2:Y:S01]  /*0950*/  LDC.64 R2, c[0x0][0x308] ;  /* 0x0000c200ff027b82 */ /* 0x000ea20000000a00 */
[----:B------:R-:W-:Y:S02]  /*0960*/  ISETP.NE.AND.EX P3, PT, RZ, UR11, PT, P3 ;  /* 0x0000000bff007c0c */ /* 0x000fe4000bf65330 */
[----:B-1----:R-:W-:Y:S02]  /*0970*/  ISETP.NE.U32.AND P4, PT, R4, RZ, PT ;  /* 0x000000ff0400720c */ /* 0x002fe40003f85070 */
[----:B----4-:R-:W-:Y:S02]  /*0980*/  IADD3 R14, P0, R9, R4, RZ ;  /* 0x00000004090e7210 */ /* 0x010fe40007f1e0ff */
        /* <DEDUP_REMOVED lines=16> */
[----:B-1----:R-:W-:-:S02]  /*0a90*/  ISETP.NE.AND P3, PT, R7, RZ, PT ;  /* 0x000000ff0700720c */ /* 0x002fc40003f65270 */
[----:B---3--:R-:W-:-:S04]  /*0aa0*/  ISETP.EQ.U32.AND P1, PT, R4, RZ, PT ;  /* 0x000000ff0400720c */ /* 0x008fc80003f22070 */
[----:B------:R-:W-:Y:S02]  /*0ab0*/  ISETP.EQ.OR.EX P1, PT, R5, RZ, !P3, P1 ;  /* 0x000000ff0500720c */ /* 0x000fe40005f22710 */
[----:B------:R-:W-:Y:S01]  /*0ac0*/  IADD3 R8, P0, R9, R4, RZ ;  /* 0x0000000409087210 */ /* 0x000fe20007f1e0ff */
[----:B------:R-:W-:-:S04]  /*0ad0*/  IMAD.MOV.U32 R241, RZ, RZ, -0x1 ;  /* 0xfffffffffff17424 */ /* 0x000fc800078e00ff */
[----:B------:R-:W-:Y:S02]  /*0ae0*/  IMAD.X R9, R6, 0x1, R5, P0 ;  /* 0x0000000106097824 */ /* 0x000fe400000e0605 */
[----:B------:R-:W1:Y:S01]  /*0af0*/  @!P2 LDC R6, c[0x0][0x2cc] ;  /* 0x0000b300ff06ab82 */ /* 0x000e620000000800 */
[----:B------:R-:W-:-:S03]  /*0b00*/  @!P2 ISETP.NE.U32.AND P0, PT, R2, RZ, PT ;  /* 0x000000ff0200a20c */ /* 0x000fc60003f05070 */
[----:B-----5:R3:W5:Y:S01]  /*0b10*/  @!P1 LDG.E R241, desc[UR14][R8.64] ;  /* 0x0000000e08f19981 */ /* 0x020762000c1e1900 */
[----:B------:R-:W-:-:S03]  /*0b20*/  ISETP.NE.U32.AND P1, PT, R4, RZ, PT ;  /* 0x000000ff0400720c */ /* 0x000fc60003f25070 */
[----:B------:R-:W2:Y:S01]  /*0b30*/  LDC R2, c[0x0][0x2c8] ;  /* 0x0000b200ff027b82 */ /* 0x000ea20000000800 */
[----:B------:R-:W-:Y:S02]  /*0b40*/  ISETP.NE.AND.EX P1, PT, R5, RZ, PT, P1 ;  /* 0x000000ff0500720c */ /* 0x000fe40003f25310 */
[----:B------:R-:W-:-:S04]  /*0b50*/  @!P2 ISETP.NE.AND.EX P0, PT, R3, RZ, PT, P0 ;  /* 0x000000ff0300a20c */ /* 0x000fc80003f05300 */
[----:B-1----:R-:W-:Y:S01]  /*0b60*/  @!P2 SEL R3, R6, RZ, P0 ;  /* 0x000000ff0603a207 */ /* 0x002fe20000000000 */
[----:B--2---:R-:W-:-:S06]  /*0b70*/  @P4 IMAD.IADD R242, R242, 0x1, -R17 ;  /* 0x00000001f2f24824 */ /* 0x004fcc00078e0a11 */
[----:B------:R-:W1:Y:S01]  /*0b80*/  @!P4 LDC R242, c[0x0][0x2c4] ;  /* 0x0000b100fff2cb82 */ /* 0x000e620000000800 */
[----:B----4-:R-:W-:Y:S01]  /*0b90*/  @P2 IMAD.IADD R239, R239, 0x1, -R240 ;  /* 0x00000001efef2824 */ /* 0x010fe200078e0af0 */
[----:B---3--:R-:W-:Y:S06]  /*0ba0*/  @!P1 BRA `(.L_x_170) ;  /* 0x00000000000c9947 */ /* 0x008fec0003800000 */
[----:B------:R-:W2:Y:S02]  /*0bb0*/  @P3 LDG.E R2, desc[UR14][R8.64+0x4] ;  /* 0x0000040e08023981 */ /* 0x000ea4000c1e1900 */
[----:B--2--5:R-:W-:-:S06]  /*0bc0*/  @P3 IADD3 R2, R2, -R241, RZ ;  /* 0x800000f102023210 */ /* 0x024fcc0007ffe0ff */
[----:B------:R2:W5:Y:S02]  /*0bd0*/  @!P3 LDG.E R2, desc[UR14][R8.64] ;  /* 0x0000000e0802b981 */ /* 0x000564000c1e1900 */
.L_x_170:
[----:B------:R-:W-:Y:S01]  /*0be0*/  IMAD.SHL.U32 R237, R212, 0x40, RZ ;  /* 0x00000040d4ed7824 */ /* 0x000fe200078e00ff */
[----:B-----5:R-:W-:-:S04]  /*0bf0*/  @!P2 IADD3 R239, R3, R2, -R240 ;  /* 0x0000000203efa210 */ /* 0x020fc80007ffe8f0 */
[----:B------:R-:W-:-:S13]  /*0c00*/  ISETP.GT.AND P0, PT, R239, R237, PT ;  /* 0x000000edef00720c */ /* 0x000fda0003f04270 */
[----:B------:R-:W-:Y:S05]  /*0c10*/  @!P0 BRA `(.L_x_171) ;  /* 0x00000064009c8947 */ /* 0x000fea0003800000 */
[----:B------:R-:W3:Y:S01]  /*0c20*/  LDC R6, c[0x0][0x278] ;  /* 0x00009e00ff067b82 */ /* 0x000ee20000000800 */
[----:B--2---:R-:W-:Y:S01]  /*0c30*/  MOV R8, RZ ;  /* 0x000000ff00087202 */ /* 0x004fe20000000f00 */
[----:B------:R-:W2:Y:S01]  /*0c40*/  S2R R32, SR_CTAID.X ;  /* 0x0000000000207919 */ /* 0x000ea20000002500 */
[----:B------:R-:W-:Y:S01]  /*0c50*/  IABS R4, R217 ;  /* 0x000000d900047213 */ /* 0x000fe20000000000 */
[----:B------:R-:W-:Y:S01]  /*0c60*/  IMAD.SHL.U32 R31, R202, 0x80, RZ ;  /* 0x00000080ca1f7824 */ /* 0x000fe200078e00ff */
[----:B------:R-:W-:Y:S02]  /*0c70*/  ISETP.NE.AND P0, PT, R241, -0x1, PT ;  /* 0xfffffffff100780c */ /* 0x000fe40003f05270 */
[----:B------:R-:W-:Y:S01]  /*0c80*/  ISETP.NE.AND P1, PT, R17, -0x1, PT ;  /* 0xffffffff1100780c */ /* 0x000fe20003f25270 */
[----:B------:R-:W4:Y:S01]  /*0c90*/  LDC R25, c[0x0][0x2d4] ;  /* 0x0000b500ff197b82 */ /* 0x000f220000000800 */
[----:B------:R-:W-:Y:S02]  /*0ca0*/  SEL R31, R31, RZ, P4 ;  /* 0x000000ff1f1f7207 */ /* 0x000fe40002000000 */
[----:B------:R-:W-:-:S05]  /*0cb0*/  SHF.R.S32.HI R233, RZ, 0x1f, R217 ;  /* 0x0000001fffe97819 */ /* 0x000fca00000114d9 */
[----:B------:R-:W5:Y:S01]  /*0cc0*/  LDC R23, c[0x0][0x2dc] ;  /* 0x0000b700ff177b82 */ /* 0x000f620000000800 */
[----:B---3--:R-:W-:-:S07]  /*0cd0*/  IABS R7, R6 ;  /* 0x0000000600077213 */ /* 0x008fce0000000000 */
[----:B------:R-:W3:Y:S01]  /*0ce0*/  LDC R22, c[0x0][0x270] ;  /* 0x00009c00ff167b82 */ /* 0x000ee20000000800 */
[----:B------:R-:W1:Y:S01]  /*0cf0*/  I2F.RP R11, R7 ;  /* 0x00000007000b7306 */ /* 0x000e620000209400 */
[----:B----4-:R-:W-:-:S06]  /*0d00*/  IMAD.WIDE.U32 R28, R202, R25, RZ ;  /* 0x00000019ca1c7225 */ /* 0x010fcc00078e00ff */
[----:B------:R-:W4:Y:S01]  /*0d10*/  LDC R33, c[0x0][0x2c4] ;  /* 0x0000b100ff217b82 */ /* 0x000f220000000800 */
[----:B-----5:R-:W-:-:S07]  /*0d20*/  IMAD R35, R217, R23, RZ ;  /* 0x00000017d9237224 */ /* 0x020fce00078e02ff */
[----:B------:R-:W5:Y:S01]  /*0d30*/  LDC.U8 R34, c[0x0][0x480] ;  /* 0x00012000ff227b82 */ /* 0x000f620000000000 */
[----:B-1----:R-:W1:Y:S01]  /*0d40*/  MUFU.RCP R10, R11 ;  /* 0x0000000b000a7308 */ /* 0x002e620000001000 */
[----:B---3--:R-:W-:-:S04]  /*0d50*/  IMAD.WIDE R38, R23, R22, RZ ;  /* 0x0000001617267225 */ /* 0x008fc800078e02ff */
[----:B------:R-:W-:Y:S01]  /*0d60*/  IMAD R19, R39, R28, RZ ;  /* 0x0000001c27137224 */ /* 0x000fe200078e02ff */
[----:B-1----:R-:W-:Y:S02]  /*0d70*/  IADD3 R10, R10, 0xffffffe, RZ ;  /* 0x0ffffffe0a0a7810 */ /* 0x002fe40007ffe0ff */
[----:B------:R-:W-:Y:S02]  /*0d80*/  IADD3 R11, R242, 0x3f, RZ ;  /* 0x0000003ff20b7810 */ /* 0x000fe40007ffe0ff */
[----:B------:R-:W1:Y:S02]  /*0d90*/  F2I.FTZ.U32.TRUNC.NTZ R9, R10 ;  /* 0x0000000a00097305 */ /* 0x000e64000021f000 */
[----:B------:R-:W-:-:S04]  /*0da0*/  SHF.R.S32.HI R238, RZ, 0x1f, R11 ;  /* 0x0000001fffee7819 */ /* 0x000fc8000001140b */
[----:B------:R-:W-:-:S04]  /*0db0*/  LEA.HI R238, R238, R11, RZ, 0x6 ;  /* 0x0000000beeee7211 */ /* 0x000fc800078f30ff */
[----:B------:R-:W-:Y:S02]  /*0dc0*/  LOP3.LUT R24, R238, 0xffffffc0, RZ, 0xc0, !PT ;  /* 0xffffffc0ee187812 */ /* 0x000fe400078ec0ff */
[----:B------:R-:W-:Y:S02]  /*0dd0*/  SHF.R.S32.HI R238, RZ, 0x6, R238 ;  /* 0x00000006ffee7819 */ /* 0x000fe400000114ee */
[----:B------:R-:W-:Y:S01]  /*0de0*/  IADD3 R24, R24, -0x40, RZ ;  /* 0xffffffc018187810 */ /* 0x000fe20007ffe0ff */
[----:B-1----:R-:W-:-:S04]  /*0df0*/  IMAD.MOV R2, RZ, RZ, -R9 ;  /* 0x000000ffff027224 */ /* 0x002fc800078e0a09 */
[----:B------:R-:W-:Y:S02]  /*0e00*/  IMAD R5, R2, R7, RZ ;  /* 0x0000000702057224 */ /* 0x000fe400078e02ff */
[----:B------:R-:W1:Y:S02]  /*0e10*/  LDC.64 R2, c[0x0][0x228] ;  /* 0x00008a00ff027b82 */ /* 0x000e640000000a00 */
[----:B------:R-:W-:-:S06]  /*0e20*/  IMAD.HI.U32 R5, R9, R5, R8 ;  /* 0x0000000509057227 */ /* 0x000fcc00078e0008 */
[----:B------:R-:W-:Y:S01]  /*0e30*/  IMAD.HI.U32 R14, R5, R4, RZ ;  /* 0x00000004050e7227 */ /* 0x000fe200078e00ff */
[----:B------:R-:W3:Y:S03]  /*0e40*/  LDC.64 R8, c[0x0][0x240] ;  /* 0x00009000ff087b82 */ /* 0x000ee60000000a00 */
[----:B------:R-:W-:-:S04]  /*0e50*/  IMAD.MOV R10, RZ, RZ, -R14 ;  /* 0x000000ffff0a7224 */ /* 0x000fc800078e0a0e */
[C---:B------:R-:W-:Y:S02]  /*0e60*/  IMAD R10, R7.reuse, R10, R4 ;  /* 0x0000000a070a7224 */ /* 0x040fe400078e0204 */
[----:B------:R-:W2:Y:S03]  /*0e70*/  @P0 LDC.64 R4, c[0x0][0x250] ;  /* 0x00009400ff040b82 */ /* 0x000ea60000000a00 */
[----:B------:R-:W-:Y:S01]  /*0e80*/  ISETP.GT.U32.AND P5, PT, R7, R10, PT ;  /* 0x0000000a0700720c */ /* 0x000fe20003fa4070 */
[-C--:B-1----:R-:W-:Y:S02]  /*0e90*/  IMAD R12, R215, R2.reuse, RZ ;  /* 0x00000002d70c7224 */ /* 0x082fe400078e02ff */
[C---:B------:R-:W-:Y:S02]  /*0ea0*/  IMAD.WIDE.U32 R20, R202.reuse, R2, RZ ;  /* 0x00000002ca147225 */ /* 0x040fe400078e00ff */
[----:B------:R-:W1:Y:S02]  /*0eb0*/  LDC.U8 R2, c[0x0][0x3d8] ;  /* 0x0000f600ff027b82 */ /* 0x000e640000000000 */
[----:B------:R-:W-:-:S02]  /*0ec0*/  IMAD R3, R202, R3, R12 ;  /* 0x00000003ca037224 */ /* 0x000fc400078e020c */
[----:B---3--:R-:W-:-:S04]  /*0ed0*/  IMAD.WIDE.U32 R12, R17, R8, RZ ;  /* 0x00000008110c7225 */ /* 0x008fc800078e00ff */
[-C--:B------:R-:W-:Y:S02]  /*0ee0*/  @!P5 IADD3 R10, R10, -R7.reuse, RZ ;  /* 0x800000070a0ad210 */ /* 0x080fe40007ffe0ff */
[----:B------:R-:W-:Y:S01]  /*0ef0*/  @!P5 IADD3 R14, R14, 0x1, RZ ;  /* 0x000000010e0ed810 */ /* 0x000fe20007ffe0ff */
[----:B------:R-:W-:Y:S01]  /*0f00*/  IMAD.IADD R18, R21, 0x1, R3 ;  /* 0x0000000115127824 */ /* 0x000fe200078e0203 */
[----:B------:R-:W-:Y:S01]  /*0f10*/  ISETP.GE.U32.AND P3, PT, R10, R7, PT ;  /* 0x000000070a00720c */ /* 0x000fe20003f66070 */
[----:B------:R-:W-:Y:S01]  /*0f20*/  IMAD R11, R17, R9, RZ ;  /* 0x00000009110b7224 */ /* 0x000fe200078e02ff */
[----:B------:R-:W-:Y:S01]  /*0f30*/  SHF.R.S32.HI R3, RZ, 0x1f, R25 ;  /* 0x0000001fff037819 */ /* 0x000fe20000011419 */
[----:B------:R-:W-:Y:S01]  /*0f40*/  @P0 IMAD.IADD R7, R240, 0x1, R241 ;  /* 0x00000001f0070824 */ /* 0x000fe200078e02f1 */
[----:B------:R-:W-:Y:S02]  /*0f50*/  LOP3.LUT R10, R217, R6, RZ, 0x3c, !PT ;  /* 0x00000006d90a7212 */ /* 0x000fe400078e3cff */
[----:B------:R-:W-:Y:S01]  /*0f60*/  @P1 IADD3 R18, R13, R11, RZ ;  /* 0x0000000b0d121210 */ /* 0x000fe20007ffe0ff */
[----:B------:R-:W-:Y:S01]  /*0f70*/  IMAD R16, R3, R202, RZ ;  /* 0x000000ca03107224 */ /* 0x000fe200078e02ff */
[----:B------:R-:W-:Y:S01]  /*0f80*/  ISETP.GE.AND P2, PT, R10, RZ, PT ;  /* 0x000000ff0a00720c */ /* 0x000fe20003f46270 */
[----:B--2---:R-:W-:Y:S01]  /*0f90*/  @P0 IMAD.WIDE.U32 R26, R7, R4, RZ ;  /* 0x00000004071a0225 */ /* 0x004fe200078e00ff */
[----:B------:R-:W-:Y:S01]  /*0fa0*/  SEL R21, R20, R12, !P1 ;  /* 0x0000000c14157207 */ /* 0x000fe20004800000 */
[----:B------:R-:W2:Y:S01]  /*0fb0*/  @P1 LDC.64 R10, c[0x0][0x420] ;  /* 0x00010800ff0a1b82 */ /* 0x000ea20000000a00 */
[----:B------:R-:W-:Y:S01]  /*0fc0*/  ISETP.NE.AND P5, PT, R6, RZ, PT ;  /* 0x000000ff0600720c */ /* 0x000fe20003fa5270 */
[----:B------:R-:W-:Y:S01]  /*0fd0*/  IMAD R3, R215, R25, R16 ;  /* 0x00000019d7037224 */ /* 0x000fe200078e0210 */
[----:B------:R-:W-:Y:S01]  /*0fe0*/  @P3 IADD3 R14, R14, 0x1, RZ ;  /* 0x000000010e0e3810 */ /* 0x000fe20007ffe0ff */
[----:B------:R-:W-:Y:S01]  /*0ff0*/  @P0 IMAD R15, R7, R5, RZ ;  /* 0x00000005070f0224 */ /* 0x000fe200078e02ff */
[----:B-1----:R-:W-:Y:S01]  /*1000*/  ISETP.NE.AND P3, PT, R2, RZ, PT ;  /* 0x000000ff0200720c */ /* 0x002fe20003f65270 */
[----:B------:R-:W-:Y:S01]  /*1010*/  IMAD R2, R39, R17, RZ ;  /* 0x0000001127027224 */ /* 0x000fe200078e02ff */
[----:B------:R-:W-:Y:S01]  /*1020*/  IADD3 R3, R29, R3, RZ ;  /* 0x000000031d037210 */ /* 0x000fe20007ffe0ff */
[----:B------:R-:W1:Y:S01]  /*1030*/  @!P1 LDC.64 R12, c[0x0][0x418] ;  /* 0x00010600ff0c9b82 */ /* 0x000e620000000a00 */
[----:B------:R-:W-:Y:S01]  /*1040*/  @P0 IMAD.IADD R15, R27, 0x1, R15 ;  /* 0x000000011b0f0824 */ /* 0x000fe200078e020f */
[----:B------:R-:W-:Y:S01]  /*1050*/  @P0 MOV R16, R26 ;  /* 0x0000001a00100202 */ /* 0x000fe20000000f00 */
[----:B------:R-:W-:-:S04]  /*1060*/  IMAD.WIDE.U32 R28, R38, R28, RZ ;  /* 0x0000001c261c7225 */ /* 0x000fc800078e00ff */
[C---:B------:R-:W-:Y:S02]  /*1070*/  IMAD R19, R38.reuse, R3, R19 ;  /* 0x0000000326137224 */ /* 0x040fe400078e0213 */
[----:B------:R-:W-:Y:S01]  /*1080*/  IMAD.WIDE.U32 R26, R38, R17, RZ ;  /* 0x00000011261a7225 */ /* 0x000fe200078e00ff */
[----:B------:R-:W3:Y:S02]  /*1090*/  @P3 LDC R36, c[0x0][0x2e4] ;  /* 0x0000b900ff243b82 */ /* 0x000ee40000000800 */
[----:B------:R-:W-:Y:S01]  /*10a0*/  IADD3 R19, R29, R19, RZ ;  /* 0x000000131d137210 */ /* 0x000fe20007ffe0ff */
[----:B------:R-:W-:Y:S01]  /*10b0*/  @!P2 IMAD.MOV R14, RZ, RZ, -R14 ;  /* 0x000000ffff0ea224 */ /* 0x000fe200078e0a0e */
[----:B------:R-:W-:Y:S02]  /*10c0*/  @P1 IADD3 R19, R27, R2, RZ ;  /* 0x000000021b131210 */ /* 0x000fe40007ffe0ff */
[----:B------:R-:W-:Y:S01]  /*10d0*/  @!P5 LOP3.LUT R14, RZ, R6, RZ, 0x33, !PT ;  /* 0x00000006ff0ed212 */ /* 0x000fe200078e33ff */
[----:B--2---:R-:W-:Y:S01]  /*10e0*/  @P1 IMAD.WIDE.U32 R42, R17, R10, RZ ;  /* 0x0000000a112a1225 */ /* 0x004fe200078e00ff */
[----:B------:R-:W2:Y:S01]  /*10f0*/  LDC.64 R2, c[0x0][0x488] ;  /* 0x00012200ff027b82 */ /* 0x000ea20000000a00 */
[----:B------:R-:W-:-:S02]  /*1100*/  SEL R20, R28, R26, !P1 ;  /* 0x0000001a1c147207 */ /* 0x000fc40004800000 */
[----:B----4-:R-:W-:Y:S01]  /*1110*/  @P3 IMAD R10, R202, R33, RZ ;  /* 0x00000021ca0a3224 */ /* 0x010fe200078e02ff */
[----:B------:R-:W-:Y:S01]  /*1120*/  IADD3 R31, P2, R24, R31, RZ ;  /* 0x0000001f181f7210 */ /* 0x000fe20007f5e0ff */
[----:B------:R-:W-:Y:S01]  /*1130*/  @P1 IMAD R27, R17, R11, R43 ;  /* 0x0000000b111b1224 */ /* 0x000fe200078e022b */
[----:B------:R-:W-:Y:S01]  /*1140*/  SHF.R.S32.HI R26, RZ, 0x1f, R24 ;  /* 0x0000001fff1a7819 */ /* 0x000fe20000011418 */
[-C--:B-1----:R-:W-:Y:S01]  /*1150*/  @!P1 IMAD R29, R215, R12.reuse, RZ ;  /* 0x0000000cd71d9224 */ /* 0x082fe200078e02ff */
[----:B------:R-:W1:Y:S01]  /*1160*/  @P0 LDC.64 R6, c[0x0][0x248] ;  /* 0x00009200ff060b82 */ /* 0x000e620000000a00 */
[----:B------:R-:W-:Y:S01]  /*1170*/  @!P1 IMAD.WIDE.U32 R40, R202, R12, RZ ;  /* 0x0000000cca289225 */ /* 0x000fe200078e00ff */
[----:B------:R-:W-:-:S03]  /*1180*/  @P3 SEL R10, R10, R17, !P1 ;  /* 0x000000110a0a3207 */ /* 0x000fc60004800000 */
[C---:B------:R-:W-:Y:S01]  /*1190*/  @!P1 IMAD R29, R202.reuse, R13, R29 ;  /* 0x0000000dca1d9224 */ /* 0x040fe200078e021d */
[C---:B------:R-:W-:Y:S01]  /*11a0*/  SHF.L.U64.HI R13, R202.reuse, 0x7, R215 ;  /* 0x00000007ca0d7819 */ /* 0x040fe200000102d7 */
[----:B------:R-:W-:Y:S01]  /*11b0*/  @P1 IMAD.MOV.U32 R28, RZ, RZ, R42 ;  /* 0x000000ffff1c1224 */ /* 0x000fe200078e002a */
[----:B------:R-:W-:Y:S02]  /*11c0*/  @!P1 MOV R28, R40 ;  /* 0x00000028001c9202 */ /* 0x000fe40000000f00 */
[----:B------:R-:W-:Y:S01]  /*11d0*/  @!P1 IADD3 R27, R41, R29, RZ ;  /* 0x0000001d291b9210 */ /* 0x000fe20007ffe0ff */
[----:B---3--:R-:W-:Y:S01]  /*11e0*/  @P3 IMAD R29, R217, R36, R10 ;  /* 0x00000024d91d3224 */ /* 0x008fe200078e020a */
[----:B------:R-:W-:Y:S01]  /*11f0*/  SEL R13, R13, RZ, P4 ;  /* 0x000000ff0d0d7207 */ /* 0x000fe20002000000 */
[----:B------:R-:W-:Y:S02]  /*1200*/  @!P3 IMAD R10, R202, R22, R217 ;  /* 0x00000016ca0ab224 */ /* 0x000fe400078e02d9 */
[----:B--2---:R-:W-:Y:S01]  /*1210*/  IMAD.WIDE.U32 R36, R32, R2, RZ ;  /* 0x0000000220247225 */ /* 0x004fe200078e00ff */
[----:B------:R-:W-:-:S02]  /*1220*/  IADD3.X R11, R26, R13, RZ, P2, !PT ;  /* 0x0000000d1a0b7210 */ /* 0x000fc400017fe4ff */
[----:B-----5:R-:W-:Y:S01]  /*1230*/  ISETP.NE.AND P2, PT, R34, RZ, PT ;  /* 0x000000ff2200720c */ /* 0x020fe20003f45270 */
[----:B------:R-:W-:Y:S01]  /*1240*/  @P0 IMAD.IADD R2, R240, 0x1, R241 ;  /* 0x00000001f0020824 */ /* 0x000fe200078e02f1 */
[----:B------:R-:W-:Y:S01]  /*1250*/  SHF.R.S32.HI R34, RZ, 0x1f, R35 ;  /* 0x0000001fff227819 */ /* 0x000fe20000011423 */
[----:B------:R-:W-:Y:S01]  /*1260*/  @!P3 IMAD R29, R10, R33, RZ ;  /* 0x000000210a1db224 */ /* 0x000fe200078e02ff */
[----:B------:R-:W-:Y:S01]  /*1270*/  SEL R33, R36, RZ, P2 ;  /* 0x000000ff24217207 */ /* 0x000fe20001000000 */
[----:B------:R-:W-:Y:S02]  /*1280*/  IMAD R32, R32, R3, R37 ;  /* 0x0000000320207224 */ /* 0x000fe400078e0225 */
[----:B-1----:R-:W-:Y:S02]  /*1290*/  @P0 IMAD R10, R2, R7, RZ ;  /* 0x00000007020a0224 */ /* 0x002fe400078e02ff */
[----:B------:R-:W-:Y:S01]  /*12a0*/  IMAD R13, R39, R31, RZ ;  /* 0x0000001f270d7224 */ /* 0x000fe200078e02ff */
[----:B------:R-:W-:Y:S01]  /*12b0*/  SEL R32, R32, RZ, P2 ;  /* 0x000000ff20207207 */ /* 0x000fe20001000000 */
[----:B------:R-:W-:-:S04]  /*12c0*/  @P0 IMAD.WIDE.U32 R2, R2, R6, RZ ;  /* 0x0000000602020225 */ /* 0x000fc800078e00ff */
[C---:B------:R-:W-:Y:S01]  /*12d0*/  IMAD R13, R38.reuse, R11, R13 ;  /* 0x0000000b260d7224 */ /* 0x040fe200078e020d */
[----:B------:R-:W-:Y:S01]  /*12e0*/  SHF.R.S32.HI R11, RZ, 0x1f, R237 ;  /* 0x0000001fff0b7819 */ /* 0x000fe200000114ed */
[----:B------:R-:W-:Y:S01]  /*12f0*/  IMAD.WIDE.U32 R30, R38, R31, RZ ;  /* 0x0000001f261e7225 */ /* 0x000fe200078e00ff */
[----:B------:R-:W-:Y:S02]  /*1300*/  @P0 IADD3 R10, R3, R10, RZ ;  /* 0x0000000a030a0210 */ /* 0x000fe40007ffe0ff */
        /* <DEDUP_REMOVED lines=14> */
.L_x_172:
        /* <DEDUP_REMOVED lines=13> */
.L_x_173:
        /* <DEDUP_REMOVED lines=10> */
.L_x_174:
[----:B------:R-:W-:-:S04]  /*1560*/  IMAD R2, R202, R22, R217 ;  /* 0x00000016ca027224 */ /* 0x000fc800078e02d9 */
[----:B------:R-:W-:-:S07]  /*1570*/  IMAD R25, R2, R25, RZ ;  /* 0x0000001902197224 */ /* 0x000fce00078e02ff */
.L_x_175:
[----:B------:R-:W-:Y:S01]  /*1580*/  IMAD R22, R23, R22, RZ ;  /* 0x0000001617167224 */ /* 0x000fe200078e02ff */
[----:B------:R-:W1:Y:S01]  /*1590*/  LDC.64 R2, c[0x0][0x420] ;  /* 0x00010800ff027b82 */ /* 0x000e620000000a00 */
[----:B------:R-:W-:Y:S01]  /*15a0*/  IADD3 R23, -R239, R242, R237 ;  /* 0x000000f2ef177210 */ /* 0x000fe20007ffe1ed */
[----:B------:R-:W-:Y:S01]  /*15b0*/  ULDC UR4, c[0x0][0x398] ;  /* 0x0000e60000047ab9 */ /* 0x000fe20000000800 */
[----:B------:R-:W-:Y:S01]  /*15c0*/  IMAD.SHL.U32 R17, R22, 0x40, RZ ;  /* 0x0000004016117824 */ /* 0x000fe200078e00ff */
[C---:B------:R-:W-:Y:S01]  /*15d0*/  IADD3 R25, R24.reuse, R25, RZ ;  /* 0x0000001918197210 */ /* 0x040fe20007ffe0ff */
[----:B------:R-:W-:Y:S01]  /*15e0*/  IMAD.IADD R29, R24, 0x1, R29 ;  /* 0x00000001181d7824 */ /* 0x000fe200078e021d */
[----:B------:R-:W-:Y:S01]  /*15f0*/  ULDC.64 UR6, c[0x0][0x428] ;  /* 0x00010a0000067ab9 */ /* 0x000fe20000000a00 */
[----:B------:R-:W-:Y:S01]  /*1600*/  ULDC.64 UR8, c[0x0][0x258] ;  /* 0x0000960000087ab9 */ /* 0x000fe20000000a00 */
[----:B------:R-:W-:Y:S01]  /*1610*/  IADD3 R30, P3, P1, R30, R17, R35 ;  /* 0x000000111e1e7210 */ /* 0x000fe2000797e023 */
[----:B------:R-:W-:Y:S01]  /*1620*/  BSSY B1, `(.L_x_171) ;  /* 0x00005c6000017945 */ /* 0x000fe20003800000 */
[----:B------:R-:W-:-:S04]  /*1630*/  SHF.R.S32.HI R17, RZ, 0x1f, R17 ;  /* 0x0000001fff117819 */ /* 0x000fc80000011411 */
[----:B------:R-:W-:Y:S02]  /*1640*/  IADD3.X R34, R37, R17, R34, P3, P1 ;  /* 0x0000001125227210 */ /* 0x000fe40001fe2422 */
[----:B------:R-:W-:Y:S02]  /*1650*/  IADD3 R20, P3, P1, R33, R30, R20 ;  /* 0x0000001e21147210 */ /* 0x000fe4000797e014 */
[----:B------:R-:W2:Y:S02]  /*1660*/  LDC.64 R30, c[0x0][0x2b0] ;  /* 0x0000ac00ff1e7b82 */ /* 0x000ea40000000a00 */
[----:B------:R-:W-:Y:S02]  /*1670*/  IADD3.X R19, R32, R34, R19, P3, P1 ;  /* 0x0000002220137210 */ /* 0x000fe40001fe2413 */
[----:B------:R-:W-:Y:S02]  /*1680*/  IADD3 R32, P1, R210, R28, RZ ;  /* 0x0000001cd2207210 */ /* 0x000fe40007f3e0ff */
[----:B------:R-:W-:-:S03]  /*1690*/  IADD3 R17, P3, R209, R24, RZ ;  /* 0x00000018d1117210 */ /* 0x000fc60007f7e0ff */
[----:B------:R-:W-:Y:S02]  /*16a0*/  IMAD.X R33, R211, 0x1, R27, P1 ;  /* 0x00000001d3217824 */ /* 0x000fe400008e061b */
[----:B------:R-:W-:Y:S02]  /*16b0*/  IMAD R27, R207, R22, R206 ;  /* 0x00000016cf1b7224 */ /* 0x000fe400078e02ce */
[----:B------:R-:W-:Y:S01]  /*16c0*/  VIADD R22, R23, -UR4 ;  /* 0x8000000417167c36 */ /* 0x000fe20008000000 */
[----:B------:R-:W-:Y:S01]  /*16d0*/  IADD3.X R23, R213, R26, RZ, P3, !PT ;  /* 0x0000001ad5177210 */ /* 0x000fe20001ffe4ff */
[----:B-1----:R-:W-:Y:S01]  /*16e0*/  IMAD R26, R26, R2, RZ ;  /* 0x000000021a1a7224 */ /* 0x002fe200078e02ff */
[C---:B------:R-:W-:Y:S01]  /*16f0*/  IADD3 R20, P1, R27.reuse, R20, RZ ;  /* 0x000000141b147210 */ /* 0x040fe20007f3e0ff */
[C---:B------:R-:W-:Y:S01]  /*1700*/  IMAD.WIDE.U32 R32, R24.reuse, R2, R32 ;  /* 0x0000000218207225 */ /* 0x040fe200078e0020 */
[----:B------:R-:W-:Y:S02]  /*1710*/  SHF.R.S32.HI R35, RZ, 0x1f, R22 ;  /* 0x0000001fff237819 */ /* 0x000fe40000011416 */
[----:B------:R-:W-:Y:S01]  /*1720*/  LEA.HI.X.SX32 R19, R27, R19, 0x1, P1 ;  /* 0x000000131b137211 */ /* 0x000fe200008f0eff */
[----:B------:R-:W-:Y:S01]  /*1730*/  IMAD R26, R24, R3, R26 ;  /* 0x00000003181a7224 */ /* 0x000fe200078e021a */
[----:B------:R-:W-:Y:S01]  /*1740*/  LEA.HI R35, R35, R22, RZ, 0x6 ;  /* 0x0000001623237211 */ /* 0x000fe200078f30ff */
[----:B------:R-:W-:-:S02]  /*1750*/  IMAD R24, R23, R8, RZ ;  /* 0x0000000817187224 */ /* 0x000fc400078e02ff */
[----:B------:R-:W-:Y:S01]  /*1760*/  IMAD.IADD R33, R33, 0x1, R26 ;  /* 0x0000000121217824 */ /* 0x000fe200078e021a */
[----:B------:R-:W-:Y:S01]  /*1770*/  SHF.R.S32.HI R35, RZ, 0x6, R35 ;  /* 0x00000006ff237819 */ /* 0x000fe20000011423 */
[----:B------:R-:W-:Y:S01]  /*1780*/  IMAD R22, R233, UR6, RZ ;  /* 0x00000006e9167c24 */ /* 0x000fe2000f8e02ff */
[----:B------:R-:W1:Y:S01]  /*1790*/  LDC.64 R26, c[0x0][0x478] ;  /* 0x00011e00ff1a7b82 */ /* 0x000e620000000a00 */
[C---:B------:R-:W-:Y:S01]  /*17a0*/  IMAD R23, R17.reuse, R9, R24 ;  /* 0x0000000911177224 */ /* 0x040fe200078e0218 */
[----:B------:R-:W-:Y:S01]  /*17b0*/  VIMNMX R225, RZ, R35, !PT ;  /* 0x00000023ffe17248 */ /* 0x000fe20007fe0100 */
[----:B------:R-:W-:-:S04]  /*17c0*/  IMAD.WIDE.U32 R36, R17, R8, R210 ;  /* 0x0000000811247225 */ /* 0x000fc800078e00d2 */
[----:B------:R-:W-:Y:S01]  /*17d0*/  IMAD R17, R217, UR7, R22 ;  /* 0x00000007d9117c24 */ /* 0x000fe2000f8e0216 */
[----:B------:R-:W-:Y:S01]  /*17e0*/  IADD3 R22, P3, R21, R36, RZ ;  /* 0x0000002415167210 */ /* 0x000fe20007f7e0ff */
[----:B------:R-:W-:Y:S01]  /*17f0*/  IMAD.WIDE.U32 R32, R217, UR6, R32 ;  /* 0x00000006d9207c25 */ /* 0x000fe2000f8e0020 */
[----:B------:R-:W-:Y:S02]  /*1800*/  ULDC.64 UR6, c[0x0][0x400] ;  /* 0x0001000000067ab9 */ /* 0x000fe40000000a00 */
[C---:B------:R-:W-:Y:S01]  /*1810*/  LEA R244, P1, R20.reuse, UR6, 0x2 ;  /* 0x0000000614f47c11 */ /* 0x040fe2000f8210ff */
[----:B------:R-:W-:Y:S01]  /*1820*/  IMAD R24, R213, R2, RZ ;  /* 0x00000002d5187224 */ /* 0x000fe200078e02ff */
[----:B------:R-:W-:Y:S01]  /*1830*/  IADD3 R21, R33, R17, RZ ;  /* 0x0000001121157210 */ /* 0x000fe20007ffe0ff */
[----:B--2---:R-:W-:Y:S01]  /*1840*/  IMAD.WIDE R228, R29, 0x4, R30 ;  /* 0x000000041de47825 */ /* 0x004fe200078e021e */
[----:B------:R-:W-:Y:S01]  /*1850*/  LEA.HI.X R245, R20, UR7, R19, 0x2, P1 ;  /* 0x0000000714f57c11 */ /* 0x000fe200088f1413 */
[----:B------:R-:W-:Y:S01]  /*1860*/  ULDC.64 UR6, c[0x0][0x3e0] ;  /* 0x0000f80000067ab9 */ /* 0x000fe20000000a00 */
[----:B------:R-:W-:Y:S01]  /*1870*/  IADD3.X R23, R18, R37, R23, P3, !PT ;  /* 0x0000002512177210 */ /* 0x000fe20001ffe417 */
[----:B------:R-:W-:Y:S01]  /*1880*/  IMAD.MOV.U32 R20, RZ, RZ, R32 ;  /* 0x000000ffff147224 */ /* 0x000fe200078e0020 */
[----:B------:R-:W-:Y:S01]  /*1890*/  MOV R227, R229 ;  /* 0x000000e500e37202 */ /* 0x000fe20000000f00 */
[----:B------:R-:W-:-:S02]  /*18a0*/  IMAD R24, R209, R3, R24 ;  /* 0x00000003d1187224 */ /* 0x000fc400078e0218 */
[----:B------:R-:W-:-:S04]  /*18b0*/  IMAD.WIDE.U32 R20, R209, R2, R20 ;  /* 0x00000002d1147225 */ /* 0x000fc800078e0014 */
[----:B------:R-:W-:Y:S01]  /*18c0*/  IMAD.IADD R24, R21, 0x1, R24 ;  /* 0x0000000115187824 */ /* 0x000fe200078e0218 */
[C---:B------:R-:W-:Y:S01]  /*18d0*/  LEA R246, P1, R20.reuse, UR6, 0x1 ;  /* 0x0000000614f67c11 */ /* 0x040fe2000f8208ff */
[----:B------:R-:W-:Y:S02]  /*18e0*/  IMAD R18, R233, UR8, RZ ;  /* 0x00000008e9127c24 */ /* 0x000fe4000f8e02ff */
[C---:B------:R-:W-:Y:S01]  /*18f0*/  IMAD.WIDE.U32 R22, R217.reuse, UR8, R22 ;  /* 0x00000008d9167c25 */ /* 0x040fe2000f8e0016 */
[----:B------:R-:W-:Y:S02]  /*1900*/  LEA.HI.X R247, R20, UR7, R24, 0x1, P1 ;  /* 0x0000000714f77c11 */ /* 0x000fe400088f0c18 */
[----:B------:R-:W-:Y:S01]  /*1910*/  ISETP.GT.AND P1, PT, R238, R225, PT ;  /* 0x000000e1ee00720c */ /* 0x000fe20003f24270 */
[----:B------:R-:W-:Y:S01]  /*1920*/  IMAD R18, R217, UR9, R18 ;  /* 0x00000009d9127c24 */ /* 0x000fe2000f8e0212 */
[----:B------:R-:W-:Y:S01]  /*1930*/  ULDC.64 UR8, c[0x0][0x210] ;  /* 0x0000840000087ab9 */ /* 0x000fe20000000a00 */
[----:B-1----:R-:W-:Y:S01]  /*1940*/  IMAD.WIDE R230, R25, 0x4, R26 ;  /* 0x0000000419e67825 */ /* 0x002fe200078e021a */
[----:B------:R-:W-:-:S02]  /*1950*/  LEA R248, P3, R22, UR8, 0x1 ;  /* 0x0000000816f87c11 */ /* 0x000fc4000f8608ff */
[----:B------:R-:W-:Y:S01]  /*1960*/  IADD3 R18, R23, R18, RZ ;  /* 0x0000001217127210 */ /* 0x000fe20007ffe0ff */
[----:B------:R-:W-:Y:S01]  /*1970*/  IMAD.MOV.U32 R229, RZ, RZ, R231 ;  /* 0x000000ffffe57224 */ /* 0x000fe200078e00e7 */
[----:B------:R-:W-:Y:S02]  /*1980*/  IADD3 R238, R238, -0x1, RZ ;  /* 0xffffffffeeee7810 */ /* 0x000fe40007ffe0ff */
[----:B------:R-:W-:-:S03]  /*1990*/  LEA.HI.X R249, R22, UR9, R18, 0x1, P3 ;  /* 0x0000000916f97c11 */ /* 0x000fc600098f0c12 */
[----:B------:R-:W-:Y:S05]  /*19a0*/  @P1 BRA `(.L_x_176) ;  /* 0x0000000400e01947 */ /* 0x000fea0003800000 */
[----:B------:R-:W1:Y:S01]  /*19b0*/  @P0 LDC.64 R2, c[0x0][0x458] ;  /* 0x00011600ff020b82 */ /* 0x000e620000000a00 */
[CC--:B------:R-:W-:Y:S02]  /*19c0*/  @P0 IADD3 R12, R240.reuse, R241.reuse, RZ ;  /* 0x000000f1f00c0210 */ /* 0x0c0fe40007ffe0ff */
[----:B------:R-:W-:-:S05]  /*19d0*/  @P0 IADD3 R6, R240, R241, RZ ;  /* 0x000000f1f0060210 */ /* 0x000fca0007ffe0ff */
[----:B------:R-:W2:Y:S01]  /*19e0*/  @P0 LDC.64 R4, c[0x0][0x450] ;  /* 0x00011400ff040b82 */ /* 0x000ea20000000a00 */
[C---:B-1----:R-:W-:Y:S02]  /*19f0*/  @P0 IMAD R9, R12.reuse, R3, RZ ;  /* 0x000000030c090224 */ /* 0x042fe400078e02ff */
[----:B------:R-:W-:-:S05]  /*1a00*/  @P0 IMAD.WIDE.U32 R12, R12, R2, RZ ;  /* 0x000000020c0c0225 */ /* 0x000fca00078e00ff */
[----:B------:R-:W-:Y:S01]  /*1a10*/  @P0 IADD3 R9, R13, R9, RZ ;  /* 0x000000090d090210 */ /* 0x000fe20007ffe0ff */
[C---:B--2---:R-:W-:Y:S02]  /*1a20*/  @P0 IMAD R8, R6.reuse, R5, RZ ;  /* 0x0000000506080224 */ /* 0x044fe400078e02ff */
[----:B------:R-:W-:-:S05]  /*1a30*/  @P0 IMAD.WIDE.U32 R6, R6, R4, RZ ;  /* 0x0000000406060225 */ /* 0x000fca00078e00ff */
        /* <DEDUP_REMOVED lines=15> */
.L_x_177:
        /* <DEDUP_REMOVED lines=12> */
.L_x_178:
[-C--:B------:R-:W-:Y:S01]  /*1bf0*/  IMAD R6, R11, R4.reuse, RZ ;  /* 0x000000040b067224 */ /* 0x080fe200078e02ff */
[----:B------:R-:W-:Y:S01]  /*1c00*/  ULDC.64 UR6, c[0x0][0x468] ;  /* 0x00011a0000067ab9 */ /* 0x000fe20000000a00 */
[----:B------:R-:W-:Y:S01]  /*1c10*/  IMAD.WIDE.U32 R14, R237, R4, R210 ;  /* 0x00000004ed0e7225 */ /* 0x000fe200078e00d2 */
[----:B------:R-:W-:Y:S01]  /*1c20*/  IADD3 R13, R209, 0x20, RZ ;  /* 0x00000020d10d7810 */ /* 0x000fe20007ffe0ff */
[----:B------:R-:W-:Y:S02]  /*1c30*/  BSSY B0, `(.L_x_179) ;  /* 0x0000018000007945 */ /* 0x000fe40003800000 */
[----:B------:R-:W-:Y:S01]  /*1c40*/  IMAD R7, R237, R5, R6 ;  /* 0x00000005ed077224 */ /* 0x000fe200078e0206 */
[----:B------:R-:W-:Y:S01]  /*1c50*/  IADD3 R14, P0, R10, R14, RZ ;  /* 0x0000000e0a0e7210 */ /* 0x000fe20007f1e0ff */
[----:B------:R-:W-:-:S03]  /*1c60*/  IMAD R6, R212, -0x40, R239 ;  /* 0xffffffc0d4067824 */ /* 0x000fc600078e02ef */
[----:B------:R-:W-:Y:S01]  /*1c70*/  IADD3.X R15, R8, R15, R7, P0, !PT ;  /* 0x0000000f080f7210 */ /* 0x000fe200007fe407 */
[----:B------:R-:W-:Y:S01]  /*1c80*/  IMAD R8, R233, UR6, RZ ;  /* 0x00000006e9087c24 */ /* 0x000fe2000f8e02ff */
[-C--:B------:R-:W-:Y:S02]  /*1c90*/  ISETP.GE.AND P1, PT, R209, R6.reuse, PT ;  /* 0x00000006d100720c */ /* 0x080fe40003f26270 */
[----:B------:R-:W-:Y:S01]  /*1ca0*/  ISETP.GE.AND P0, PT, R13, R6, PT ;  /* 0x000000060d00720c */ /* 0x000fe20003f06270 */
[C---:B------:R-:W-:Y:S02]  /*1cb0*/  IMAD R7, R217.reuse, UR7, R8 ;  /* 0x00000007d9077c24 */ /* 0x040fe4000f8e0208 */
[----:B------:R-:W-:-:S05]  /*1cc0*/  IMAD.WIDE.U32 R14, R217, UR6, R14 ;  /* 0x00000006d90e7c25 */ /* 0x000fca000f8e000e */
[----:B------:R-:W-:-:S03]  /*1cd0*/  IADD3 R7, R15, R7, RZ ;  /* 0x000000070f077210 */ /* 0x000fc60007ffe0ff */
[----:B------:R-:W-:Y:S05]  /*1ce0*/  @P1 BRA `(.L_x_180) ;  /* 0x0000000000301947 */ /* 0x000fea0003800000 */
[----:B------:R-:W-:Y:S01]  /*1cf0*/  MOV R16, R14 ;  /* 0x0000000e00107202 */ /* 0x000fe20000000f00 */
[-C--:B------:R-:W-:Y:S01]  /*1d00*/  IMAD R6, R213, R4.reuse, RZ ;  /* 0x00000004d5067224 */ /* 0x080fe200078e02ff */
[----:B------:R-:W-:Y:S01]  /*1d10*/  MOV R17, R7 ;  /* 0x0000000700117202 */ /* 0x000fe20000000f00 */
[----:B------:R-:W-:Y:S02]  /*1d20*/  ULDC.64 UR6, c[0x0][0x3f0] ;  /* 0x0000fc0000067ab9 */ /* 0x000fe40000000a00 */
[C---:B------:R-:W-:Y:S02]  /*1d30*/  IMAD R6, R209.reuse, R5, R6 ;  /* 0x00000005d1067224 */ /* 0x040fe400078e0206 */
[----:B------:R-:W-:-:S05]  /*1d40*/  IMAD.WIDE.U32 R16, R209, R4, R16 ;  /* 0x00000004d1107225 */ /* 0x000fca00078e0010 */
[----:B------:R-:W-:Y:S02]  /*1d50*/  IADD3 R6, R17, R6, RZ ;  /* 0x0000000611067210 */ /* 0x000fe40007ffe0ff */
[----:B------:R-:W-:-:S04]  /*1d60*/  LEA R18, P2, R16, UR6, 0x1 ;  /* 0x0000000610127c11 */ /* 0x000fc8000f8408ff */
[----:B------:R-:W-:-:S05]  /*1d70*/  LEA.HI.X R19, R16, UR7, R6, 0x1, P2 ;  /* 0x0000000710137c11 */ /* 0x000fca00090f0c06 */
[----:B------:R1:W-:Y:S04]  /*1d80*/  STG.E.128 desc[UR14][R18.64], RZ ;  /* 0x000000ff12007986 */ /* 0x0003e8000c101d0e */
[----:B------:R1:W-:Y:S04]  /*1d90*/  STG.E.128 desc[UR14][R18.64+0x80], RZ ;  /* 0x000080ff12007986 */ /* 0x0003e8000c101d0e */
[----:B------:R1:W-:Y:S02]  /*1da0*/  STG.E.128 desc[UR14][R18.64+0x100], RZ ;  /* 0x000100ff12007986 */ /* 0x0003e4000c101d0e */
.L_x_180:
[----:B------:R-:W-:Y:S05]  /*1db0*/  BSYNC B0 ;  /* 0x0000000000007941 */ /* 0x000fea0003800000 */
.L_x_179:
[----:B------:R-:W-:Y:S04]  /*1dc0*/  BSSY B0, `(.L_x_181) ;  /* 0x000000f000007945 */ /* 0x000fe80003800000 */
[----:B------:R-:W-:Y:S05]  /*1dd0*/  @P0 BRA `(.L_x_182) ;  /* 0x0000000000340947 */ /* 0x000fea0003800000 */
[----:B------:R-:W-:Y:S01]  /*1de0*/  IADD3 R13, P2, R209, 0x20, RZ ;  /* 0x00000020d10d7810 */ /* 0x000fe20007f5e0ff */
[----:B------:R-:W-:-:S03]  /*1df0*/  ULDC.64 UR6, c[0x0][0x3f0] ;  /* 0x0000fc0000067ab9 */ /* 0x000fc60000000a00 */
[----:B------:R-:W-:-:S05]  /*1e00*/  IADD3.X R15, RZ, R213, RZ, P2, !PT ;  /* 0x000000d5ff0f7210 */ /* 0x000fca00017fe4ff */
[----:B------:R-:W-:Y:S01]  /*1e10*/  IMAD R6, R15, R4, RZ ;  /* 0x000000040f067224 */ /* 0x000fe200078e02ff */
[----:B------:R-:W-:-:S03]  /*1e20*/  MOV R15, R7 ;  /* 0x00000007000f7202 */ /* 0x000fc60000000f00 */
[C---:B------:R-:W-:Y:S02]  /*1e30*/  IMAD R5, R13.reuse, R5, R6 ;  /* 0x000000050d057224 */ /* 0x040fe400078e0206 */
[----:B------:R-:W-:-:S03]  /*1e40*/  IMAD.WIDE.U32 R14, R13, R4, R14 ;  /* 0x000000040d0e7225 */ /* 0x000fc600078e000e */
[----:B------:R-:W-:Y:S02]  /*1e50*/  LEA R4, P2, R14, UR6, 0x1 ;  /* 0x000000060e047c11 */ /* 0x000fe4000f8408ff */
[----:B------:R-:W-:-:S04]  /*1e60*/  IADD3 R5, R15, R5, RZ ;  /* 0x000000050f057210 */ /* 0x000fc80007ffe0ff */
[----:B------:R-:W-:-:S05]  /*1e70*/  LEA.HI.X R5, R14, UR7, R5, 0x1, P2 ;  /* 0x000000070e057c11 */ /* 0x000fca00090f0c05 */
[----:B------:R2:W-:Y:S04]  /*1e80*/  STG.E.128 desc[UR14][R4.64], RZ ;  /* 0x000000ff04007986 */ /* 0x0005e8000c101d0e */
[----:B------:R2:W-:Y:S04]  /*1e90*/  STG.E.128 desc[UR14][R4.64+0x80], RZ ;  /* 0x000080ff04007986 */ /* 0x0005e8000c101d0e */
[----:B------:R2:W-:Y:S02]  /*1ea0*/  STG.E.128 desc[UR14][R4.64+0x100], RZ ;  /* 0x000100ff04007986 */ /* 0x0005e4000c101d0e */
.L_x_182:
[----:B------:R-:W-:Y:S05]  /*1eb0*/  BSYNC B0 ;  /* 0x0000000000007941 */ /* 0x000fea0003800000 */
.L_x_181:
[-C--:B------:R-:W-:Y:S01]  /*1ec0*/  IMAD.WIDE.U32 R6, R237, R2.reuse, R210 ;  /* 0x00000002ed067225 */ /* 0x080fe200078e00d2 */
[----:B------:R-:W-:Y:S01]  /*1ed0*/  ULDC.64 UR6, c[0x0][0x470] ;  /* 0x00011c0000067ab9 */ /* 0x000fe20000000a00 */
[----:B------:R-:W-:Y:S02]  /*1ee0*/  BSSY B0, `(.L_x_183) ;  /* 0x0000015000007945 */ /* 0x000fe40003800000 */
[----:B--2---:R-:W-:Y:S01]  /*1ef0*/  IMAD R4, R11, R2, RZ ;  /* 0x000000020b047224 */ /* 0x004fe200078e02ff */
[----:B------:R-:W-:Y:S01]  /*1f00*/  IADD3 R8, P2, R12, R6, RZ ;  /* 0x000000060c087210 */ /* 0x000fe20007f5e0ff */
[----:B------:R-:W-:Y:S02]  /*1f10*/  IMAD R6, R233, UR6, RZ ;  /* 0x00000006e9067c24 */ /* 0x000fe4000f8e02ff */
[----:B------:R-:W-:-:S05]  /*1f20*/  IMAD R4, R237, R3, R4 ;  /* 0x00000003ed047224 */ /* 0x000fca00078e0204 */
[----:B------:R-:W-:Y:S01]  /*1f30*/  IADD3.X R9, R9, R7, R4, P2, !PT ;  /* 0x0000000709097210 */ /* 0x000fe200017fe404 */
[C---:B------:R-:W-:Y:S02]  /*1f40*/  IMAD R7, R217.reuse, UR7, R6 ;  /* 0x00000007d9077c24 */ /* 0x040fe4000f8e0206 */
[----:B------:R-:W-:-:S05]  /*1f50*/  IMAD.WIDE.U32 R8, R217, UR6, R8 ;  /* 0x00000006d9087c25 */ /* 0x000fca000f8e0008 */
[----:B------:R-:W-:Y:S01]  /*1f60*/  IADD3 R7, R9, R7, RZ ;  /* 0x0000000709077210 */ /* 0x000fe20007ffe0ff */
[----:B------:R-:W-:Y:S06]  /*1f70*/  @P1 BRA `(.L_x_184) ;  /* 0x00000000002c1947 */ /* 0x000fec0003800000 */
[----:B------:R-:W-:Y:S01]  /*1f80*/  MOV R6, R8 ;  /* 0x0000000800067202 */ /* 0x000fe20000000f00 */
[----:B------:R-:W-:Y:S01]  /*1f90*/  IMAD R4, R213, R2, RZ ;  /* 0x00000002d5047224 */ /* 0x000fe200078e02ff */
[----:B------:R-:W-:-:S03]  /*1fa0*/  ULDC.64 UR6, c[0x0][0x3f8] ;  /* 0x0000fe0000067ab9 */ /* 0x000fc60000000a00 */
[----:B------:R-:W-:-:S04]  /*1fb0*/  IMAD.WIDE.U32 R10, R209, R2, R6 ;  /* 0x00000002d10a7225 */ /* 0x000fc800078e0006 */
[----:B------:R-:W-:Y:S01]  /*1fc0*/  IMAD R4, R209, R3, R4 ;  /* 0x00000003d1047224 */ /* 0x000fe200078e0204 */
[----:B------:R-:W-:-:S04]  /*1fd0*/  LEA R12, P1, R10, UR6, 0x1 ;  /* 0x000000060a0c7c11 */ /* 0x000fc8000f8208ff */
[----:B------:R-:W-:-:S04]  /*1fe0*/  IADD3 R4, R11, R4, RZ ;  /* 0x000000040b047210 */ /* 0x000fc80007ffe0ff */
[----:B------:R-:W-:-:S05]  /*1ff0*/  LEA.HI.X R13, R10, UR7, R4, 0x1, P1 ;  /* 0x000000070a0d7c11 */ /* 0x000fca00088f0c04 */
[----:B------:R2:W-:Y:S04]  /*2000*/  STG.E.128 desc[UR14][R12.64], RZ ;  /* 0x000000ff0c007986 */ /* 0x0005e8000c101d0e */
[----:B------:R2:W-:Y:S04]  /*2010*/  STG.E.128 desc[UR14][R12.64+0x80], RZ ;  /* 0x000080ff0c007986 */ /* 0x0005e8000c101d0e */
[----:B------:R2:W-:Y:S02]  /*2020*/  STG.E.128 desc[UR14][R12.64+0x100], RZ ;  /* 0x000100ff0c007986 */ /* 0x0005e4000c101d0e */
.L_x_184:
[----:B------:R-:W-:Y:S05]  /*2030*/  BSYNC B0 ;  /* 0x0000000000007941 */ /* 0x000fea0003800000 */
.L_x_183:
[----:B------:R-:W-:Y:S05]  /*2040*/  @P0 BRA `(.L_x_185) ;  /* 0x00000050008c0947 */ /* 0x000fea0003800000 */
[----:B------:R-:W-:Y:S01]  /*2050*/  IADD3 R4, P0, R209, 0x20, RZ ;  /* 0x00000020d1047810 */ /* 0x000fe20007f1e0ff */
[----:B------:R-:W-:Y:S01]  /*2060*/  ULDC.64 UR6, c[0x0][0x3f8] ;  /* 0x0000fe0000067ab9 */ /* 0x000fe20000000a00 */
[----:B------:R-:W-:Y:S02]  /*2070*/  MOV R6, R8 ;  /* 0x0000000800067202 */ /* 0x000fe40000000f00 */
[----:B------:R-:W-:-:S03]  /*2080*/  IADD3.X R5, RZ, R213, RZ, P0, !PT ;  /* 0x000000d5ff057210 */ /* 0x000fc600007fe4ff */
[----:B------:R-:W-:-:S04]  /*2090*/  IMAD.WIDE.U32 R6, R4, R2, R6 ;  /* 0x0000000204067225 */ /* 0x000fc800078e0006 */
[----:B------:R-:W-:Y:S01]  /*20a0*/  IMAD R5, R5, R2, RZ ;  /* 0x0000000205057224 */ /* 0x000fe200078e02ff */
[----:B------:R-:W-:-:S03]  /*20b0*/  LEA R2, P0, R6, UR6, 0x1 ;  /* 0x0000000606027c11 */ /* 0x000fc6000f8008ff */
[----:B------:R-:W-:-:S05]  /*20c0*/  IMAD R5, R4, R3, R5 ;  /* 0x0000000304057224 */ /* 0x000fca00078e0205 */
[----:B------:R-:W-:-:S04]  /*20d0*/  IADD3 R5, R7, R5, RZ ;  /* 0x0000000507057210 */ /* 0x000fc80007ffe0ff */
[----:B------:R-:W-:-:S05]  /*20e0*/  LEA.HI.X R3, R6, UR7, R5, 0x1, P0 ;  /* 0x0000000706037c11 */ /* 0x000fca00080f0c05 */
[----:B------:R3:W-:Y:S04]  /*20f0*/  STG.E.128 desc[UR14][R2.64], RZ ;  /* 0x000000ff02007986 */ /* 0x0007e8000c101d0e */
[----:B------:R3:W-:Y:S04]  /*2100*/  STG.E.128 desc[UR14][R2.64+0x80], RZ ;  /* 0x000080ff02007986 */ /* 0x0007e8000c101d0e */
[----:B------:R3:W-:Y:S01]  /*2110*/  STG.E.128 desc[UR14][R2.64+0x100], RZ ;  /* 0x000100ff02007986 */ /* 0x0007e2000c101d0e */
[----:B------:R-:W-:Y:S05]  /*2120*/  BRA `(.L_x_185) ;  /* 0x0000005000547947 */ /* 0x000fea0003800000 */
.L_x_176:
[----:B------:R-:W-:Y:S01]  /*2130*/  IMAD R20, R238, -0x40, R242 ;  /* 0xffffffc0ee147824 */ /* 0x000fe200078e02f2 */
[----:B------:R-:W-:Y:S01]  /*2140*/  @P2 BAR.SYNC.DEFER_BLOCKING 0x0 ;  /* 0x0000000000002b1d */ /* 0x000fe20000010000 */
[----:B------:R-:W-:Y:S02]  /*2150*/  VIADD R19, R209, 0x20 ;  /* 0x00000020d1137836 */ /* 0x000fe40000000000 */
[----:B------:R-:W-:Y:S01]  /*2160*/  IMAD R22, R11, R6, RZ ;  /* 0x000000060b167224 */ /* 0x000fe200078e02ff */
[----:B------:R-:W-:Y:S01]  /*2170*/  ISETP.GE.AND P6, PT, R204, R20, PT ;  /* 0x00000014cc00720c */ /* 0x000fe20003fc6270 */
[----:B------:R-:W-:Y:S01]  /*2180*/  IMAD.WIDE.U32 R24, R237, R6, R210 ;  /* 0x00000006ed187225 */ /* 0x000fe200078e00d2 */
[----:B------:R-:W-:Y:S01]  /*2190*/  ISETP.GE.AND P3, PT, R19, R20, PT ;  /* 0x000000141300720c */ /* 0x000fe20003f66270 */
[----:B------:R-:W-:Y:S01]  /*21a0*/  ULDC.64 UR8, c[0x0][0x260] ;  /* 0x0000980000087ab9 */ /* 0x000fe20000000a00 */
[----:B------:R-:W-:Y:S01]  /*21b0*/  ULDC.64 UR6, c[0x0][0x268] ;  /* 0x00009a0000067ab9 */ /* 0x000fe20000000a00 */
[----:B------:R-:W-:Y:S01]  /*21c0*/  IMAD R18, R212, -0x40, R239 ;  /* 0xffffffc0d4127824 */ /* 0x000fe200078e02ef */
[----:B------:R-:W1:Y:S01]  /*21d0*/  LDC R222, c[0x0][0x270] ;  /* 0x00009c00ffde7b82 */ /* 0x000e620000000800 */
[----:B------:R-:W-:Y:S01]  /*21e0*/  IMAD R21, R237, R7, R22 ;  /* 0x00000007ed157224 */ /* 0x000fe200078e0216 */
[----:B------:R-:W-:Y:S01]  /*21f0*/  IADD3 R22, P0, R12, R24, RZ ;  /* 0x000000180c167210 */ /* 0x000fe20007f1e0ff */
[----:B------:R-:W-:Y:S01]  /*2200*/  IMAD.WIDE.U32 R26, R2, 0x40, RZ ;  /* 0x00000040021a7825 */ /* 0x000fe200078e00ff */
[----:B------:R-:W-:-:S03]  /*2210*/  ISETP.GE.AND P1, PT, R19, R18, PT ;  /* 0x000000121300720c */ /* 0x000fc60003f26270 */
[----:B------:R-:W-:Y:S01]  /*2220*/  IMAD.WIDE.U32 R30, R8, 0x40, RZ ;  /* 0x00000040081e7825 */ /* 0x000fe200078e00ff */
[----:B------:R-:W-:-:S03]  /*2230*/  IADD3.X R23, R10, R25, R21, P0, !PT ;  /* 0x000000190a177210 */ /* 0x000fc600007fe415 */
[----:B------:R-:W-:Y:S01]  /*2240*/  IMAD.SHL.U32 R3, R3, 0x40, RZ ;  /* 0x0000004003037824 */ /* 0x000fe200078e00ff */
[----:B------:R-:W-:Y:S01]  /*2250*/  @!P3 IADD3 R24, P0, R246, R26, RZ ;  /* 0x0000001af618b210 */ /* 0x000fe20007f1e0ff */
[----:B------:R-:W-:Y:S01]  /*2260*/  IMAD.WIDE.U32 R28, R237, R4, R210 ;  /* 0x00000004ed1c7225 */ /* 0x000fe200078e00d2 */
[----:B------:R-:W-:-:S03]  /*2270*/  @!P3 IADD3 R10, P4, R248, R30, RZ ;  /* 0x0000001ef80ab210 */ /* 0x000fc60007f9e0ff */
[----:B------:R-:W-:Y:S01]  /*2280*/  IMAD.SHL.U32 R9, R9, 0x40, RZ ;  /* 0x0000004009097824 */ /* 0x000fe200078e00ff */
[----:B------:R-:W-:Y:S01]  /*2290*/  @!P3 IADD3.X R25, R247, R27, R3, P0, !PT ;  /* 0x0000001bf719b210 */ /* 0x000fe200007fe403 */
[----:B------:R-:W-:Y:S01]  /*22a0*/  IMAD R2, R11, R4, RZ ;  /* 0x000000040b027224 */ /* 0x000fe200078e02ff */
[----:B------:R-:W-:Y:S01]  /*22b0*/  IADD3 R16, P0, R16, R28, RZ ;  /* 0x0000001c10107210 */ /* 0x000fe20007f1e0ff */
[----:B------:R-:W-:Y:S01]  /*22c0*/  VIADD R17, R204, 0x8 ;  /* 0x00000008cc117836 */ /* 0x000fe20000000000 */
[----:B------:R-:W-:Y:S01]  /*22d0*/  @!P3 IADD3.X R11, R249, R31, R9, P4, !PT ;  /* 0x0000001ff90bb210 */ /* 0x000fe200027fe409 */
[----:B------:R-:W-:Y:S01]  /*22e0*/  IMAD R2, R237, R5, R2 ;  /* 0x00000005ed027224 */ /* 0x000fe200078e0202 */
[----:B------:R-:W-:Y:S01]  /*22f0*/  LEA.HI R9, R238, R238, RZ, 0x1 ;  /* 0x000000eeee097211 */ /* 0x000fe200078f08ff */
[----:B------:R-:W-:Y:S01]  /*2300*/  IMAD R19, R13, UR8, RZ ;  /* 0x000000080d137c24 */ /* 0x000fe2000f8e02ff */
[----:B------:R-:W-:Y:S01]  /*2310*/  ISETP.GE.AND P5, PT, R17, R20, PT ;  /* 0x000000141100720c */ /* 0x000fe20003fa6270 */
[----:B------:R-:W-:Y:S01]  /*2320*/  IMAD R13, R13, UR6, RZ ;  /* 0x000000060d0d7c24 */ /* 0x000fe2000f8e02ff */
[----:B------:R-:W-:Y:S01]  /*2330*/  IADD3.X R17, R15, R29, R2, P0, !PT ;  /* 0x0000001d0f117210 */ /* 0x000fe200007fe402 */
[----:B------:R-:W-:Y:S01]  /*2340*/  IMAD.WIDE.U32 R22, R14, UR8, R22 ;  /* 0x000000080e167c25 */ /* 0x000fe2000f8e0016 */
[----:B------:R-:W-:-:S03]  /*2350*/  @!P1 IADD3 R2, P0, R209, 0x20, RZ ;  /* 0x00000020d1029810 */ /* 0x000fc60007f1e0ff */
[----:B------:R-:W-:Y:S01]  /*2360*/  IMAD.SHL.U32 R231, R204, 0x4, RZ ;  /* 0x00000004cce77824 */ /* 0x000fe200078e00ff */
[----:B------:R-:W-:Y:S01]  /*2370*/  LOP3.LUT R9, R9, 0xfffffffe, RZ, 0xc0, !PT ;  /* 0xfffffffe09097812 */ /* 0x000fe200078ec0ff */
[----:B------:R-:W-:Y:S01]  /*2380*/  @!P1 IMAD.X R15, RZ, RZ, R213, P0 ;  /* 0x000000ffff0f9224 */ /* 0x000fe200000e06d5 */
[C---:B------:R-:W-:Y:S01]  /*2390*/  ISETP.GE.AND P2, PT, R209.reuse, R18, PT ;  /* 0x00000012d100720c */ /* 0x040fe20003f46270 */
[----:B------:R-:W-:Y:S01]  /*23a0*/  IMAD R13, R14, UR7, R13 ;  /* 0x000000070e0d7c24 */ /* 0x000fe2000f8e020d */
[C---:B------:R-:W-:Y:S01]  /*23b0*/  @!P1 IADD3 R3, P0, R209.reuse, 0x20, RZ ;  /* 0x00000020d1039810 */ /* 0x040fe20007f1e0ff */
[----:B------:R-:W-:Y:S01]  /*23c0*/  IMAD.IADD R8, R238, 0x1, -R9 ;  /* 0x00000001ee087824 */ /* 0x000fe200078e0a09 */
[----:B------:R-:W-:Y:S01]  /*23d0*/  ISETP.GE.AND P4, PT, R209, R20, PT ;  /* 0x00000014d100720c */ /* 0x000fe20003f86270 */
[----:B------:R-:W-:Y:S02]  /*23e0*/  @!P1 IMAD R15, R15, R6, RZ ;  /* 0x000000060f0f9224 */ /* 0x000fe400078e02ff */
[----:B------:R-:W-:-:S02]  /*23f0*/  IMAD.MOV.U32 R234, RZ, RZ, 0x7f800000 ;  /* 0x7f800000ffea7424 */ /* 0x000fc400078e00ff */
[----:B------:R-:W-:Y:S02]  /*2400*/  IMAD.MOV.U32 R235, RZ, RZ, 0x7f800000 ;  /* 0x7f800000ffeb7424 */ /* 0x000fe400078e00ff */
[----:B------:R-:W-:Y:S02]  /*2410*/  IMAD.MOV.U32 R190, RZ, RZ, 0x20 ;  /* 0x00000020ffbe7424 */ /* 0x000fe400078e00ff */
[----:B------:R-:W-:Y:S02]  /*2420*/  VIADD R224, R204, 0x1 ;  /* 0x00000001cce07836 */ /* 0x000fe40000000000 */
[----:B------:R-:W-:Y:S01]  /*2430*/  IMAD.MOV.U32 R189, RZ, RZ, 0x40 ;  /* 0x00000040ffbd7424 */ /* 0x000fe200078e00ff */
[----:B------:R-:W-:Y:S01]  /*2440*/  CS2R R142, SRZ ;  /* 0x00000000008e7805 */ /* 0x000fe2000001ff00 */
[----:B------:R-:W-:Y:S01]  /*2450*/  @!P1 IMAD.X R9, RZ, RZ, R213, P0 ;  /* 0x000000ffff099224 */ /* 0x000fe200000e06d5 */
[----:B------:R-:W-:Y:S01]  /*2460*/  ISETP.NE.AND P0, PT, R8, 0x1, PT ;  /* 0x000000010800780c */ /* 0x000fe20003f05270 */
[C---:B------:R-:W-:Y:S01]  /*2470*/  IMAD R8, R14.reuse, UR9, R19 ;  /* 0x000000090e087c24 */ /* 0x040fe2000f8e0213 */
[----:B------:R2:W-:Y:S01]  /*2480*/  @P4 STS.128 [R214+0xc000], RZ ;  /* 0x00c000ffd6004388 */ /* 0x0005e20000000c00 */
[----:B------:R-:W-:Y:S01]  /*2490*/  IMAD.WIDE.U32 R18, R14, UR6, R16 ;  /* 0x000000060e127c25 */ /* 0x000fe2000f8e0010 */
[----:B------:R-:W-:-:S02]  /*24a0*/  CS2R R140, SRZ ;  /* 0x00000000008c7805 */ /* 0x000fc4000001ff00 */
[----:B------:R-:W-:Y:S01]  /*24b0*/  CS2R R146, SRZ ;  /* 0x0000000000927805 */ /* 0x000fe2000001ff00 */
[----:B------:R2:W-:Y:S01]  /*24c0*/  @P4 STS.128 [R214+0xe000], RZ ;  /* 0x00e000ffd6004388 */ /* 0x0005e20000000c00 */
[----:B------:R-:W-:Y:S01]  /*24d0*/  @!P1 IMAD R16, R9, R4, RZ ;  /* 0x0000000409109224 */ /* 0x000fe200078e02ff */
[----:B------:R-:W-:Y:S01]  /*24e0*/  CS2R R144, SRZ ;  /* 0x0000000000907805 */ /* 0x000fe2000001ff00 */
[----:B------:R-:W-:Y:S01]  /*24f0*/  IMAD.IADD R23, R23, 0x1, R8 ;  /* 0x0000000117177824 */ /* 0x000fe200078e0208 */
[----:B------:R2:W-:Y:S01]  /*2500*/  @P4 STS.128 [R214+0x10000], RZ ;  /* 0x010000ffd6004388 */ /* 0x0005e20000000c00 */
[----:B------:R-:W-:Y:S01]  /*2510*/  IMAD.IADD R9, R19, 0x1, R13 ;  /* 0x0000000113097824 */ /* 0x000fe200078e020d */
[----:B------:R-:W-:Y:S01]  /*2520*/  CS2R R138, SRZ ;  /* 0x00000000008a7805 */ /* 0x000fe2000001ff00 */
[----:B------:R-:W-:Y:S01]  /*2530*/  @!P2 IMAD.MOV.U32 R8, RZ, RZ, R18 ;  /* 0x000000ffff08a224 */ /* 0x000fe200078e0012 */
[----:B------:R-:W-:Y:S01]  /*2540*/  @!PT LDS RZ, [RZ] ;  /* 0x00000000fffff984 */ /* 0x000fe20000000800 */
[----:B------:R-:W-:Y:S01]  /*2550*/  @!PT LDS RZ, [RZ] ;  /* 0x00000000fffff984 */ /* 0x000fe20000000800 */
[----:B------:R-:W-:Y:S01]  /*2560*/  @!PT LDS RZ, [RZ] ;  /* 0x00000000fffff984 */ /* 0x000fe20000000800 */
[----:B------:R-:W-:Y:S01]  /*2570*/  @!P4 LDGSTS.E.BYPASS.LTC128B.128 [R214+0xc000], desc[UR14][R246.64] ;  /* 0x0c000000f6d6cfae */ /* 0x000fe2000b901d4e */
[----:B------:R-:W-:Y:S01]  /*2580*/  @!P1 IMAD R13, R3, R5, R16 ;  /* 0x00000005030d9224 */ /* 0x000fe200078e0210 */
[----:B------:R-:W-:Y:S01]  /*2590*/  CS2R R136, SRZ ;  /* 0x0000000000887805 */ /* 0x000fe2000001ff00 */
[--C-:B------:R-:W-:Y:S01]  /*25a0*/  @!P1 IMAD.MOV.U32 R16, RZ, RZ, R22.reuse ;  /* 0x000000ffff109224 */ /* 0x100fe200078e0016 */
[----:B------:R-:W-:Y:S01]  /*25b0*/  @!P4 LDGSTS.E.BYPASS.LTC128B.128 [R214+0xe000], desc[UR14][R246.64+0x80] ;  /* 0x0e000080f6d6cfae */ /* 0x000fe2000b901d4e */
[----:B------:R-:W-:Y:S01]  /*25c0*/  @!P1 IMAD.MOV.U32 R17, RZ, RZ, R23 ;  /* 0x000000ffff119224 */ /* 0x000fe200078e0017 */
[----:B------:R-:W-:Y:S01]  /*25d0*/  CS2R R134, SRZ ;  /* 0x0000000000867805 */ /* 0x000fe2000001ff00 */
[----:B------:R-:W-:Y:S01]  /*25e0*/  @!P1 IMAD.MOV.U32 R19, RZ, RZ, R9 ;  /* 0x000000ffff139224 */ /* 0x000fe200078e0009 */
[----:B------:R-:W-:Y:S01]  /*25f0*/  @!P4 LDGSTS.E.BYPASS.LTC128B.128 [R214+0x10000], desc[UR14][R246.64+0x100] ;  /* 0x10000100f6d6cfae */ /* 0x000fe2000b901d4e */
[----:B------:R-:W-:Y:S01]  /*2600*/  @!P2 IMAD.WIDE.U32 R20, R209, R6, R22 ;  /* 0x00000006d114a225 */ /* 0x000fe200078e0016 */
[----:B------:R-:W-:-:S02]  /*2610*/  CS2R R132, SRZ ;  /* 0x0000000000847805 */ /* 0x000fc4000001ff00 */
[----:B------:R-:W-:Y:S01]  /*2620*/  CS2R R126, SRZ ;  /* 0x00000000007e7805 */ /* 0x000fe2000001ff00 */
[----:B------:R2:W-:Y:S01]  /*2630*/  @P3 STS.128 [R214+0xd000], RZ ;  /* 0x00d000ffd6003388 */ /* 0x0005e20000000c00 */
[----:B------:R-:W-:Y:S01]  /*2640*/  @!P2 IMAD R12, R213, R6, RZ ;  /* 0x00000006d50ca224 */ /* 0x000fe200078e02ff */
[----:B------:R-:W-:Y:S01]  /*2650*/  CS2R R124, SRZ ;  /* 0x00000000007c7805 */ /* 0x000fe2000001ff00 */
[-C--:B------:R-:W-:Y:S01]  /*2660*/  @!P2 IMAD.WIDE.U32 R22, R209, R4.reuse, R8 ;  /* 0x00000004d116a225 */ /* 0x080fe200078e0008 */
[----:B------:R2:W-:Y:S01]  /*2670*/  @P3 STS.128 [R214+0xf000], RZ ;  /* 0x00f000ffd6003388 */ /* 0x0005e20000000c00 */
[----:B------:R-:W3:Y:S01]  /*2680*/  @!P2 LDC.64 R8, c[0x0][0x218] ;  /* 0x00008600ff08ab82 */ /* 0x000ee20000000a00 */
[----:B------:R-:W-:Y:S01]  /*2690*/  CS2R R130, SRZ ;  /* 0x0000000000827805 */ /* 0x000fe2000001ff00 */
[-C--:B------:R-:W-:Y:S01]  /*26a0*/  @!P2 IMAD R14, R213, R4.reuse, RZ ;  /* 0x00000004d50ea224 */ /* 0x080fe200078e02ff */
[----:B------:R2:W-:Y:S01]  /*26b0*/  @P3 STS.128 [R214+0x11000], RZ ;  /* 0x011000ffd6003388 */ /* 0x0005e20000000c00 */
[----:B------:R-:W-:Y:S01]  /*26c0*/  @!P1 IMAD.WIDE.U32 R18, R3, R4, R18 ;  /* 0x0000000403129225 */ /* 0x000fe200078e0012 */
[----:B------:R-:W-:-:S02]  /*26d0*/  CS2R R128, SRZ ;  /* 0x0000000000807805 */ /* 0x000fc4000001ff00 */
[----:B------:R-:W-:Y:S01]  /*26e0*/  CS2R R122, SRZ ;  /* 0x00000000007a7805 */ /* 0x000fe2000001ff00 */
[----:B------:R-:W-:Y:S01]  /*26f0*/  @!PT LDS RZ, [RZ] ;  /* 0x00000000fffff984 */ /* 0x000fe20000000800 */
[----:B------:R-:W-:Y:S01]  /*2700*/  @!PT LDS RZ, [RZ] ;  /* 0x00000000fffff984 */ /* 0x000fe20000000800 */
[----:B------:R-:W-:Y:S01]  /*2710*/  @!PT LDS RZ, [RZ] ;  /* 0x00000000fffff984 */ /* 0x000fe20000000800 */
[----:B------:R-:W-:Y:S01]  /*2720*/  @!P3 LDGSTS.E.BYPASS.LTC128B.128 [R214+0xd000], desc[UR14][R24.64] ;  /* 0x0d00000018d6bfae */ /* 0x000fe2000b901d4e */
[-C--:B------:R-:W-:Y:S01]  /*2730*/  @!P2 IMAD R12, R209, R7.reuse, R12 ;  /* 0x00000007d10ca224 */ /* 0x080fe200078e020c */
[----:B------:R-:W-:Y:S01]  /*2740*/  CS2R R120, SRZ ;  /* 0x0000000000787805 */ /* 0x000fe2000001ff00 */
[C---:B------:R-:W-:Y:S01]  /*2750*/  @!P1 IMAD R15, R2.reuse, R7, R15 ;  /* 0x00000007020f9224 */ /* 0x040fe200078e020f */
[----:B------:R-:W-:Y:S01]  /*2760*/  @!P3 LDGSTS.E.BYPASS.LTC128B.128 [R214+0xf000], desc[UR14][R24.64+0x80] ;  /* 0x0f00008018d6bfae */ /* 0x000fe2000b901d4e */
[----:B------:R-:W-:Y:S01]  /*2770*/  @!P1 IMAD.WIDE.U32 R16, R2, R6, R16 ;  /* 0x0000000602109225 */ /* 0x000fe200078e0010 */
[----:B------:R-:W-:Y:S01]  /*2780*/  IADD3 R224, R239, R224, -R242 ;  /* 0x000000e0efe07210 */ /* 0x000fe20007ffe8f2 */
[----:B------:R-:W4:Y:S01]  /*2790*/  @!P2 LDC.64 R6, c[0x0][0x220] ;  /* 0x00008800ff06ab82 */ /* 0x000f220000000a00 */
[----:B------:R-:W-:Y:S01]  /*27a0*/  @!P3 LDGSTS.E.BYPASS.LTC128B.128 [R214+0x11000], desc[UR14][R24.64+0x100] ;  /* 0x1100010018d6bfae */ /* 0x000fe2000b901d4e */
[----:B------:R-:W-:Y:S01]  /*27b0*/  VIADD R3, R208, 0x3000 ;  /* 0x00003000d0037836 */ /* 0x000fe20000000000 */
[----:B------:R-:W-:Y:S01]  /*27c0*/  CS2R R118, SRZ ;  /* 0x0000000000767805 */ /* 0x000fe2000001ff00 */
[----:B------:R-:W-:Y:S01]  /*27d0*/  @!P2 IMAD R14, R209, R5, R14 ;  /* 0x00000005d10ea224 */ /* 0x000fe200078e020e */
[----:B------:R-:W-:Y:S01]  /*27e0*/  CS2R R116, SRZ ;  /* 0x0000000000747805 */ /* 0x000fe2000001ff00 */
[----:B------:R-:W-:Y:S01]  /*27f0*/  @!P2 IMAD.IADD R12, R21, 0x1, R12 ;  /* 0x00000001150ca824 */ /* 0x000fe200078e020c */
[----:B------:R-:W-:Y:S01]  /*2800*/  SEL R236, R3, R208, !P0 ;  /* 0x000000d003ec7207 */ /* 0x000fe20004000000 */
[----:B------:R-:W1:Y:S01]  /*2810*/  @!P1 LDC.64 R4, c[0x0][0x218] ;  /* 0x00008600ff049b82 */ /* 0x000e620000000a00 */
[----:B------:R-:W-:Y:S01]  /*2820*/  @!P2 IMAD.IADD R14, R23, 0x1, R14 ;  /* 0x00000001170ea824 */ /* 0x000fe200078e020e */
[----:B------:R-:W-:-:S02]  /*2830*/  CS2R R110, SRZ ;  /* 0x00000000006e7805 */ /* 0x000fc4000001ff00 */
[----:B------:R-:W-:Y:S01]  /*2840*/  LEA R236, R236, UR5, 0x1 ;  /* 0x00000005ecec7c11 */ /* 0x000fe2000f8e08ff */
[----:B------:R-:W-:Y:S01]  /*2850*/  @!P1 IMAD.IADD R15, R17, 0x1, R15 ;  /* 0x00000001110f9824 */ /* 0x000fe200078e020f */
[----:B------:R-:W-:Y:S01]  /*2860*/  CS2R R108, SRZ ;  /* 0x00000000006c7805 */ /* 0x000fe2000001ff00 */
[----:B------:R-:W-:Y:S01]  /*2870*/  @!P1 IMAD.IADD R13, R19, 0x1, R13 ;  /* 0x00000001130d9824 */ /* 0x000fe200078e020d */
[----:B------:R-:W-:Y:S01]  /*2880*/  CS2R R114, SRZ ;  /* 0x0000000000727805 */ /* 0x000fe2000001ff00 */
[----:B------:R-:W2:Y:S01]  /*2890*/  @!P1 LDC.64 R2, c[0x0][0x220] ;  /* 0x00008800ff029b82 */ /* 0x000ea20000000a00 */
[----:B------:R1:W-:Y:S01]  /*28a0*/  @P4 STS [R236], RZ ;  /* 0x000000ffec004388 */ /* 0x0003e20000000800 */
[----:B------:R-:W-:Y:S01]  /*28b0*/  VIADD R223, R237, 0x40 ;  /* 0x00000040eddf7836 */ /* 0x000fe20000000000 */
[----:B------:R-:W-:Y:S02]  /*28c0*/  CS2R R112, SRZ ;  /* 0x0000000000707805 */ /* 0x000fe4000001ff00 */
[----:B------:R-:W-:Y:S01]  /*28d0*/  CS2R R106, SRZ ;  /* 0x00000000006a7805 */ /* 0x000fe2000001ff00 */
[----:B------:R1:W-:Y:S01]  /*28e0*/  @P4 STS [R236+0x4], RZ ;  /* 0x000004ffec004388 */ /* 0x0003e20000000800 */
[----:B------:R-:W-:-:S02]  /*28f0*/  CS2R R104, SRZ ;  /* 0x0000000000687805 */ /* 0x000fc4000001ff00 */
[----:B------:R-:W-:Y:S02]  /*2900*/  CS2R R102, SRZ ;  /* 0x0000000000667805 */ /* 0x000fe4000001ff00 */
[----:B------:R-:W-:Y:S01]  /*2910*/  CS2R R100, SRZ ;  /* 0x0000000000647805 */ /* 0x000fe2000001ff00 */
[----:B------:R1:W-:Y:S01]  /*2920*/  @P4 STS [R236+0x8], RZ ;  /* 0x000008ffec004388 */ /* 0x0003e20000000800 */
[----:B------:R-:W-:Y:S02]  /*2930*/  CS2R R62, SRZ ;  /* 0x00000000003e7805 */ /* 0x000fe4000001ff00 */
        /* <DEDUP_REMOVED lines=27> */
[----:B------:R-:W-:Y:S01]  /*2af0*/  ULDC UR4, c[0x0][0x2dc] ;  /* 0x0000b70000047ab9 */ /* 0x000fe20000000800 */
[----:B------:R-:W-:-:S02]  /*2b00*/  ULDC UR6, c[0x0][0x2ec] ;  /* 0x0000bb0000067ab9 */ /* 0x000fc40000000800 */
[----:B------:R1:W-:Y:S04]  /*2b10*/  @P4 STS [R236+0x4008], RZ ;  /* 0x004008ffec004388 */ /* 0x0003e80000000800 */
[----:B------:R2:W-:Y:S04]  /*2b20*/  @P4 STS [R236+0x400c], RZ ;  /* 0x00400cffec004388 */ /* 0x0005e80000000800 */
[----:B------:R-:W-:Y:S01]  /*2b30*/  @!PT LDS RZ, [RZ] ;  /* 0x00000000fffff984 */ /* 0x000fe20000000800 */
[----:B------:R-:W-:Y:S01]  /*2b40*/  @!PT LDS RZ, [RZ] ;  /* 0x00000000fffff984 */ /* 0x000fe20000000800 */
[----:B------:R-:W-:Y:S01]  /*2b50*/  @!PT LDS RZ, [RZ] ;  /* 0x00000000fffff984 */ /* 0x000fe20000000800 */
[----:B------:R-:W-:Y:S04]  /*2b60*/  @!P4 LDGSTS.E.BYPASS.LTC128B.128 [R236], desc[UR14][R248.64] ;  /* 0x00000000f8eccfae */ /* 0x000fe8000b901d4e */
[----:B------:R-:W-:Y:S04]  /*2b70*/  @!P4 LDGSTS.E.BYPASS.LTC128B.128 [R236+0x2000], desc[UR14][R248.64+0x80] ;  /* 0x02000080f8eccfae */ /* 0x000fe8000b901d4e */
[----:B------:R-:W-:Y:S01]  /*2b80*/  @!P4 LDGSTS.E.BYPASS.LTC128B.128 [R236+0x4000], desc[UR14][R248.64+0x100] ;  /* 0x04000100f8eccfae */ /* 0x000fe2000b901d4e */
[----:B---3--:R-:W-:-:S03]  /*2b90*/  @!P2 LEA R8, P4, R20, R8, 0x1 ;  /* 0x000000081408a211 */ /* 0x008fc600078808ff */
[----:B------:R3:W-:Y:S01]  /*2ba0*/  @P3 STS [R236+0x1000], RZ ;  /* 0x001000ffec003388 */ /* 0x0007e20000000800 */
[----:B------:R-:W-:Y:S02]  /*2bb0*/  @!P2 LEA.HI.X R9, R20, R9, R12, 0x1, P4 ;  /* 0x000000091409a211 */ /* 0x000fe400020f0c0c */
[C---:B-1----:R-:W-:Y:S01]  /*2bc0*/  @!P1 LEA R20, P4, R16.reuse, R4, 0x1 ;  /* 0x0000000410149211 */ /* 0x042fe200078808ff */
[----:B------:R3:W-:Y:S03]  /*2bd0*/  @P3 STS [R236+0x1004], RZ ;  /* 0x001004ffec003388 */ /* 0x0007e60000000800 */
[----:B------:R-:W-:Y:S01]  /*2be0*/  @!P1 LEA.HI.X R21, R16, R5, R15, 0x1, P4 ;  /* 0x0000000510159211 */ /* 0x000fe200020f0c0f */
[----:B------:R3:W-:Y:S01]  /*2bf0*/  @P3 STS [R236+0x1008], RZ ;  /* 0x001008ffec003388 */ /* 0x0007e20000000800 */
[----:B------:R-:W-:-:S03]  /*2c00*/  SHF.R.S32.HI R5, RZ, 0x1f, R204 ;  /* 0x0000001fff057819 */ /* 0x000fc600000114cc */
[----:B------:R3:W-:Y:S01]  /*2c10*/  @P3 STS [R236+0x100c], RZ ;  /* 0x00100cffec003388 */ /* 0x0007e20000000800 */
[----:B------:R-:W-:-:S03]  /*2c20*/  SHF.L.U64.HI R232, R204, 0x2, R5 ;  /* 0x00000002cce87819 */ /* 0x000fc60000010205 */
[----:B------:R3:W-:Y:S04]  /*2c30*/  @P3 STS [R236+0x3000], RZ ;  /* 0x003000ffec003388 */ /* 0x0007e80000000800 */
[----:B------:R3:W-:Y:S04]  /*2c40*/  @P3 STS [R236+0x3004], RZ ;  /* 0x003004ffec003388 */ /* 0x0007e80000000800 */
[----:B------:R3:W-:Y:S04]  /*2c50*/  @P3 STS [R236+0x3008], RZ ;  /* 0x003008ffec003388 */ /* 0x0007e80000000800 */
[----:B------:R3:W-:Y:S04]  /*2c60*/  @P3 STS [R236+0x300c], RZ ;  /* 0x00300cffec003388 */ /* 0x0007e80000000800 */
[----:B------:R3:W-:Y:S04]  /*2c70*/  @P3 STS [R236+0x5000], RZ ;  /* 0x005000ffec003388 */ /* 0x0007e80000000800 */
[----:B------:R3:W-:Y:S04]  /*2c80*/  @P3 STS [R236+0x5004], RZ ;  /* 0x005004ffec003388 */ /* 0x0007e80000000800 */
[----:B------:R3:W-:Y:S04]  /*2c90*/  @P3 STS [R236+0x5008], RZ ;  /* 0x005008ffec003388 */ /* 0x0007e80000000800 */
[----:B------:R3:W-:Y:S04]  /*2ca0*/  @P3 STS [R236+0x500c], RZ ;  /* 0x00500cffec003388 */ /* 0x0007e80000000800 */
[----:B------:R-:W-:Y:S01]  /*2cb0*/  @!PT LDS RZ, [RZ] ;  /* 0x00000000fffff984 */ /* 0x000fe20000000800 */
[----:B------:R-:W-:Y:S01]  /*2cc0*/  @!PT LDS RZ, [RZ] ;  /* 0x00000000fffff984 */ /* 0x000fe20000000800 */
[----:B------:R-:W-:Y:S01]  /*2cd0*/  @!PT LDS RZ, [RZ] ;  /* 0x00000000fffff984 */ /* 0x000fe20000000800 */
[----:B------:R-:W-:Y:S04]  /*2ce0*/  @!P3 LDGSTS.E.BYPASS.LTC128B.128 [R236+0x1000], desc[UR14][R10.64] ;  /* 0x010000000aecbfae */ /* 0x000fe8000b901d4e */
[----:B------:R-:W-:Y:S04]  /*2cf0*/  @!P3 LDGSTS.E.BYPASS.LTC128B.128 [R236+0x3000], desc[UR14][R10.64+0x80] ;  /* 0x030000800aecbfae */ /* 0x000fe8000b901d4e */
[----:B------:R2:W-:Y:S01]  /*2d00*/  @!P3 LDGSTS.E.BYPASS.LTC128B.128 [R236+0x5000], desc[UR14][R10.64+0x100] ;  /* 0x050001000aecbfae */ /* 0x0005e2000b901d4e */
[----:B----4-:R-:W-:-:S03]  /*2d10*/  @!P2 LEA R6, P3, R22, R6, 0x1 ;  /* 0x000000061606a211 */ /* 0x010fc600078608ff */
[----:B------:R3:W-:Y:S01]  /*2d20*/  @P2 STS.128 [R214+0x12000], RZ ;  /* 0x012000ffd6002388 */ /* 0x0007e20000000c00 */
[----:B------:R-:W-:-:S03]  /*2d30*/  @!P2 LEA.HI.X R7, R22, R7, R14, 0x1, P3 ;  /* 0x000000071607a211 */ /* 0x000fc600018f0c0e */
[----:B------:R3:W-:Y:S04]  /*2d40*/  @P2 STS.128 [R214+0x14000], RZ ;  /* 0x014000ffd6002388 */ /* 0x0007e80000000c00 */
[----:B------:R3:W-:Y:S04]  /*2d50*/  @P2 STS.128 [R214+0x16000], RZ ;  /* 0x016000ffd6002388 */ /* 0x0007e80000000c00 */
[----:B------:R-:W-:Y:S01]  /*2d60*/  @!PT LDS RZ, [RZ] ;  /* 0x00000000fffff984 */ /* 0x000fe20000000800 */
[----:B------:R-:W-:Y:S01]  /*2d70*/  @!PT LDS RZ, [RZ] ;  /* 0x00000000fffff984 */ /* 0x000fe20000000800 */
[----:B------:R-:W-:Y:S01]  /*2d80*/  @!PT LDS RZ, [RZ] ;  /* 0x00000000fffff984 */ /* 0x000fe20000000800 */
[----:B------:R-:W-:Y:S04]  /*2d90*/  @!P2 LDGSTS.E.BYPASS.LTC128B.128 [R214+0x12000], desc[UR14][R8.64] ;  /* 0x1200000008d6afae */ /* 0x000fe8000b901d4e */
[----:B------:R-:W-:Y:S04]  /*2da0*/  @!P2 LDGSTS.E.BYPASS.LTC128B.128 [R214+0x14000], desc[UR14][R8.64+0x80] ;  /* 0x1400008008d6afae */ /* 0x000fe8000b901d4e */
[----:B------:R1:W-:Y:S01]  /*2db0*/  @!P2 LDGSTS.E.BYPASS.LTC128B.128 [R214+0x16000], desc[UR14][R8.64+0x100] ;  /* 0x1600010008d6afae */ /* 0x0003e2000b901d4e */
[----:B--2---:R-:W-:-:S03]  /*2dc0*/  @!P1 LEA R10, P3, R18, R2, 0x1 ;  /* 0x00000002120a9211 */ /* 0x004fc600078608ff */
        /* <DEDUP_REMOVED lines=10> */
[----:B-1----:R-:W-:-:S03]  /*2e70*/  IADD3 R8, P3, R231, R228, RZ ;  /* 0x000000e4e7087210 */ /* 0x002fc60007f7e0ff */
[----:B------:R3:W-:Y:S02]  /*2e80*/  @P2 STS.128 [R214+0x18000], RZ ;  /* 0x018000ffd6002388 */ /* 0x0007e40000000c00 */
[----:B------:R-:W-:Y:S02]  /*2e90*/  IMAD.X R9, R232, 0x1, R227, P3 ;  /* 0x00000001e8097824 */ /* 0x000fe400018e06e3 */
[----:B------:R3:W-:Y:S04]  /*2ea0*/  @P2 STS.128 [R214+0x1a000], RZ ;  /* 0x01a000ffd6002388 */ /* 0x0007e80000000c00 */
[----:B------:R3:W5:Y:S04]  /*2eb0*/  @!P6 LDG.E R234, desc[UR14][R8.64] ;  /* 0x0000000e08eae981 */ /* 0x000768000c1e1900 */
[----:B------:R3:W5:Y:S04]  /*2ec0*/  @!P5 LDG.E R235, desc[UR14][R8.64+0x20] ;  /* 0x0000200e08ebd981 */ /* 0x000768000c1e1900 */
[----:B------:R3:W-:Y:S04]  /*2ed0*/  @P2 STS.128 [R214+0x1c000], RZ ;  /* 0x01c000ffd6002388 */ /* 0x0007e80000000c00 */
[----:B------:R-:W-:Y:S01]  /*2ee0*/  @!PT LDS RZ, [RZ] ;  /* 0x00000000fffff984 */ /* 0x000fe20000000800 */
[----:B------:R-:W-:Y:S01]  /*2ef0*/  @!PT LDS RZ, [RZ] ;  /* 0x00000000fffff984 */ /* 0x000fe20000000800 */
[----:B------:R-:W-:Y:S01]  /*2f00*/  @!PT LDS RZ, [RZ] ;  /* 0x00000000fffff984 */ /* 0x000fe20000000800 */
[----:B------:R3:W-:Y:S04]  /*2f10*/  @!P2 LDGSTS.E.BYPASS.LTC128B.128 [R214+0x18000], desc[UR14][R6.64] ;  /* 0x1800000006d6afae */ /* 0x0007e8000b901d4e */
[----:B------:R3:W-:Y:S04]  /*2f20*/  @!P2 LDGSTS.E.BYPASS.LTC128B.128 [R214+0x1a000], desc[UR14][R6.64+0x80] ;  /* 0x1a00008006d6afae */ /* 0x0007e8000b901d4e */
[----:B------:R3:W-:Y:S04]  /*2f30*/  @!P2 LDGSTS.E.BYPASS.LTC128B.128 [R214+0x1c000], desc[UR14][R6.64+0x100] ;  /* 0x1c00010006d6afae */ /* 0x0007e8000b901d4e */
[----:B------:R3:W-:Y:S04]  /*2f40*/  @P1 STS.128 [R214+0x19000], RZ ;  /* 0x019000ffd6001388 */ /* 0x0007e80000000c00 */
[----:B------:R3:W-:Y:S04]  /*2f50*/  @P1 STS.128 [R214+0x1b000], RZ ;  /* 0x01b000ffd6001388 */ /* 0x0007e80000000c00 */
[----:B------:R3:W-:Y:S04]  /*2f60*/  @P1 STS.128 [R214+0x1d000], RZ ;  /* 0x01d000ffd6001388 */ /* 0x0007e80000000c00 */
[----:B------:R-:W-:Y:S01]  /*2f70*/  @!PT LDS RZ, [RZ] ;  /* 0x00000000fffff984 */ /* 0x000fe20000000800 */
[----:B------:R-:W-:Y:S01]  /*2f80*/  @!PT LDS RZ, [RZ] ;  /* 0x00000000fffff984 */ /* 0x000fe20000000800 */
[----:B------:R-:W-:Y:S01]  /*2f90*/  @!PT LDS RZ, [RZ] ;  /* 0x00000000fffff984 */ /* 0x000fe20000000800 */
[----:B------:R3:W-:Y:S04]  /*2fa0*/  @!P1 LDGSTS.E.BYPASS.LTC128B.128 [R214+0x19000], desc[UR14][R10.64] ;  /* 0x190000000ad69fae */ /* 0x0007e8000b901d4e */
[----:B------:R3:W-:Y:S04]  /*2fb0*/  @!P1 LDGSTS.E.BYPASS.LTC128B.128 [R214+0x1b000], desc[UR14][R10.64+0x80] ;  /* 0x1b0000800ad69fae */ /* 0x0007e8000b901d4e */
[----:B------:R3:W-:Y:S04]  /*2fc0*/  @!P1 LDGSTS.E.BYPASS.LTC128B.128 [R214+0x1d000], desc[UR14][R10.64+0x100] ;  /* 0x1d0001000ad69fae */ /* 0x0007e8000b901d4e */
[----:B------:R-:W0:Y:S01]  /*2fd0*/  LDGDEPBAR ;  /* 0x00000000000079af */ /* 0x000e220000000000 */
[----:B------:R-:W-:Y:S01]  /*2fe0*/  R2P PR, R205, 0x6 ;  /* 0x00000006cd007804 */ /* 0x000fe20000000000 */
[----:B------:R-:W-:-:S02]  /*2ff0*/  VIADD R3, R200, 0x3000 ;  /* 0x00003000c8037836 */ /* 0x000fc40000000000 */
[----:B------:R-:W-:Y:S02]  /*3000*/  VIADD R4, R199, 0x3000 ;  /* 0x00003000c7047836 */ /* 0x000fe40000000000 */
[----:B------:R-:W-:Y:S02]  /*3010*/  SEL R190, R190, 0xffffffe0, !P1 ;  /* 0xffffffe0bebe7807 */ /* 0x000fe40004800000 */
[----:B------:R-:W-:Y:S02]  /*3020*/  IADD3 R242, R242, 0x40, R237 ;  /* 0x00000040f2f27810 */ /* 0x000fe40007ffe0ed */
[----:B------:R-:W-:Y:S01]  /*3030*/  SEL R189, R189, 0xffffffc0, !P2 ;  /* 0xffffffc0bdbd7807 */ /* 0x000fe20005000000 */
[----:B------:R-:W-:Y:S01]  /*3040*/  IMAD.IADD R188, R193, 0x1, R190 ;  /* 0x00000001c1bc7824 */ /* 0x000fe200078e02be */
[----:B------:R-:W-:Y:S02]  /*3050*/  SEL R192, R3, R200, !P0 ;  /* 0x000000c803c07207 */ /* 0x000fe40004000000 */
[----:B------:R-:W-:-:S02]  /*3060*/  SEL R4, R4, R199, !P0 ;  /* 0x000000c704047207 */ /* 0x000fc40004000000 */
[----:B------:R-:W-:Y:S02]  /*3070*/  CS2R R24, SRZ ;  /* 0x0000000000187805 */ /* 0x000fe4000001ff00 */
[----:B------:R-:W-:Y:S02]  /*3080*/  CS2R R22, SRZ ;  /* 0x0000000000167805 */ /* 0x000fe4000001ff00 */
[----:B--2---:R-:W-:Y:S01]  /*3090*/  CS2R R20, SRZ ;  /* 0x0000000000147805 */ /* 0x004fe2000001ff00 */
[----:B------:R-:W-:Y:S01]  /*30a0*/  IMAD.IADD R242, R242, 0x1, -R239 ;  /* 0x00000001f2f27824 */ /* 0x000fe200078e0aef */
[----:B------:R-:W-:Y:S01]  /*30b0*/  LEA R192, R192, UR5, 0x1 ;  /* 0x00000005c0c07c11 */ /* 0x000fe2000f8e08ff */
[----:B------:R-:W-:Y:S01]  /*30c0*/  IMAD.IADD R2, R193, 0x1, R189 ;  /* 0x00000001c1027824 */ /* 0x000fe200078e02bd */
[----:B------:R-:W-:Y:S01]  /*30d0*/  LEA R191, R4, UR5, 0x1 ;  /* 0x0000000504bf7c11 */ /* 0x000fe2000f8e08ff */
[----:B---3--:R-:W-:-:S07]  /*30e0*/  IMAD.IADD R3, R189, 0x1, R188 ;  /* 0x00000001bd037824 */ /* 0x008fce00078e02bc */
.L_x_188:
[----:B------:R-:W0:Y:S01]  /*30f0*/  LDGDEPBAR ;  /* 0x00000000000079af */ /* 0x000e220000000000 */
[C---:B------:R-:W-:Y:S02]  /*3100*/  IMAD.IADD R98, R192.reuse, 0x1, R190 ;  /* 0x00000001c0627824 */ /* 0x040fe400078e02be */
        /* <DEDUP_REMOVED lines=14> */
[C---:B------:R-:W-:Y:S01]  /*31f0*/  @!P2 VIADD R151, R159.reuse, 0x1 ;  /* 0x000000019f97a836 */ /* 0x040fe20000000000 */
[C---:B------:R-:W-:Y:S01]  /*3200*/  @!P2 VIMNMX R160, R162.reuse, R239, PT ;  /* 0x000000efa2a0a248 */ /* 0x040fe20003fe0100 */
        /* <DEDUP_REMOVED lines=9> */
[----:B------:R-:W1:Y:S04]  /*32a0*/  LDSM.16.M88.4 R72, [R198+UR5+0x12000] ;  /* 0x01200005c648783b */ /* 0x000e680008000200 */
[----:B------:R-:W2:Y:S04]  /*32b0*/  LDSM.16.M88.4 R76, [R198+UR5+0x12800] ;  /* 0x01280005c64c783b */ /* 0x000ea80008000200 */
[----:B------:R-:W-:Y:S04]  /*32c0*/  LDSM.16.M88.4 R80, [R98] ;  /* 0x000000006250783b */ /* 0x000fe80000000200 */
[----:B------:R-:W3:Y:S04]  /*32d0*/  LDSM.16.M88.4 R84, [R197] ;  /* 0x00000000c554783b */ /* 0x000ee80000000200 */
[----:B------:R-:W4:Y:S04]  /*32e0*/  LDSM.16.M88.4 R88, [R197+0x800] ;  /* 0x00080000c558783b */ /* 0x000f280000000200 */
[----:B------:R-:W-:Y:S01]  /*32f0*/  LDSM.16.M88.4 R92, [R196] ;  /* 0x00000000c45c783b */ /* 0x000fe20000000200 */
[C---:B-1----:R-:W-:Y:S06]  /*3300*/  HMMA.16816.F32 R4, R68.reuse, R72, RZ ;  /* 0x000000484404723c */ /* 0x042fec00000018ff */
[C---:B------:R-:W-:Y:S01]  /*3310*/  HMMA.16816.F32 R8, R68.reuse, R74, RZ ;  /* 0x0000004a4408723c */ /* 0x040fe200000018ff */
[----:B------:R-:W1:Y:S05]  /*3320*/  LDSM.16.M88.4 R72, [R97] ;  /* 0x000000006148783b */ /* 0x000e6a0000000200 */
[C---:B--2---:R-:W-:Y:S06]  /*3330*/  HMMA.16816.F32 R12, R68.reuse, R76, RZ ;  /* 0x0000004c440c723c */ /* 0x044fec00000018ff */
[----:B------:R-:W-:Y:S01]  /*3340*/  HMMA.16816.F32 R16, R68, R78, RZ ;  /* 0x0000004e4410723c */ /* 0x000fe200000018ff */
[----:B------:R-:W2:Y:S04]  /*3350*/  LDSM.16.M88.4 R68, [R196+0x800] ;  /* 0x00080000c444783b */ /* 0x000ea80000000200 */
        /* <DEDUP_REMOVED lines=8> */
[C---:B-1----:R-:W-:Y:S06]  /*33e0*/  HMMA.16816.F32 R4, R72.reuse, R92, R4 ;  /* 0x0000005c4804723c */ /* 0x042fec0000001804 */
[C---:B------:R-:W-:Y:S01]  /*33f0*/  HMMA.16816.F32 R8, R72.reuse, R94, R8 ;  /* 0x0000005e4808723c */ /* 0x040fe20000001808 */
[----:B------:R-:W1:Y:S05]  /*3400*/  LDSM.16.M88.4 R92, [R198+UR5+0x14000] ;  /* 0x01400005c65c783b */ /* 0x000e6a0008000200 */
[C---:B--2---:R-:W-:Y:S06]  /*3410*/  HMMA.16816.F32 R12, R72.reuse, R68, R12 ;  /* 0x00000044480c723c */ /* 0x044fec000000180c */
[----:B------:R-:W-:Y:S01]  /*3420*/  HMMA.16816.F32 R16, R72, R70, R16 ;  /* 0x000000464810723c */ /* 0x000fe20000001810 */
[----:B------:R-:W2:Y:S04]  /*3430*/  LDSM.16.M88.4 R68, [R198+UR5+0x14800] ;  /* 0x01480005c644783b */ /* 0x000ea80008000200 */
        /* <DEDUP_REMOVED lines=8> */
[C---:B-1----:R-:W-:Y:S06]  /*34c0*/  HMMA.16816.F32 R4, R88.reuse, R92, R4 ;  /* 0x0000005c5804723c */ /* 0x042fec0000001804 */
[C---:B------:R-:W-:Y:S01]  /*34d0*/  HMMA.16816.F32 R8, R88.reuse, R94, R8 ;  /* 0x0000005e5808723c */ /* 0x040fe20000001808 */
[----:B------:R-:W1:Y:S05]  /*34e0*/  LDSM.16.M88.4 R92, [R196+0x2000] ;  /* 0x00200000c45c783b */ /* 0x000e6a0000000200 */
[C---:B--2---:R-:W-:Y:S06]  /*34f0*/  HMMA.16816.F32 R12, R88.reuse, R68, R12 ;  /* 0x00000044580c723c */ /* 0x044fec000000180c */
[----:B------:R-:W-:Y:S01]  /*3500*/  HMMA.16816.F32 R16, R88, R70, R16 ;  /* 0x000000465810723c */ /* 0x000fe20000001810 */
[----:B------:R-:W2:Y:S04]  /*3510*/  LDSM.16.M88.4 R68, [R196+0x2800] ;  /* 0x00280000c444783b */ /* 0x000ea80000000200 */
        /* <DEDUP_REMOVED lines=33> */
[----:B------:R-:W-:Y:S06]  /*3730*/  HMMA.16816.F32 R16, R80, R74, R16 ;  /* 0x0000004a5010723c */ /* 0x000fec0000001810 */
[C---:B-1----:R-:W-:Y:S06]  /*3740*/  HMMA.16816.F32 R4, R84.reuse, R92, R4 ;  /* 0x0000005c5404723c */ /* 0x042fec0000001804 */
[C---:B------:R-:W-:Y:S06]  /*3750*/  HMMA.16816.F32 R8, R84.reuse, R94, R8 ;  /* 0x0000005e5408723c */ /* 0x040fec0000001808 */
[C---:B--2---:R-:W-:Y:S06]  /*3760*/  HMMA.16816.F32 R12, R84.reuse, R68, R12 ;  /* 0x00000044540c723c */ /* 0x044fec000000180c */
        /* <DEDUP_REMOVED lines=46> */
[----:B------:R-:W2:Y:S01]  /*3a50*/  MUFU.EX2 R153, R153 ;  /* 0x0000009900997308 */ /* 0x000ea20000000800 */
[----:B------:R-:W-:Y:S01]  /*3a60*/  @!P2 ISETP.GE.AND P0, PT, R161, R162, PT ;  /* 0x000000a2a100a20c */ /* 0x000fe20003f06270 */
[----:B------:R-:W-:Y:S02]  /*3a70*/  @!P2 VIADD R161, R159, 0x18 ;  /* 0x000000189fa1a836 */ /* 0x000fe40000000000 */
[--C-:B------:R-:W-:Y:S01]  /*3a80*/  FFMA.FTZ R158, R14, UR6, -R163.reuse ;  /* 0x000000060e9e7c23 */ /* 0x100fe200080108a3 */
[----:B------:R-:W-:Y:S02]  /*3a90*/  @!P2 FSEL R15, R15, -INF , !P0 ;  /* 0xff8000000f0fa808 */ /* 0x000fe40004000000 */
[C---:B------:R-:W-:Y:S03]  /*3aa0*/  @!P2 ISETP.GE.AND P0, PT, R161.reuse, R160, PT ;  /* 0x000000a0a100a20c */ /* 0x040fe60003f06270 */
[----:B------:R-:W-:Y:S01]  /*3ab0*/  MUFU.EX2 R154, R154 ;  /* 0x0000009a009a7308 */ /* 0x000fe20000000800 */
        /* <DEDUP_REMOVED lines=13> */
[----:B------:R3:W-:Y:S01]  /*3b90*/  MUFU.EX2 R159, R164 ;  /* 0x000000a4009f7308 */ /* 0x0007e20000000800 */
[----:B--2---:R-:W-:Y:S01]  /*3ba0*/  F2FP.F16.F32.PACK_AB R166, R153, R152 ;  /* 0x0000009899a6723e */ /* 0x004fe200000000ff */
[----:B------:R-:W-:Y:S01]  /*3bb0*/  STS [R218+0x20400], R167 ;  /* 0x020400a7da007388 */ /* 0x000fe20000000800 */
[----:B------:R-:W-:Y:S03]  /*3bc0*/  FFMA.FTZ R163, R19, UR6, -R163 ;  /* 0x0000000613a37c23 */ /* 0x000fe600080108a3 */
[----:B------:R1:W-:Y:S04]  /*3bd0*/  STS [R221+0x20000], R166 ;  /* 0x020000a6dd007388 */ /* 0x0003e80000000800 */
[----:B------:R-:W-:Y:S10]  /*3be0*/  MUFU.EX2 R156, R156 ;  /* 0x0000009c009c7308 */ /* 0x000ff40000000800 */
[----:B------:R-:W2:Y:S01]  /*3bf0*/  MUFU.EX2 R157, R157 ;  /* 0x0000009d009d7308 */ /* 0x000ea20000000800 */
[----:B---3--:R-:W-:Y:S05]  /*3c00*/  F2FP.F16.F32.PACK_AB R164, R155, R154 ;  /* 0x0000009a9ba4723e */ /* 0x008fea00000000ff */
[----:B------:R3:W-:Y:S04]  /*3c10*/  STS [R221+0x20400], R164 ;  /* 0x020400a4dd007388 */ /* 0x0007e80000000800 */
[----:B------:R-:W4:Y:S01]  /*3c20*/  MUFU.EX2 R158, R158 ;  /* 0x0000009e009e7308 */ /* 0x000f220000000800 */
[----:B-1----:R-:W-:Y:S09]  /*3c30*/  IADD3 R166, P0, R231, R230, RZ ;  /* 0x000000e6e7a67210 */ /* 0x002ff20007f1e0ff */
[----:B------:R1:W-:Y:S01]  /*3c40*/  MUFU.EX2 R165, R163 ;  /* 0x000000a300a57308 */ /* 0x0003e20000000800 */
[----:B--2---:R-:W-:Y:S02]  /*3c50*/  F2FP.F16.F32.PACK_AB R175, R157, R156 ;  /* 0x0000009c9daf723e */ /* 0x004fe400000000ff */
[----:B------:R-:W-:Y:S03]  /*3c60*/  IADD3.X R167, R232, R229, RZ, P0, !PT ;  /* 0x000000e5e8a77210 */ /* 0x000fe600007fe4ff */
[----:B------:R-:W-:Y:S04]  /*3c70*/  STS [R220+0x20000], R175 ;  /* 0x020000afdc007388 */ /* 0x000fe80000000800 */
[----:B------:R2:W-:Y:S01]  /*3c80*/  MUFU.EX2 R161, R99 ;  /* 0x0000006300a17308 */ /* 0x0005e20000000800 */
[----:B----4-:R-:W-:Y:S05]  /*3c90*/  F2FP.F16.F32.PACK_AB R173, R159, R158 ;  /* 0x0000009e9fad723e */ /* 0x010fea00000000ff */
[----:B------:R-:W-:Y:S04]  /*3ca0*/  STS [R220+0x20400], R173 ;  /* 0x020400addc007388 */ /* 0x000fe80000000800 */
[----:B------:R-:W4:Y:S01]  /*3cb0*/  MUFU.EX2 R160, R160 ;  /* 0x000000a000a07308 */ /* 0x000f220000000800 */
[----:B-1----:R-:W4:Y:S04]  /*3cc0*/  LDG.E R163, desc[UR14][R166.64] ;  /* 0x0000000ea6a37981 */ /* 0x002f28000c1e1900 */
[----:B---3--:R1:W3:Y:S05]  /*3cd0*/  LDG.E R164, desc[UR14][R166.64+0x20] ;  /* 0x0000200ea6a47981 */ /* 0x0082ea000c1e1900 */
[----:B------:R-:W1:Y:S01]  /*3ce0*/  MUFU.EX2 R162, R162 ;  /* 0x000000a200a27308 */ /* 0x000e620000000800 */
[----:B--2---:R-:W-:Y:S05]  /*3cf0*/  LEA R99, R200, UR5, 0x1 ;  /* 0x00000005c8637c11 */ /* 0x004fea000f8e08ff */
[--C-:B------:R-:W-:Y:S02]  /*3d00*/  IMAD.IADD R98, R190, 0x1, R99.reuse ;  /* 0x00000001be627824 */ /* 0x100fe400078e0263 */
[----:B------:R-:W-:Y:S01]  /*3d10*/  IMAD.IADD R97, R189, 0x1, R99 ;  /* 0x00000001bd617824 */ /* 0x000fe200078e0263 */
[----:B----4-:R-:W-:Y:S02]  /*3d20*/  F2FP.F16.F32.PACK_AB R171, R161, R160 ;  /* 0x000000a0a1ab723e */ /* 0x010fe400000000ff */
[----:B------:R-:W-:Y:S03]  /*3d30*/  IADD3 R96, R189, R98, RZ ;  /* 0x00000062bd607210 */ /* 0x000fe60007ffe0ff */
[----:B------:R-:W-:Y:S01]  /*3d40*/  STS [R226+0x20000], R171 ;  /* 0x020000abe2007388 */ /* 0x000fe20000000800 */
[----:B-1----:R-:W-:Y:S05]  /*3d50*/  F2FP.F16.F32.PACK_AB R169, R165, R162 ;  /* 0x000000a2a5a9723e */ /* 0x002fea00000000ff */
[----:B------:R-:W-:Y:S04]  /*3d60*/  STS [R226+0x20400], R169 ;  /* 0x020400a9e2007388 */ /* 0x000fe80000000800 */
[----:B------:R-:W-:Y:S04]  /*3d70*/  LDSM.16.M88.4 R68, [R99+0xc000] ;  /* 0x00c000006344783b */ /* 0x000fe80000000200 */
[----:B------:R-:W1:Y:S04]  /*3d80*/  LDSM.16.M88.4 R72, [R198+UR5+0x18000] ;  /* 0x01800005c648783b */ /* 0x000e680008000200 */
[----:B------:R-:W2:Y:S04]  /*3d90*/  LDSM.16.M88.4 R76, [R198+UR5+0x18800] ;  /* 0x01880005c64c783b */ /* 0x000ea80008000200 */
[----:B------:R-:W-:Y:S04]  /*3da0*/  LDSM.16.M88.4 R80, [R98+0xc000] ;  /* 0x00c000006250783b */ /* 0x000fe80000000200 */
[----:B------:R-:W4:Y:S04]  /*3db0*/  LDSM.16.M88.4 R84, [R197+0x6000] ;  /* 0x00600000c554783b */ /* 0x000f280000000200 */
[----:B------:R-:W4:Y:S04]  /*3dc0*/  LDSM.16.M88.4 R88, [R197+0x6800] ;  /* 0x00680000c558783b */ /* 0x000f280000000200 */
[----:B------:R-:W-:Y:S01]  /*3dd0*/  LDSM.16.M88.4 R92, [R196+0x6000] ;  /* 0x00600000c45c783b */ /* 0x000fe20000000200 */
[C---:B-1----:R-:W-:Y:S06]  /*3de0*/  HMMA.16816.F32 R4, R68.reuse, R72, RZ ;  /* 0x000000484404723c */ /* 0x042fec00000018ff */
[C---:B------:R-:W-:Y:S01]  /*3df0*/  HMMA.16816.F32 R8, R68.reuse, R74, RZ ;  /* 0x0000004a4408723c */ /* 0x040fe200000018ff */
[----:B------:R-:W1:Y:S05]  /*3e00*/  LDSM.16.M88.4 R72, [R97+0xc000] ;  /* 0x00c000006148783b */ /* 0x000e6a0000000200 */
[C---:B--2---:R-:W-:Y:S06]  /*3e10*/  HMMA.16816.F32 R12, R68.reuse, R76, RZ ;  /* 0x0000004c440c723c */ /* 0x044fec00000018ff */
[----:B------:R-:W-:Y:S01]  /*3e20*/  HMMA.16816.F32 R16, R68, R78, RZ ;  /* 0x0000004e4410723c */ /* 0x000fe200000018ff */
[----:B------:R-:W2:Y:S04]  /*3e30*/  LDSM.16.M88.4 R68, [R196+0x6800] ;  /* 0x00680000c444783b */ /* 0x000ea80000000200 */
        /* <DEDUP_REMOVED lines=48> */
[----:B------:R-:W3:Y:S04]  /*4140*/  LDSM.16.M88.4 R72, [R197+0xa800] ;  /* 0x00a80000c548783b */ /* 0x000ee80000000200 */
        /* <DEDUP_REMOVED lines=11> */
[C---:B---3--:R-:W-:Y:S06]  /*4200*/  HMMA.16816.F32 R12, R80.reuse, R72, R12 ;  /* 0x00000048500c723c */ /* 0x048fec000000180c */
[----:B------:R-:W-:Y:S01]  /*4210*/  HMMA.16816.F32 R16, R80, R74, R16 ;  /* 0x0000004a5010723c */ /* 0x000fe20000001810 */
[----:B------:R-:W3:Y:S05]  /*4220*/  LDSM.16.M88.4 R72, [R195+0xa800] ;  /* 0x00a80000c348783b */ /* 0x000eea0000000200 */
[C---:B-1----:R-:W-:Y:S06]  /*4230*/  HMMA.16816.F32 R4, R84.reuse, R92, R4 ;  /* 0x0000005c5404723c */ /* 0x042fec0000001804 */
[C---:B------:R-:W-:Y:S06]  /*4240*/  HMMA.16816.F32 R8, R84.reuse, R94, R8 ;  /* 0x0000005e5408723c */ /* 0x040fec0000001808 */
[C---:B--2---:R-:W-:Y:S06]  /*4250*/  HMMA.16816.F32 R12, R84.reuse, R68, R12 ;  /* 0x00000044540c723c */ /* 0x044fec000000180c */
[----:B------:R-:W-:Y:S06]  /*4260*/  HMMA.16816.F32 R16, R84, R70, R16 ;  /* 0x000000465410723c */ /* 0x000fec0000001810 */
[C---:B----4-:R-:W-:Y:S06]  /*4270*/  HMMA.16816.F32 R4, R76.reuse, R88, R4 ;  /* 0x000000584c04723c */ /* 0x050fec0000001804 */
[C---:B------:R-:W-:Y:S06]  /*4280*/  HMMA.16816.F32 R8, R76.reuse, R90, R8 ;  /* 0x0000005a4c08723c */ /* 0x040fec0000001808 */
[C---:B---3--:R-:W-:Y:S06]  /*4290*/  HMMA.16816.F32 R12, R76.reuse, R72, R12 ;  /* 0x000000484c0c723c */ /* 0x048fec000000180c */
        /* <DEDUP_REMOVED lines=12> */
[----:B------:R-:W-:Y:S01]  /*4360*/  F2FP.F16.F32.PACK_AB R148, R148, R149 ;  /* 0x000000959494723e */ /* 0x000fe200000000ff */
[----:B------:R-:W-:Y:S01]  /*4370*/  FADD.FTZ R149, -R164, R6 ;  /* 0x00000006a4957221 */ /* 0x000fe20000010100 */
[----:B------:R-:W-:Y:S01]  /*4380*/  FMUL.FTZ R153, R156, R153 ;  /* 0x000000999c997220 */ /* 0x000fe20000410000 */
[----:B------:R-:W-:Y:S01]  /*4390*/  FMUL.FTZ R152, R157, R152 ;  /* 0x000000989d987220 */ /* 0x000fe20000410000 */
[----:B------:R-:W-:Y:S01]  /*43a0*/  FADD.FTZ R156, -R164, R7 ;  /* 0x00000007a49c7221 */ /* 0x000fe20000010100 */
[----:B------:R-:W-:Y:S01]  /*43b0*/  FMUL.FTZ R149, R150, R149 ;  /* 0x0000009596957220 */ /* 0x000fe20000410000 */
[----:B------:R-:W-:Y:S01]  /*43c0*/  FADD.FTZ R150, -R164, R11 ;  /* 0x0000000ba4967221 */ /* 0x000fe20000010100 */
[C---:B------:R-:W-:Y:S01]  /*43d0*/  FADD.FTZ R167, -R163.reuse, R16 ;  /* 0x00000010a3a77221 */ /* 0x040fe20000010100 */
[----:B------:R-:W-:Y:S01]  /*43e0*/  FADD.FTZ R166, -R163, R17 ;  /* 0x00000011a3a67221 */ /* 0x000fe20000010100 */
[----:B------:R-:W-:Y:S01]  /*43f0*/  FMUL.FTZ R156, R151, R156 ;  /* 0x0000009c979c7220 */ /* 0x000fe20000410000 */
[----:B------:R-:W-:Y:S01]  /*4400*/  F2FP.F16.F32.PACK_AB R153, R152, R153 ;  /* 0x000000999899723e */ /* 0x000fe200000000ff */
[----:B------:R-:W-:Y:S01]  /*4410*/  FMUL.FTZ R150, R155, R150 ;  /* 0x000000969b967220 */ /* 0x000fe20000410000 */
[----:B------:R-:W-:Y:S01]  /*4420*/  FMUL.FTZ R167, R160, R167 ;  /* 0x000000a7a0a77220 */ /* 0x000fe20000410000 */
[----:B------:R-:W-:Y:S01]  /*4430*/  FMUL.FTZ R166, R161, R166 ;  /* 0x000000a6a1a67220 */ /* 0x000fe20000410000 */
[C---:B------:R-:W-:Y:S01]  /*4440*/  FADD.FTZ R151, -R164.reuse, R10 ;  /* 0x0000000aa4977221 */ /* 0x040fe20000010100 */
        /* <DEDUP_REMOVED lines=10> */
[----:B------:R-:W-:Y:S01]  /*44f0*/  FMUL.FTZ R164, R165, R164 ;  /* 0x000000a4a5a47220 */ /* 0x000fe20000410000 */
[----:B------:R-:W-:Y:S06]  /*4500*/  @!P3 BRA `(.L_x_186) ;  /* 0x00000000005cb947 */ /* 0x000fec0003800000 */
[----:B------:R-:W1:Y:S01]  /*4510*/  LDC R7, c[0x0][0x240] ;  /* 0x00009000ff077b82 */ /* 0x000e620000000800 */
[----:B------:R-:W-:Y:S04]  /*4520*/  LOP3.LUT R4, R238, 0x1, RZ, 0xc0, !PT ;  /* 0x00000001ee047812 */ /* 0x000fe800078ec0ff */
[----:B------:R-:W-:Y:S01]  /*4530*/  ISETP.NE.U32.AND P1, PT, R4, 0x1, PT ;  /* 0x000000010400780c */ /* 0x000fe20003f25070 */
[----:B------:R-:W-:Y:S02]  /*4540*/  IMAD.MOV.U32 R4, RZ, RZ, -0x6000 ;  /* 0xffffa000ff047424 */ /* 0x000fe400078e00ff */
[----:B------:R-:W2:Y:S01]  /*4550*/  LDC R5, c[0x0][0x244] ;  /* 0x00009100ff057b82 */ /* 0x000ea20000000800 */
[----:B-1----:R-:W-:Y:S05]  /*4560*/  IMAD.U32 R9, R7, -0x40, RZ ;  /* 0xffffffc007097824 */ /* 0x002fea00078e00ff */
[C---:B------:R-:W-:Y:S04]  /*4570*/  LEA R248, P0, R9.reuse, R248, 0x1 ;  /* 0x000000f809f87211 */ /* 0x040fe800078008ff */
[----:B------:R-:W-:Y:S02]  /*4580*/  LEA.HI.X.SX32 R249, R9, R249, 0x1, P0 ;  /* 0x000000f909f97211 */ /* 0x000fe400000f0eff */
[----:B------:R-:W-:Y:S02]  /*4590*/  SEL R9, R4, 0x6000, !P1 ;  /* 0x0000600004097807 */ /* 0x000fe40004800000 */
[C---:B------:R-:W-:Y:S03]  /*45a0*/  LEA R6, P0, R7.reuse, R248, 0x6 ;  /* 0x000000f807067211 */ /* 0x040fe600078030ff */
[----:B------:R-:W-:Y:S01]  /*45b0*/  IMAD.IADD R236, R236, 0x1, R9 ;  /* 0x00000001ecec7824 */ /* 0x000fe200078e0209 */
[----:B--2---:R-:W-:Y:S01]  /*45c0*/  LEA.HI.X R7, R7, R249, R5, 0x6, P0 ;  /* 0x000000f907077211 */ /* 0x004fe200000f3405 */
[----:B------:R-:W-:Y:S03]  /*45d0*/  IMAD.IADD R192, R192, 0x1, R9 ;  /* 0x00000001c0c07824 */ /* 0x000fe600078e0209 */
[----:B------:R-:W-:Y:S01]  /*45e0*/  @!PT LDS RZ, [RZ] ;  /* 0x00000000fffff984 */ /* 0x000fe20000000800 */
[----:B------:R-:W-:Y:S01]  /*45f0*/  @!PT LDS RZ, [RZ] ;  /* 0x00000000fffff984 */ /* 0x000fe20000000800 */
[----:B------:R-:W-:Y:S01]  /*4600*/  @!PT LDS RZ, [RZ] ;  /* 0x00000000fffff984 */ /* 0x000fe20000000800 */
[----:B------:R1:W-:Y:S04]  /*4610*/  LDGSTS.E.BYPASS.LTC128B.128 [R236], desc[UR14][R248.64] ;  /* 0x00000000f8ec7fae */ /* 0x0003e8000b901d4e */
[----:B------:R1:W-:Y:S04]  /*4620*/  LDGSTS.E.BYPASS.LTC128B.128 [R236+0x2000], desc[UR14][R248.64+0x80] ;  /* 0x02000080f8ec7fae */ /* 0x0003e8000b901d4e */
[----:B------:R1:W-:Y:S04]  /*4630*/  LDGSTS.E.BYPASS.LTC128B.128 [R236+0x4000], desc[UR14][R248.64+0x100] ;  /* 0x04000100f8ec7fae */ /* 0x0003e8000b901d4e */
[----:B------:R1:W-:Y:S04]  /*4640*/  LDGSTS.E.BYPASS.LTC128B.128 [R236+0x1000], desc[UR14][R6.64] ;  /* 0x0100000006ec7fae */ /* 0x0003e8000b901d4e */
[----:B------:R1:W-:Y:S04]  /*4650*/  LDGSTS.E.BYPASS.LTC128B.128 [R236+0x3000], desc[UR14][R6.64+0x80] ;  /* 0x0300008006ec7fae */ /* 0x0003e8000b901d4e */
[----:B------:R1:W-:Y:S04]  /*4660*/  LDGSTS.E.BYPASS.LTC128B.128 [R236+0x5000], desc[UR14][R6.64+0x100] ;  /* 0x0500010006ec7fae */ /* 0x0003e8000b901d4e */
[----:B------:R-:W0:Y:S02]  /*4670*/  LDGDEPBAR ;  /* 0x00000000000079af */ /* 0x000e240000000000 */
.L_x_186:
        /* <DEDUP_REMOVED lines=14> */
[----:B-1----:R-:W-:Y:S04]  /*4760*/  LDSM.16.MT88.4 R4, [R194+0x20000] ;  /* 0x02000000c204783b */ /* 0x002fe80000004200 */
[----:B------:R-:W1:Y:S04]  /*4770*/  LDSM.16.MT88.4 R8, [R201+0xc000] ;  /* 0x00c00000c908783b */ /* 0x000e680000004200 */
        /* <DEDUP_REMOVED lines=73> */
[----:B------:R-:W1:Y:S08]  /*4c10*/  LDC R7, c[0x0][0x420] ;  /* 0x00010800ff077b82 */ /* 0x000e700000000800 */
[----:B------:R-:W2:Y:S01]  /*4c20*/  LDC R5, c[0x0][0x424] ;  /* 0x00010900ff057b82 */ /* 0x000ea20000000800 */
[----:B-1----:R-:W-:Y:S05]  /*4c30*/  IMAD.U32 R9, R7, -0x40, RZ ;  /* 0xffffffc007097824 */ /* 0x002fea00078e00ff */
[C---:B------:R-:W-:Y:S04]  /*4c40*/  LEA R246, P0, R9.reuse, R246, 0x1 ;  /* 0x000000f609f67211 */ /* 0x040fe800078008ff */
[----:B------:R-:W-:Y:S02]  /*4c50*/  LEA.HI.X.SX32 R247, R9, R247, 0x1, P0 ;  /* 0x000000f709f77211 */ /* 0x000fe400000f0eff */
[C---:B------:R-:W-:Y:S03]  /*4c60*/  LEA R6, P0, R7.reuse, R246, 0x6 ;  /* 0x000000f607067211 */ /* 0x040fe600078030ff */
[----:B------:R-:W-:Y:S01]  /*4c70*/  @!PT LDS RZ, [RZ] ;  /* 0x00000000fffff984 */ /* 0x000fe20000000800 */
[----:B------:R-:W-:Y:S01]  /*4c80*/  @!PT LDS RZ, [RZ] ;  /* 0x00000000fffff984 */ /* 0x000fe20000000800 */
[----:B------:R-:W-:Y:S01]  /*4c90*/  @!PT LDS RZ, [RZ] ;  /* 0x00000000fffff984 */ /* 0x000fe20000000800 */
[----:B------:R1:W-:Y:S01]  /*4ca0*/  LDGSTS.E.BYPASS.LTC128B.128 [R214+0xc000], desc[UR14][R246.64] ;  /* 0x0c000000f6d67fae */ /* 0x0003e2000b901d4e */
[----:B--2---:R-:W-:Y:S03]  /*4cb0*/  LEA.HI.X R7, R7, R247, R5, 0x6, P0 ;  /* 0x000000f707077211 */ /* 0x004fe600000f3405 */
[----:B------:R1:W-:Y:S04]  /*4cc0*/  LDGSTS.E.BYPASS.LTC128B.128 [R214+0xe000], desc[UR14][R246.64+0x80] ;  /* 0x0e000080f6d67fae */ /* 0x0003e8000b901d4e */
[----:B------:R1:W-:Y:S04]  /*4cd0*/  LDGSTS.E.BYPASS.LTC128B.128 [R214+0x10000], desc[UR14][R246.64+0x100] ;  /* 0x10000100f6d67fae */ /* 0x0003e8000b901d4e */
[----:B------:R1:W-:Y:S04]  /*4ce0*/  LDGSTS.E.BYPASS.LTC128B.128 [R214+0xd000], desc[UR14][R6.64] ;  /* 0x0d00000006d67fae */ /* 0x0003e8000b901d4e */
[----:B------:R1:W-:Y:S04]  /*4cf0*/  LDGSTS.E.BYPASS.LTC128B.128 [R214+0xf000], desc[UR14][R6.64+0x80] ;  /* 0x0f00008006d67fae */ /* 0x0003e8000b901d4e */
[----:B------:R1:W-:Y:S04]  /*4d00*/  LDGSTS.E.BYPASS.LTC128B.128 [R214+0x11000], desc[UR14][R6.64+0x100] ;  /* 0x1100010006d67fae */ /* 0x0003e8000b901d4e */
[----:B------:R-:W0:Y:S02]  /*4d10*/  LDGDEPBAR ;  /* 0x00000000000079af */ /* 0x000e240000000000 */
.L_x_187:
[----:B------:R-:W-:Y:S04]  /*4d20*/  LDSM.16.M88.4 R148, [R193] ;  /* 0x00000000c194783b */ /* 0x000fe80000000200 */
[----:B------:R-:W1:Y:S04]  /*4d30*/  LDSM.16.MT88.4 R16, [R201+0x12000] ;  /* 0x01200000c910783b */ /* 0x000e680000004200 */
[----:B------:R-:W2:Y:S04]  /*4d40*/  LDSM.16.M88.4 R92, [R193+0x1000] ;  /* 0x00100000c15c783b */ /* 0x000ea80000000200 */
[----:B------:R-:W3:Y:S04]  /*4d50*/  LDSM.16.MT88.4 R80, [R201+0x14000] ;  /* 0x01400000c950783b */ /* 0x000ee80000004200 */
[----:B------:R-:W4:Y:S04]  /*4d60*/  LDSM.16.MT88.4 R96, [R201+0x16000] ;  /* 0x01600000c960783b */ /* 0x000f280000004200 */
[----:B------:R-:W-:Y:S04]  /*4d70*/  LDSM.16.M88.4 R152, [R188] ;  /* 0x00000000bc98783b */ /* 0x000fe80000000200 */
[----:B------:R-:W4:Y:S04]  /*4d80*/  LDSM.16.MT88.4 R156, [R201+0x12800] ;  /* 0x01280000c99c783b */ /* 0x000f280000004200 */
[----:B------:R-:W4:Y:S04]  /*4d90*/  LDSM.16.M88.4 R160, [R188+0x1000] ;  /* 0x00100000bca0783b */ /* 0x000f280000000200 */
[----:B------:R-:W4:Y:S04]  /*4da0*/  LDSM.16.MT88.4 R164, [R201+0x14800] ;  /* 0x01480000c9a4783b */ /* 0x000f280000004200 */
[----:B------:R-:W4:Y:S04]  /*4db0*/  LDSM.16.MT88.4 R168, [R201+0x16800] ;  /* 0x01680000c9a8783b */ /* 0x000f280000004200 */
[----:B------:R-:W-:Y:S01]  /*4dc0*/  LDSM.16.MT88.4 R172, [R201+0x13000] ;  /* 0x01300000c9ac783b */ /* 0x000fe20000004200 */
[-C--:B-1----:R-:W-:Y:S03]  /*4dd0*/  HMMA.16816.F32 R4, R148, R16.reuse, RZ ;  /* 0x000000109404723c */ /* 0x082fe600000018ff */
[----:B------:R-:W-:Y:S04]  /*4de0*/  LDSM.16.M88.4 R176, [R2+0x1000] ;  /* 0x0010000002b0783b */ /* 0x000fe80000000200 */
[----:B------:R-:W-:Y:S01]  /*4df0*/  LDSM.16.MT88.4 R180, [R201+0x15000] ;  /* 0x01500000c9b4783b */ /* 0x000fe20000004200 */
[C---:B--2---:R-:W-:Y:S03]  /*4e00*/  HMMA.16816.F32 R8, R92.reuse, R16, RZ ;  /* 0x000000105c08723c */ /* 0x044fe600000018ff */
[----:B------:R-:W-:Y:S03]  /*4e10*/  LDSM.16.MT88.4 R184, [R201+0x17000] ;  /* 0x01700000c9b8783b */ /* 0x000fe60000004200 */
[-C--:B------:R-:W-:Y:S06]  /*4e20*/  HMMA.16816.F32 R12, R92, R18.reuse, RZ ;  /* 0x000000125c0c723c */ /* 0x080fec00000018ff */
[C---:B------:R-:W-:Y:S06]  /*4e30*/  HMMA.16816.F32 R16, R148.reuse, R18, RZ ;  /* 0x000000129410723c */ /* 0x040fec00000018ff */
[-C--:B---3--:R-:W-:Y:S06]  /*4e40*/  HMMA.16816.F32 R68, R148, R80.reuse, RZ ;  /* 0x000000509444723c */ /* 0x088fec00000018ff */
        /* <DEDUP_REMOVED lines=357> */
[----:B------:R-:W-:Y:S01]  /*64a0*/  STS [R216], R101 ;  /* 0x00000065d8007388 */ /* 0x000fe20000000800 */
[----:B------:R-:W-:Y:S01]  /*64b0*/  F2FP.F16.F32.PACK_AB R130, R131, R130 ;  /* 0x000000828382723e */ /* 0x000fe200000000ff */
[----:B------:R-:W-:Y:S01]  /*64c0*/  FMUL.FTZ R140, R140, UR4 ;  /* 0x000000048c8c7c20 */ /* 0x000fe20008410000 */
[----:B------:R-:W-:Y:S01]  /*64d0*/  FMUL.FTZ R141, R141, UR4 ;  /* 0x000000048d8d7c20 */ /* 0x000fe20008410000 */
[----:B------:R-:W-:Y:S01]  /*64e0*/  STS [R216+0x400], R103 ;  /* 0x00040067d8007388 */ /* 0x000fe20000000800 */
[----:B------:R-:W-:Y:S01]  /*64f0*/  FMUL.FTZ R142, R142, UR4 ;  /* 0x000000048e8e7c20 */ /* 0x000fe20008410000 */
[----:B------:R-:W-:Y:S01]  /*6500*/  FMUL.FTZ R143, R143, UR4 ;  /* 0x000000048f8f7c20 */ /* 0x000fe20008410000 */
[----:B------:R-:W-:Y:S01]  /*6510*/  F2FP.F16.F32.PACK_AB R121, R121, R120 ;  /* 0x000000787979723e */ /* 0x000fe200000000ff */
[----:B------:R-:W-:Y:S01]  /*6520*/  STS [R219], R112 ;  /* 0x00000070db007388 */ /* 0x000fe20000000800 */
[----:B------:R-:W-:Y:S01]  /*6530*/  F2FP.F16.F32.PACK_AB R123, R123, R122 ;  /* 0x0000007a7b7b723e */ /* 0x000fe200000000ff */
[----:B------:R-:W1:Y:S01]  /*6540*/  @P0 LDC.64 R2, c[0x0][0x458] ;  /* 0x00011600ff020b82 */ /* 0x000e620000000a00 */
[----:B------:R-:W-:Y:S01]  /*6550*/  F2FP.F16.F32.PACK_AB R124, R125, R124 ;  /* 0x0000007c7d7c723e */ /* 0x000fe200000000ff */
[----:B------:R-:W-:Y:S01]  /*6560*/  STS [R219+0x400], R114 ;  /* 0x00040072db007388 */ /* 0x000fe20000000800 */
[----:B------:R-:W-:-:S02]  /*6570*/  F2FP.F16.F32.PACK_AB R126, R127, R126 ;  /* 0x0000007e7f7e723e */ /* 0x000fc400000000ff */
[----:B------:R-:W-:Y:S01]  /*6580*/  F2FP.F16.F32.PACK_AB R133, R133, R132 ;  /* 0x000000848585723e */ /* 0x000fe200000000ff */
[----:B------:R-:W-:Y:S01]  /*6590*/  STS [R216+0x1000], R105 ;  /* 0x00100069d8007388 */ /* 0x000fe20000000800 */
[----:B------:R-:W-:Y:S01]  /*65a0*/  F2FP.F16.F32.PACK_AB R135, R135, R134 ;  /* 0x000000868787723e */ /* 0x000fe200000000ff */
[----:B------:R-:W2:Y:S01]  /*65b0*/  @P0 LDC.64 R4, c[0x0][0x450] ;  /* 0x00011400ff040b82 */ /* 0x000ea20000000a00 */
[----:B------:R-:W-:Y:S01]  /*65c0*/  F2FP.F16.F32.PACK_AB R144, R145, R144 ;  /* 0x000000909190723e */ /* 0x000fe200000000ff */
[----:B------:R-:W-:Y:S01]  /*65d0*/  STS [R216+0x1400], R107 ;  /* 0x0014006bd8007388 */ /* 0x000fe20000000800 */
[----:B------:R-:W-:Y:S02]  /*65e0*/  F2FP.F16.F32.PACK_AB R146, R147, R146 ;  /* 0x000000929392723e */ /* 0x000fe400000000ff */
[----:B------:R-:W-:Y:S01]  /*65f0*/  F2FP.F16.F32.PACK_AB R137, R137, R136 ;  /* 0x000000888989723e */ /* 0x000fe200000000ff */
[----:B------:R-:W-:Y:S01]  /*6600*/  STS [R219+0x1000], R108 ;  /* 0x0010006cdb007388 */ /* 0x000fe20000000800 */
[----:B------:R-:W-:-:S02]  /*6610*/  F2FP.F16.F32.PACK_AB R139, R139, R138 ;  /* 0x0000008a8b8b723e */ /* 0x000fc400000000ff */
[----:B------:R-:W-:Y:S01]  /*6620*/  F2FP.F16.F32.PACK_AB R140, R141, R140 ;  /* 0x0000008c8d8c723e */ /* 0x000fe200000000ff */
[----:B------:R-:W-:Y:S01]  /*6630*/  STS [R219+0x1400], R110 ;  /* 0x0014006edb007388 */ /* 0x000fe20000000800 */
[----:B------:R-:W-:Y:S02]  /*6640*/  F2FP.F16.F32.PACK_AB R142, R143, R142 ;  /* 0x0000008e8f8e723e */ /* 0x000fe400000000ff */
        /* <DEDUP_REMOVED lines=29> */
[CC--:B------:R-:W-:Y:S02]  /*6820*/  @P0 IADD3 R8, R240.reuse, R241.reuse, RZ ;  /* 0x000000f1f0080210 */ /* 0x0c0fe40007ffe0ff */
[----:B------:R-:W-:Y:S01]  /*6830*/  @P0 IADD3 R47, R240, R241, RZ ;  /* 0x000000f1f02f0210 */ /* 0x000fe20007ffe0ff */
[----:B------:R-:W-:Y:S01]  /*6840*/  STS [R219+0x4000], R144 ;  /* 0x00400090db007388 */ /* 0x000fe20000000800 */
[----:B------:R-:W-:Y:S01]  /*6850*/  F2FP.F16.F32.PACK_AB R60, R61, R60 ;  /* 0x0000003c3d3c723e */ /* 0x000fe200000000ff */
[C---:B-1----:R-:W-:Y:S01]  /*6860*/  @P0 IMAD R6, R8.reuse, R3, RZ ;  /* 0x0000000308060224 */ /* 0x042fe200078e02ff */
[----:B------:R-:W-:Y:S01]  /*6870*/  F2FP.F16.F32.PACK_AB R62, R63, R62 ;  /* 0x0000003e3f3e723e */ /* 0x000fe200000000ff */
[----:B------:R-:W-:Y:S01]  /*6880*/  STS [R219+0x4400], R146 ;  /* 0x00440092db007388 */ /* 0x000fe20000000800 */
[----:B------:R-:W-:-:S03]  /*6890*/  @P0 IMAD.WIDE.U32 R8, R8, R2, RZ ;  /* 0x0000000208080225 */ /* 0x000fc600078e00ff */
[----:B------:R-:W-:Y:S02]  /*68a0*/  STS [R216+0x5000], R137 ;  /* 0x00500089d8007388 */ /* 0x000fe40000000800 */
[----:B------:R-:W-:Y:S02]  /*68b0*/  @P0 IADD3 R6, R9, R6, RZ ;  /* 0x0000000609060210 */ /* 0x000fe40007ffe0ff */
[----:B------:R-:W-:Y:S01]  /*68c0*/  STS [R216+0x5400], R139 ;  /* 0x0054008bd8007388 */ /* 0x000fe20000000800 */
[----:B------:R-:W-:-:S03]  /*68d0*/  @P0 MOV R56, R8 ;  /* 0x0000000800380202 */ /* 0x000fc60000000f00 */
        /* <DEDUP_REMOVED lines=22> */
[----:B------:R3:W-:Y:S01]  /*6a40*/  STS [R216+0xb000], R57 ;  /* 0x00b00039d8007388 */ /* 0x0007e20000000800 */
[----:B--2---:R-:W-:-:S03]  /*6a50*/  @P0 IMAD R44, R47, R5, RZ ;  /* 0x000000052f2c0224 */ /* 0x004fc600078e02ff */
[----:B------:R3:W-:Y:S01]  /*6a60*/  STS [R216+0xb400], R59 ;  /* 0x00b4003bd8007388 */ /* 0x0007e20000000800 */
[----:B-1----:R-:W-:-:S05]  /*6a70*/  @P0 IMAD.WIDE.U32 R46, R47, R4, RZ ;  /* 0x000000042f2e0225 */ /* 0x002fca00078e00ff */
        /* <DEDUP_REMOVED lines=13> */
.L_x_189:
        /* <DEDUP_REMOVED lines=10> */
[----:B---3--:R-:W-:-:S05]  /*6bf0*/  IMAD.WIDE.U32 R56, R202, R6, R10 ;  /* 0x00000006ca387225 */ /* 0x008fca00078e000a */
[----:B------:R-:W-:-:S07]  /*6c00*/  IADD3 R6, R57, R7, RZ ;  /* 0x0000000739067210 */ /* 0x000fce0007ffe0ff */
.L_x_190:
[----:B------:R1:W-:Y:S01]  /*6c10*/  STS [R219+0xb000], R60 ;  /* 0x00b0003cdb007388 */ /* 0x0003e20000000800 */
[----:B------:R-:W-:Y:S01]  /*6c20*/  SHF.R.S32.HI R7, RZ, 0x1f, R237 ;  /* 0x0000001fff077819 */ /* 0x000fe200000114ed */
[----:B------:R-:W-:Y:S01]  /*6c30*/  IMAD R239, R212, -0x40, R239 ;  /* 0xffffffc0d4ef7824 */ /* 0x000fe200078e02ef */
[----:B------:R-:W-:Y:S01]  /*6c40*/  MOV R61, R211 ;  /* 0x000000d3003d7202 */ /* 0x000fe20000000f00 */
[----:B------:R2:W-:Y:S01]  /*6c50*/  STS [R219+0xb400], R62 ;  /* 0x00b4003edb007388 */ /* 0x0005e20000000800 */
[----:B------:R-:W-:Y:S01]  /*6c60*/  ULDC.64 UR6, c[0x0][0x468] ;  /* 0x00011a0000067ab9 */ /* 0x000fe20000000a00 */
[----:B------:R-:W-:Y:S01]  /*6c70*/  IMAD R48, R7, R4, RZ ;  /* 0x0000000407307224 */ /* 0x000fe200078e02ff */
[----:B------:R-:W-:Y:S01]  /*6c80*/  BAR.SYNC.DEFER_BLOCKING 0x0 ;  /* 0x0000000000007b1d */ /* 0x000fe20000010000 */
[----:B------:R-:W-:Y:S02]  /*6c90*/  ISETP.GE.AND P2, PT, R209, R239, PT ;  /* 0x000000efd100720c */ /* 0x000fe40003f46270 */
[----:B------:R-:W-:-:S03]  /*6ca0*/  IMAD R45, R237, R5, R48 ;  /* 0x00000005ed2d7224 */ /* 0x000fc600078e0230 */
[----:B------:R-:W-:Y:S01]  /*6cb0*/  BSSY B0, `(.L_x_191) ;  /* 0x0000024000007945 */ /* 0x000fe20003800000 */
[----:B-1----:R-:W-:-:S05]  /*6cc0*/  MOV R60, R210 ;  /* 0x000000d2003c7202 */ /* 0x002fca0000000f00 */
[----:B------:R-:W-:Y:S01]  /*6cd0*/  IMAD.WIDE.U32 R50, R237, R4, R60 ;  /* 0x00000004ed327225 */ /* 0x000fe200078e003c */
[----:B------:R1:W4:Y:S02]  /*6ce0*/  LDS.128 R40, [R214+0x13000] ;  /* 0x01300000d6287984 */ /* 0x0003240000000c00 */
[----:B--2---:R-:W-:Y:S02]  /*6cf0*/  IADD3 R62, P0, R46, R50, RZ ;  /* 0x000000322e3e7210 */ /* 0x004fe40007f1e0ff */
[----:B------:R1:W2:Y:S01]  /*6d00*/  LDS.128 R36, [R214+0x15000] ;  /* 0x01500000d6247984 */ /* 0x0002a20000000c00 */
[----:B------:R-:W-:Y:S02]  /*6d10*/  IADD3 R46, R209, 0x20, RZ ;  /* 0x00000020d12e7810 */ /* 0x000fe40007ffe0ff */
[----:B------:R-:W-:Y:S01]  /*6d20*/  IADD3.X R63, R44, R51, R45, P0, !PT ;  /* 0x000000332c3f7210 */ /* 0x000fe200007fe42d */
[----:B------:R1:W1:Y:S01]  /*6d30*/  LDS.128 R32, [R214+0x17000] ;  /* 0x01700000d6207984 */ /* 0x0002620000000c00 */
[----:B------:R-:W-:Y:S01]  /*6d40*/  IMAD R44, R233, UR6, RZ ;  /* 0x00000006e92c7c24 */ /* 0x000fe2000f8e02ff */
[----:B------:R-:W-:-:S02]  /*6d50*/  ISETP.GE.AND P1, PT, R46, R239, PT ;  /* 0x000000ef2e00720c */ /* 0x000fc40003f26270 */
[----:B------:R1:W1:Y:S01]  /*6d60*/  LDS.128 R28, [R214+0x18000] ;  /* 0x01800000d61c7984 */ /* 0x0002620000000c00 */
[C---:B------:R-:W-:Y:S02]  /*6d70*/  IMAD R44, R217.reuse, UR7, R44 ;  /* 0x00000007d92c7c24 */ /* 0x040fe4000f8e022c */
[----:B------:R-:W-:Y:S01]  /*6d80*/  IMAD.WIDE.U32 R62, R217, UR6, R62 ;  /* 0x00000006d93e7c25 */ /* 0x000fe2000f8e003e */
[----:B------:R1:W1:Y:S04]  /*6d90*/  LDS.128 R24, [R214+0x19000] ;  /* 0x01900000d6187984 */ /* 0x0002680000000c00 */
[----:B------:R1:W1:Y:S01]  /*6da0*/  LDS.128 R20, [R214+0x1a000] ;  /* 0x01a00000d6147984 */ /* 0x0002620000000c00 */
[----:B---3--:R-:W-:-:S03]  /*6db0*/  IADD3 R59, R44, R63, RZ ;  /* 0x0000003f2c3b7210 */ /* 0x008fc60007ffe0ff */
[----:B------:R3:W1:Y:S04]  /*6dc0*/  LDS.128 R16, [R214+0x1b000] ;  /* 0x01b00000d6107984 */ /* 0x0006680000000c00 */
[----:B------:R3:W1:Y:S04]  /*6dd0*/  LDS.128 R12, [R214+0x1c000] ;  /* 0x01c00000d60c7984 */ /* 0x0006680000000c00 */
[----:B------:R3:W1:Y:S01]  /*6de0*/  LDS.128 R8, [R214+0x1d000] ;  /* 0x01d00000d6087984 */ /* 0x0006620000000c00 */
[----:B------:R-:W-:Y:S05]  /*6df0*/  @P2 BRA `(.L_x_192) ;  /* 0x00000000003c2947 */ /* 0x000fea0003800000 */
[----:B------:R-:W4:Y:S01]  /*6e00*/  LDS.128 R48, [R214+0x14000] ;  /* 0x01400000d6307984 */ /* 0x000f220000000c00 */
[----:B------:R-:W-:Y:S01]  /*6e10*/  MOV R64, R62 ;  /* 0x0000003e00407202 */ /* 0x000fe20000000f00 */
[-C--:B------:R-:W-:Y:S01]  /*6e20*/  IMAD R58, R213, R4.reuse, RZ ;  /* 0x00000004d53a7224 */ /* 0x080fe200078e02ff */
[----:B------:R-:W-:Y:S01]  /*6e30*/  MOV R65, R59 ;  /* 0x0000003b00417202 */ /* 0x000fe20000000f00 */
[----:B------:R-:W2:Y:S01]  /*6e40*/  LDS.128 R44, [R214+0x12000] ;  /* 0x01200000d62c7984 */ /* 0x000ea20000000c00 */
[----:B------:R-:W-:Y:S01]  /*6e50*/  ULDC.64 UR6, c[0x0][0x3f0] ;  /* 0x0000fc0000067ab9 */ /* 0x000fe20000000a00 */
[C---:B------:R-:W-:Y:S02]  /*6e60*/  IMAD R57, R209.reuse, R5, R58 ;  /* 0x00000005d1397224 */ /* 0x040fe400078e023a */
[----:B------:R-:W3:Y:S01]  /*6e70*/  LDS.128 R52, [R214+0x16000] ;  /* 0x01600000d6347984 */ /* 0x000ee20000000c00 */
[----:B------:R-:W-:-:S05]  /*6e80*/  IMAD.WIDE.U32 R64, R209, R4, R64 ;  /* 0x00000004d1407225 */ /* 0x000fca00078e0040 */
[----:B------:R-:W-:Y:S02]  /*6e90*/  IADD3 R57, R57, R65, RZ ;  /* 0x0000004139397210 */ /* 0x000fe40007ffe0ff */
[----:B------:R-:W-:-:S04]  /*6ea0*/  LEA R66, P0, R64, UR6, 0x1 ;  /* 0x0000000640427c11 */ /* 0x000fc8000f8008ff */
[----:B------:R-:W-:-:S05]  /*6eb0*/  LEA.HI.X R67, R64, UR7, R57, 0x1, P0 ;  /* 0x0000000740437c11 */ /* 0x000fca00080f0c39 */
[----:B----4-:R4:W-:Y:S04]  /*6ec0*/  STG.E.128 desc[UR14][R66.64+0x80], R48 ;  /* 0x0000803042007986 */ /* 0x0109e8000c101d0e */
[----:B--2---:R4:W-:Y:S04]  /*6ed0*/  STG.E.128 desc[UR14][R66.64], R44 ;  /* 0x0000002c42007986 */ /* 0x0049e8000c101d0e */
[----:B---3--:R4:W-:Y:S02]  /*6ee0*/  STG.E.128 desc[UR14][R66.64+0x100], R52 ;  /* 0x0001003442007986 */ /* 0x0089e4000c101d0e */
.L_x_192:
[----:B------:R-:W-:Y:S05]  /*6ef0*/  BSYNC B0 ;  /* 0x0000000000007941 */ /* 0x000fea0003800000 */
.L_x_191:
[----:B------:R-:W-:Y:S04]  /*6f00*/  BSSY B0, `(.L_x_193) ;  /* 0x000000f000007945 */ /* 0x000fe80003800000 */
[----:B------:R-:W-:Y:S05]  /*6f10*/  @P1 BRA `(.L_x_194) ;  /* 0x0000000000341947 */ /* 0x000fea0003800000 */
[----:B----4-:R-:W-:Y:S01]  /*6f20*/  IADD3 R45, P0, R209, 0x20, RZ ;  /* 0x00000020d12d7810 */ /* 0x010fe20007f1e0ff */
[----:B------:R-:W-:Y:S01]  /*6f30*/  ULDC.64 UR6, c[0x0][0x3f0] ;  /* 0x0000fc0000067ab9 */ /* 0x000fe20000000a00 */
[----:B------:R-:W-:Y:S02]  /*6f40*/  MOV R58, R62 ;  /* 0x0000003e003a7202 */ /* 0x000fe40000000f00 */
[----:B------:R-:W-:-:S05]  /*6f50*/  IADD3.X R47, RZ, R213, RZ, P0, !PT ;  /* 0x000000d5ff2f7210 */ /* 0x000fca00007fe4ff */
[-C--:B------:R-:W-:Y:S02]  /*6f60*/  IMAD R44, R47, R4.reuse, RZ ;  /* 0x000000042f2c7224 */ /* 0x080fe400078e02ff */
[----:B------:R-:W-:-:S04]  /*6f70*/  IMAD.WIDE.U32 R46, R45, R4, R58 ;  /* 0x000000042d2e7225 */ /* 0x000fc800078e003a */
[----:B------:R-:W-:Y:S01]  /*6f80*/  IMAD R44, R45, R5, R44 ;  /* 0x000000052d2c7224 */ /* 0x000fe200078e022c */
[----:B------:R-:W-:-:S04]  /*6f90*/  LEA R4, P0, R46, UR6, 0x1 ;  /* 0x000000062e047c11 */ /* 0x000fc8000f8008ff */
[----:B------:R-:W-:-:S04]  /*6fa0*/  IADD3 R44, R44, R47, RZ ;  /* 0x0000002f2c2c7210 */ /* 0x000fc80007ffe0ff */
[----:B------:R-:W-:-:S05]  /*6fb0*/  LEA.HI.X R5, R46, UR7, R44, 0x1, P0 ;  /* 0x000000072e057c11 */ /* 0x000fca00080f0c2c */
[----:B------:R4:W-:Y:S04]  /*6fc0*/  STG.E.128 desc[UR14][R4.64], R40 ;  /* 0x0000002804007986 */ /* 0x0009e8000c101d0e */
[----:B--2---:R4:W-:Y:S04]  /*6fd0*/  STG.E.128 desc[UR14][R4.64+0x80], R36 ;  /* 0x0000802404007986 */ /* 0x0049e8000c101d0e */
[----:B-1----:R4:W-:Y:S02]  /*6fe0*/  STG.E.128 desc[UR14][R4.64+0x100], R32 ;  /* 0x0001002004007986 */ /* 0x0029e4000c101d0e */
.L_x_194:
[----:B------:R-:W-:Y:S05]  /*6ff0*/  BSYNC B0 ;  /* 0x0000000000007941 */ /* 0x000fea0003800000 */
.L_x_193:
[-C--:B------:R-:W-:Y:S01]  /*7000*/  IMAD.WIDE.U32 R60, R237, R2.reuse, R60 ;  /* 0x00000002ed3c7225 */ /* 0x080fe200078e003c */
[----:B------:R-:W-:Y:S01]  /*7010*/  ULDC.64 UR6, c[0x0][0x470] ;  /* 0x00011c0000067ab9 */ /* 0x000fe20000000a00 */
[----:B------:R-:W-:Y:S02]  /*7020*/  BSSY B0, `(.L_x_195) ;  /* 0x0000016000007945 */ /* 0x000fe40003800000 */
[----:B----4-:R-:W-:Y:S01]  /*7030*/  IMAD R4, R7, R2, RZ ;  /* 0x0000000207047224 */ /* 0x010fe200078e02ff */
        /* <DEDUP_REMOVED lines=8> */
[----:B-1----:R-:W-:Y:S01]  /*70c0*/  MOV R32, R6 ;  /* 0x0000000600207202 */ /* 0x002fe20000000f00 */
        /* <DEDUP_REMOVED lines=8> */
[----:B------:R4:W-:Y:S04]  /*7150*/  STG.E.128 desc[UR14][R34.64], R28 ;  /* 0x0000001c22007986 */ /* 0x0009e8000c101d0e */
[----:B------:R4:W-:Y:S04]  /*7160*/  STG.E.128 desc[UR14][R34.64+0x80], R20 ;  /* 0x0000801422007986 */ /* 0x0009e8000c101d0e */
[----:B------:R4:W-:Y:S02]  /*7170*/  STG.E.128 desc[UR14][R34.64+0x100], R12 ;  /* 0x0001000c22007986 */ /* 0x0009e4000c101d0e */
.L_x_196:
[----:B------:R-:W-:Y:S05]  /*7180*/  BSYNC B0 ;  /* 0x0000000000007941 */ /* 0x000fea0003800000 */
.L_x_195:
[----:B------:R-:W-:Y:S05]  /*7190*/  @P1 BRA `(.L_x_185) ;  /* 0x0000000000381947 */ /* 0x000fea0003800000 */
[----:B------:R-:W-:Y:S01]  /*71a0*/  IADD3 R7, P0, R209, 0x20, RZ ;  /* 0x00000020d1077810 */ /* 0x000fe20007f1e0ff */
[----:B-1--4-:R-:W-:Y:S01]  /*71b0*/  IMAD.MOV.U32 R12, RZ, RZ, R6 ;  /* 0x000000ffff0c7224 */ /* 0x012fe200078e0006 */
[----:B------:R-:W-:-:S03]  /*71c0*/  ULDC.64 UR6, c[0x0][0x3f8] ;  /* 0x0000fe0000067ab9 */ /* 0x000fc60000000a00 */
[----:B------:R-:W-:-:S04]  /*71d0*/  IMAD.X R13, RZ, RZ, R213, P0 ;  /* 0x000000ffff0d7224 */ /* 0x000fc800000e06d5 */
[----:B------:R-:W-:Y:S01]  /*71e0*/  IMAD R4, R13, R2, RZ ;  /* 0x000000020d047224 */ /* 0x000fe200078e02ff */
[----:B------:R-:W-:-:S03]  /*71f0*/  MOV R13, R5 ;  /* 0x00000005000d7202 */ /* 0x000fc60000000f00 */
[C---:B------:R-:W-:Y:S02]  /*7200*/  IMAD R4, R7.reuse, R3, R4 ;  /* 0x0000000307047224 */ /* 0x040fe400078e0204 */
[----:B------:R-:W-:-:S03]  /*7210*/  IMAD.WIDE.U32 R12, R7, R2, R12 ;  /* 0x00000002070c7225 */ /* 0x000fc600078e000c */
[----:B------:R-:W-:Y:S02]  /*7220*/  LEA R2, P0, R12, UR6, 0x1 ;  /* 0x000000060c027c11 */ /* 0x000fe4000f8008ff */
[----:B------:R-:W-:-:S04]  /*7230*/  IADD3 R4, R4, R13, RZ ;  /* 0x0000000d04047210 */ /* 0x000fc80007ffe0ff */
[----:B------:R-:W-:-:S05]  /*7240*/  LEA.HI.X R3, R12, UR7, R4, 0x1, P0 ;  /* 0x000000070c037c11 */ /* 0x000fca00080f0c04 */
[----:B------:R1:W-:Y:S04]  /*7250*/  STG.E.128 desc[UR14][R2.64], R24 ;  /* 0x0000001802007986 */ /* 0x0003e8000c101d0e */
[----:B------:R1:W-:Y:S04]  /*7260*/  STG.E.128 desc[UR14][R2.64+0x80], R16 ;  /* 0x0000801002007986 */ /* 0x0003e8000c101d0e */
[----:B------:R1:W-:Y:S02]  /*7270*/  STG.E.128 desc[UR14][R2.64+0x100], R8 ;  /* 0x0001000802007986 */ /* 0x0003e4000c101d0e */
.L_x_185:
[----:B------:R-:W-:Y:S05]  /*7280*/  BSYNC B1 ;  /* 0x0000000000017941 */ /* 0x000fea0003800000 */
.L_x_171:
[----:B-1-3--:R-:W1:Y:S02]  /*7290*/  LDC R3, c[0x0][0xc] ;  /* 0x00000300ff037b82 */ /* 0x00ae640000000800 */
[----:B-1----:R-:W-:-:S04]  /*72a0*/  IADD3 R212, R3, R212, RZ ;  /* 0x000000d403d47210 */ /* 0x002fc80007ffe0ff */
[----:B------:R-:W-:-:S13]  /*72b0*/  ISETP.GE.AND P0, PT, R212, UR12, PT ;  /* 0x0000000cd4007c0c */ /* 0x000fda000bf06270 */
[----:B------:R-:W-:Y:S05]  /*72c0*/  @P0 BRA `(.L_x_197) ;  /* 0x0000000000040947 */ /* 0x000fea0003800000 */
[----:B------:R-:W-:Y:S05]  /*72d0*/  BRA `(.L_x_198) ;  /* 0xffffff9400887947 */ /* 0x000fea000383ffff */
.L_x_197:
[----:B------:R-:W-:Y:S05]  /*72e0*/  EXIT ;  /* 0x000000000000794d */ /* 0x000fea0003800000 */
.L_x_199:
        /* <DEDUP_REMOVED lines=9> */
.L_x_806:


//--------------------- .text._ZN5flash44flash_bwd_dq_dk_dv_loop_seqk_parallel_kernelI23Flash_bwd_kernel_traitsILi192ELi64ELi64ELi8ELi4ELi2ELi2ELb0ELb0EN7cutlass6half_tE19Flash_kernel_traitsILi192ELi64ELi64ELi8ES3_EELb0ELb1ELb0ELb1ELb0ELb0ELb0EEEvNS_16Flash_bwd_paramsE --------------------------
	.section	.text._ZN5flash44flash_bwd_dq_dk_dv_loop_seqk_parallel_kernelI23Flash_bwd_kernel_traitsILi192ELi64ELi64ELi8ELi4ELi2ELi2ELb0ELb0EN7cutlass6half_tE19Flash_kernel_traitsILi192ELi64ELi64ELi8ES3_EELb0ELb1ELb0ELb1ELb0ELb0ELb0EEEvNS_16Flash_bwd_paramsE,"ax",@progbits
	.align	128
        .global         _ZN5flash44flash_bwd_dq_dk_dv_loop_seqk_parallel_kernelI23Flash_bwd_kernel_traitsILi192ELi64ELi64ELi8ELi4ELi2ELi2ELb0ELb0EN7cutlass6half_tE19Flash_kernel_traitsILi192ELi64ELi64ELi8ES3_EELb0ELb1ELb0ELb1ELb0ELb0ELb0EEEvNS_16Flash_bwd_paramsE
        .type           _ZN5flash44flash_bwd_dq_dk_dv_loop_seqk_parallel_kernelI23Flash_bwd_kernel_traitsILi192ELi64ELi64ELi8ELi4ELi2ELi2ELb0ELb0EN7cutlass6half_tE19Flash_kernel_traitsILi192ELi64ELi64ELi8ES3_EELb0ELb1ELb0ELb1ELb0ELb0ELb0EEEvNS_16Flash_bwd_paramsE,@function
        .size           _ZN5flash44flash_bwd_dq_dk_dv_loop_seqk_parallel_kernelI23Flash_bwd_kernel_traitsILi192ELi64ELi64ELi8ELi4ELi2ELi2ELb0ELb0EN7cutlass6half_tE19Flash_kernel_traitsILi192ELi64ELi64ELi8ES3_EELb0ELb1ELb0ELb1ELb0ELb0ELb0EEEvNS_16Flash_bwd_paramsE,(.L_x_807 - _ZN5flash44flash_bwd_dq_dk_dv_loop_seqk_parallel_kernelI23Flash_bwd_kernel_traitsILi192ELi64ELi64ELi8ELi4ELi2ELi2ELb0ELb0EN7cutlass6half_tE19Flash_kernel_traitsILi192ELi64ELi64ELi8ES3_EELb0ELb1ELb0ELb1ELb0ELb0ELb0EEEvNS_16Flash_bwd_paramsE)
        .other          _ZN5flash44flash_bwd_dq_dk_dv_loop_seqk_parallel_kernelI23Flash_bwd_kernel_traitsILi192ELi64ELi64ELi8ELi4ELi2ELi2ELb0ELb0EN7cutlass6half_tE19Flash_kernel_traitsILi192ELi64ELi64ELi8ES3_EELb0ELb1ELb0ELb1ELb0ELb0ELb0EEEvNS_16Flash_bwd_paramsE,@"STO_CUDA_ENTRY STV_DEFAULT"
_ZN5flash44flash_bwd_dq_dk_dv_loop_seqk_parallel_kernelI23Flash_bwd_kernel_traitsILi192ELi64ELi64ELi8ELi4ELi2ELi2ELb0ELb0EN7cutlass6half_tE19Flash_kernel_traitsILi192ELi64ELi64ELi8ES3_EELb0ELb1ELb0ELb1ELb0ELb0ELb0EEEvNS_16Flash_bwd_paramsE:
.text._ZN5flash44flash_bwd_dq_dk_dv_loop_seqk_parallel_kernelI23Flash_bwd_kernel_traitsILi192ELi64ELi64ELi8ELi4ELi2ELi2ELb0ELb0EN7cutlass6half_tE19Flash_kernel_traitsILi192ELi64ELi64ELi8ES3_EELb0ELb1ELb0ELb1ELb0ELb0ELb0EEEvNS_16Flash_bwd_paramsE:
        /* <DEDUP_REMOVED lines=22> */
[----:B-1----:R-:W-:Y:S01]  /*0160*/  SHF.R.S32.HI R10, RZ, 0x1f, R7 ;  /* 0x0000001fff0a7819 */ /* 0x002fe20000011407 */
[----:B------:R-:W-:-:S03]  /*0170*/  IMAD.SHL.U32 R194, R7, 0x2, RZ ;  /* 0x0000000207c27824 */ /* 0x000fc600078e00ff */
[CC--:B------:R-:W-:Y:S02]  /*0180*/  LEA.HI R16, R10.reuse, R7.reuse, RZ, 0x3 ;  /* 0x000000070a107211 */ /* 0x0c0fe400078f18ff */
[CC--:B------:R-:W-:Y:S02]  /*0190*/  LEA.HI R8, R10.reuse, R7.reuse, RZ, 0x2 ;  /* 0x000000070a087211 */ /* 0x0c0fe400078f10ff */
[----:B------:R-:W-:Y:S02]  /*01a0*/  LEA.HI R15, R10, R7, RZ, 0x4 ;  /* 0x000000070a0f7211 */ /* 0x000fe400078f20ff */
[----:B------:R-:W-:Y:S02]  /*01b0*/  SHF.R.S32.HI R199, RZ, 0x3, R16 ;  /* 0x00000003ffc77819 */ /* 0x000fe40000011410 */
[--C-:B------:R-:W-:Y:S02]  /*01c0*/  SHF.R.S32.HI R6, RZ, 0x2, R8.reuse ;  /* 0x00000002ff067819 */ /* 0x100fe40000011408 */
[----:B------:R-:W-:Y:S01]  /*01d0*/  SHF.R.S32.HI R5, RZ, 0x1f, R8 ;  /* 0x0000001fff057819 */ /* 0x000fe20000011408 */
[----:B------:R-:W-:Y:S01]  /*01e0*/  IMAD.SHL.U32 R4, R199, 0x40, RZ ;  /* 0x00000040c7047824 */ /* 0x000fe200078e00ff */
[----:B------:R-:W-:-:S02]  /*01f0*/  LOP3.LUT R3, R16, 0xfffffff8, RZ, 0xc0, !PT ;  /* 0xfffffff810037812 */ /* 0x000fc400078ec0ff */
[----:B------:R-:W-:Y:S02]  /*0200*/  SHF.R.S32.HI R2, RZ, 0x4, R15 ;  /* 0x00000004ff027819 */ /* 0x000fe4000001140f */
[----:B------:R-:W-:Y:S01]  /*0210*/  LEA.HI R5, R5, R6, RZ, 0x3 ;  /* 0x0000000605057211 */ /* 0x000fe200078f18ff */
[----:B------:R-:W-:Y:S01]  /*0220*/  IMAD.IADD R3, R7, 0x1, -R3 ;  /* 0x0000000107037824 */ /* 0x000fe200078e0a03 */
[----:B------:R-:W-:Y:S02]  /*0230*/  LEA.HI R0, R15, R2, RZ, 0x1 ;  /* 0x000000020f007211 */ /* 0x000fe400078f08ff */
[----:B------:R-:W-:Y:S01]  /*0240*/  LOP3.LUT R5, R5, 0xfffffff8, RZ, 0xc0, !PT ;  /* 0xfffffff805057812 */ /* 0x000fe200078ec0ff */
[C---:B------:R-:W-:Y:S01]  /*0250*/  IMAD.SHL.U32 R200, R3.reuse, 0x8, RZ ;  /* 0x0000000803c87824 */ /* 0x040fe200078e00ff */
[----:B------:R-:W-:Y:S01]  /*0260*/  LEA.HI R9, R10, R7, RZ, 0x5 ;  /* 0x000000070a097211 */ /* 0x000fe200078f28ff */
[----:B------:R-:W-:Y:S01]  /*0270*/  IMAD.SHL.U32 R11, R3, 0x40, RZ ;  /* 0x00000040030b7824 */ /* 0x000fe200078e00ff */
[----:B------:R-:W-:Y:S01]  /*0280*/  LOP3.LUT R15, R15, 0xfffffff0, RZ, 0xc0, !PT ;  /* 0xfffffff00f0f7812 */ /* 0x000fe200078ec0ff */
[----:B------:R-:W-:Y:S01]  /*0290*/  IMAD.IADD R5, R6, 0x1, -R5 ;  /* 0x0000000106057824 */ /* 0x000fe200078e0a05 */
[----:B------:R-:W-:-:S02]  /*02a0*/  LOP3.LUT R4, R4, 0x1c0, RZ, 0xc0, !PT ;  /* 0x000001c004047812 */ /* 0x000fc400078ec0ff */
[----:B------:R-:W-:Y:S01]  /*02b0*/  LOP3.LUT R0, R0, 0xfffffffe, RZ, 0xc0, !PT ;  /* 0xfffffffe00007812 */ /* 0x000fe200078ec0ff */
[----:B------:R-:W-:Y:S01]  /*02c0*/  IMAD.IADD R15, R7, 0x1, -R15 ;  /* 0x00000001070f7824 */ /* 0x000fe200078e0a0f */
[----:B------:R-:W-:Y:S02]  /*02d0*/  SHF.R.S32.HI R197, RZ, 0x5, R9 ;  /* 0x00000005ffc57819 */ /* 0x000fe40000011409 */
[----:B------:R-:W-:Y:S01]  /*02e0*/  SHF.R.U32.HI R198, RZ, 0x3, R4 ;  /* 0x00000003ffc67819 */ /* 0x000fe20000011604 */
[----:B------:R-:W-:Y:S01]  /*02f0*/  IMAD.IADD R0, R2, 0x1, -R0 ;  /* 0x0000000102007824 */ /* 0x000fe200078e0a00 */
[-C--:B------:R-:W-:Y:S02]  /*0300*/  LEA.HI R6, R10, R7.reuse, RZ, 0x7 ;  /* 0x000000070a067211 */ /* 0x080fe400078f38ff */
[----:B------:R-:W-:Y:S01]  /*0310*/  LOP3.LUT R8, R8, 0x7ffffffc, RZ, 0xc0, !PT ;  /* 0x7ffffffc08087812 */ /* 0x000fe200078ec0ff */
[----:B------:R-:W-:Y:S01]  /*0320*/  IMAD.SHL.U32 R12, R0, 0x200, RZ ;  /* 0x00000200000c7824 */ /* 0x000fe200078e00ff */
[----:B------:R-:W-:Y:S01]  /*0330*/  LOP3.LUT R4, R4, 0x38, R200, 0xf8, !PT ;  /* 0x0000003804047812 */ /* 0x000fe200078ef8c8 */
[----:B------:R-:W-:Y:S01]  /*0340*/  IMAD.SHL.U32 R191, R0, 0x20, RZ ;  /* 0x0000002000bf7824 */ /* 0x000fe200078e00ff */
[----:B------:R-:W-:-:S02]  /*0350*/  LEA.HI R205, R10, R7, RZ, 0x6 ;  /* 0x000000070acd7211 */ /* 0x000fc400078f30ff */
[C---:B------:R-:W-:Y:S02]  /*0360*/  LEA.HI R2, R9.reuse, R197, RZ, 0x1 ;  /* 0x000000c509027211 */ /* 0x040fe400078f08ff */
[----:B------:R-:W-:Y:S02]  /*0370*/  LOP3.LUT R196, R9, 0xffffffe0, RZ, 0xc0, !PT ;  /* 0xffffffe009c47812 */ /* 0x000fe400078ec0ff */
[----:B------:R-:W-:Y:S01]  /*0380*/  SHF.R.S32.HI R192, RZ, 0x1f, R9 ;  /* 0x0000001fffc07819 */ /* 0x000fe20000011409 */
[----:B------:R-:W-:Y:S01]  /*0390*/  IMAD.IADD R9, R7, 0x1, -R8 ;  /* 0x0000000107097824 */ /* 0x000fe200078e0a08 */
[----:B------:R-:W-:Y:S01]  /*03a0*/  LOP3.LUT P4, RZ, R3, 0x4, RZ, 0xc0, !PT ;  /* 0x0000000403ff7812 */ /* 0x000fe2000788c0ff */
[----:B------:R-:W-:Y:S01]  /*03b0*/  IMAD.SHL.U32 R8, R5, 0x40, RZ ;  /* 0x0000004005087824 */ /* 0x000fe200078e00ff */
[----:B------:R-:W-:Y:S01]  /*03c0*/  LOP3.LUT P3, RZ, R3, 0x2, RZ, 0xc0, !PT ;  /* 0x0000000203ff7812 */ /* 0x000fe2000786c0ff */
[----:B------:R-:W-:Y:S01]  /*03d0*/  IMAD.IADD R196, R7, 0x1, -R196 ;  /* 0x0000000107c47824 */ /* 0x000fe200078e0ac4 */
[----:B------:R-:W-:-:S02]  /*03e0*/  SHF.R.S32.HI R6, RZ, 0x7, R6 ;  /* 0x00000007ff067819 */ /* 0x000fc40000011406 */
[----:B------:R-:W-:Y:S02]  /*03f0*/  LOP3.LUT R198, R4, R198, RZ, 0x3c, !PT ;  /* 0x000000c604c67212 */ /* 0x000fe400078e3cff */
[----:B------:R-:W-:Y:S01]  /*0400*/  SHF.R.S32.HI R3, RZ, 0x1f, R15 ;  /* 0x0000001fff037819 */ /* 0x000fe2000001140f */
[C---:B------:R-:W-:Y:S01]  /*0410*/  IMAD.SHL.U32 R7, R6.reuse, 0x20, RZ ;  /* 0x0000002006077824 */ /* 0x040fe200078e00ff */
[----:B------:R-:W-:Y:S01]  /*0420*/  SHF.R.S32.HI R205, RZ, 0x6, R205 ;  /* 0x00000006ffcd7819 */ /* 0x000fe200000114cd */
[----:B------:R-:W-:Y:S01]  /*0430*/  IMAD R14, R6, 0x800, R12 ;  /* 0x00000800060e7824 */ /* 0x000fe200078e020c */
[----:B------:R-:W-:Y:S02]  /*0440*/  LOP3.LUT R2, R2, 0xfffffffe, RZ, 0xc0, !PT ;  /* 0xfffffffe02027812 */ /* 0x000fe400078ec0ff */
[----:B------:R-:W-:Y:S01]  /*0450*/  LOP3.LUT R13, R5, 0x1, RZ, 0xc0, !PT ;  /* 0x00000001050d7812 */ /* 0x000fe200078ec0ff */
[C---:B------:R-:W-:Y:S01]  /*0460*/  IMAD R198, R205.reuse, 0x200, R198 ;  /* 0x00000200cdc67824 */ /* 0x040fe200078e02c6 */
[----:B------:R-:W-:Y:S01]  /*0470*/  LEA.HI R192, R192, R197, RZ, 0x2 ;  /* 0x000000c5c0c07211 */ /* 0x000fe200078f10ff */
[----:B------:R-:W-:Y:S01]  /*0480*/  IMAD.SHL.U32 R205, R205, 0x8, RZ ;  /* 0x00000008cdcd7824 */ /* 0x000fe200078e00ff */
[----:B------:R-:W-:Y:S01]  /*0490*/  LEA.HI R3, R3, R15, RZ, 0x3 ;  /* 0x0000000f03037211 */ /* 0x000fe200078f18ff */
[----:B------:R-:W-:Y:S01]  /*04a0*/  IMAD.IADD R2, R197, 0x1, -R2 ;  /* 0x00000001c5027824 */ /* 0x000fe200078e0a02 */
[----:B------:R-:W-:-:S02]  /*04b0*/  ISETP.NE.U32.AND P0, PT, R13, 0x1, PT ;  /* 0x000000010d00780c */ /* 0x000fc40003f05070 */
[----:B------:R-:W-:Y:S01]  /*04c0*/  LOP3.LUT R192, R192, 0xfffffffc, RZ, 0xc0, !PT ;  /* 0xfffffffcc0c07812 */ /* 0x000fe200078ec0ff */
[----:B------:R-:W-:Y:S01]  /*04d0*/  IMAD.SHL.U32 R186, R2, 0x10, RZ ;  /* 0x0000001002ba7824 */ /* 0x000fe200078e00ff */
[----:B------:R-:W-:Y:S02]  /*04e0*/  LOP3.LUT R8, R8, 0x1c0, RZ, 0xc0, !PT ;  /* 0x000001c008087812 */ /* 0x000fe400078ec0ff */
[----:B------:R-:W-:Y:S01]  /*04f0*/  LOP3.LUT R4, R3, 0xfffffff8, RZ, 0xc0, !PT ;  /* 0xfffffff803047812 */ /* 0x000fe200078ec0ff */
[----:B------:R-:W-:Y:S01]  /*0500*/  IMAD.IADD R192, R197, 0x1, -R192 ;  /* 0x00000001c5c07824 */ /* 0x000fe200078e0ac0 */
[----:B------:R-:W-:Y:S02]  /*0510*/  LOP3.LUT R194, R7, 0x6, R194, 0xf8, !PT ;  /* 0x0000000607c27812 */ /* 0x000fe400078ef8c2 */
[----:B------:R-:W-:Y:S01]  /*0520*/  R2P PR, R5, 0x6 ;  /* 0x0000000605007804 */ /* 0x000fe20000000000 */
[----:B------:R-:W-:Y:S01]  /*0530*/  IMAD.SHL.U32 R5, R9, 0x2, RZ ;  /* 0x0000000209057824 */ /* 0x000fe200078e00ff */
[----:B------:R-:W-:Y:S01]  /*0540*/  SHF.R.U32.HI R6, RZ, 0x3, R8 ;  /* 0x00000003ff067819 */ /* 0x000fe20000011608 */
[----:B------:R-:W-:Y:S01]  /*0550*/  IMAD.IADD R4, R15, 0x1, -R4 ;  /* 0x000000010f047824 */ /* 0x000fe200078e0a04 */
[----:B------:R-:W-:Y:S01]  /*0560*/  LOP3.LUT R7, R8, 0x20, R7, 0xf8, !PT ;  /* 0x0000002008077812 */ /* 0x000fe200078ef807 */
[--C-:B------:R-:W-:Y:S01]  /*0570*/  IMAD R208, R192, 0x400, R5.reuse ;  /* 0x00000400c0d07824 */ /* 0x100fe200078e0205 */
[----:B------:R-:W-:Y:S01]  /*0580*/  LOP3.LUT R205, R205, 0x18, RZ, 0xc0, !PT ;  /* 0x00000018cdcd7812 */ /* 0x000fe200078ec0ff */
[----:B------:R-:W-:Y:S01]  /*0590*/  IMAD.SHL.U32 R4, R4, 0x40, RZ ;  /* 0x0000004004047824 */ /* 0x000fe200078e00ff */
[----:B------:R-:W-:Y:S01]  /*05a0*/  LOP3.LUT R11, R11, 0x1c0, RZ, 0xc0, !PT ;  /* 0x000001c00b0b7812 */ /* 0x000fe200078ec0ff */
[----:B------:R-:W-:Y:S01]  /*05b0*/  IMAD R5, R2, 0x400, R5 ;  /* 0x0000040002057824 */ /* 0x000fe200078e0205 */
[----:B------:R-:W-:-:S02]  /*05c0*/  LOP3.LUT R7, R7, R6, RZ, 0x3c, !PT ;  /* 0x0000000607077212 */ /* 0x000fc400078e3cff */
[----:B------:R-:W-:Y:S02]  /*05d0*/  LOP3.LUT R191, R205, 0x20, R191, 0xf8, !PT ;  /* 0x00000020cdbf7812 */ /* 0x000fe400078ef8bf */
[C---:B------:R-:W-:Y:S01]  /*05e0*/  LOP3.LUT R190, R11.reuse, 0x8, R16, 0xf8, !PT ;  /* 0x000000080bbe7812 */ /* 0x040fe200078ef810 */
[----:B------:R-:W-:Y:S01]  /*05f0*/  IMAD.IADD R208, R208, 0x1, R7 ;  /* 0x00000001d0d07824 */ /* 0x000fe200078e0207 */
[----:B------:R-:W-:Y:S01]  /*0600*/  LOP3.LUT R186, R11, 0x10, R186, 0xf8, !PT ;  /* 0x000000100bba7812 */ /* 0x000fe200078ef8ba */
[----:B------:R-:W-:Y:S01]  /*0610*/  IMAD.SHL.U32 R7, R0, 0x8, RZ ;  /* 0x0000000800077824 */ /* 0x000fe200078e00ff */
[----:B------:R-:W-:Y:S02]  /*0620*/  LOP3.LUT R205, R6, R8, R205, 0x1e, !PT ;  /* 0x0000000806cd7212 */ /* 0x000fe400078e1ecd */
[----:B------:R-:W-:Y:S02]  /*0630*/  SHF.R.U32.HI R11, RZ, 0x3, R11 ;  /* 0x00000003ff0b7819 */ /* 0x000fe4000001160b */
[----:B------:R-:W-:Y:S01]  /*0640*/  SHF.R.S32.HI R6, RZ, 0x1f, R196 ;  /* 0x0000001fff067819 */ /* 0x000fe200000114c4 */
[----:B------:R-:W-:Y:S01]  /*0650*/  IMAD.IADD R205, R5, 0x1, R205 ;  /* 0x0000000105cd7824 */ /* 0x000fe200078e02cd */
[----:B------:R-:W-:-:S02]  /*0660*/  LOP3.LUT R190, R190, R11, RZ, 0x3c, !PT ;  /* 0x0000000bbebe7212 */ /* 0x000fc400078e3cff */
[----:B------:R-:W-:Y:S01]  /*0670*/  LEA.HI R0, R6, R196, RZ, 0x2 ;  /* 0x000000c406007211 */ /* 0x000fe200078f10ff */
[----:B------:R-:W-:Y:S01]  /*0680*/  IMAD.SHL.U32 R6, R3, 0x40, RZ ;  /* 0x0000004003067824 */ /* 0x000fe200078e00ff */
[----:B------:R-:W-:Y:S01]  /*0690*/  LOP3.LUT R4, R4, 0x1c0, RZ, 0xc0, !PT ;  /* 0x000001c004047812 */ /* 0x000fe200078ec0ff */
[----:B------:R-:W-:Y:S01]  /*06a0*/  IMAD.IADD R190, R14, 0x1, R190 ;  /* 0x000000010ebe7824 */ /* 0x000fe200078e02be */
[----:B------:R-:W-:Y:S02]  /*06b0*/  SHF.R.S32.HI R195, RZ, 0x2, R0 ;  /* 0x00000002ffc37819 */ /* 0x000fe40000011400 */
[----:B------:R-:W-:Y:S01]  /*06c0*/  SHF.R.U32.HI R185, RZ, 0x3, R4 ;  /* 0x00000003ffb97819 */ /* 0x000fe20000011604 */
[----:B------:R-:W-:Y:S01]  /*06d0*/  IMAD.SHL.U32 R190, R190, 0x2, RZ ;  /* 0x00000002bebe7824 */ /* 0x000fe200078e00ff */
[----:B------:R-:W-:Y:S01]  /*06e0*/  LOP3.LUT R3, R4, 0x8, R7, 0xf8, !PT ;  /* 0x0000000804037812 */ /* 0x000fe200078ef807 */
[----:B------:R-:W-:Y:S01]  /*06f0*/  IMAD R195, R192, 0x10, R195 ;  /* 0x00000010c0c37824 */ /* 0x000fe200078e02c3 */
[----:B------:R-:W-:Y:S01]  /*0700*/  LOP3.LUT R0, R6, 0xfffffe00, RZ, 0xc0, !PT ;  /* 0xfffffe0006007812 */ /* 0x000fe200078ec0ff */
[----:B------:R-:W-:Y:S01]  /*0710*/  VIADD R188, R190, UR6 ;  /* 0x00000006bebc7c36 */ /* 0x000fe20008000000 */
[----:B------:R-:W-:-:S02]  /*0720*/  LOP3.LUT R186, R186, 0x8, R16, 0xf8, !PT ;  /* 0x00000008baba7812 */ /* 0x000fc400078ef810 */
[----:B------:R-:W-:Y:S01]  /*0730*/  LOP3.LUT R191, R185, R191, R4, 0x1e, !PT ;  /* 0x000000bfb9bf7212 */ /* 0x000fe200078e1e04 */
[--C-:B------:R-:W-:Y:S01]  /*0740*/  IMAD R192, R192, 0x400, R0.reuse ;  /* 0x00000400c0c07824 */ /* 0x100fe200078e0200 */
[----:B------:R-:W-:Y:S01]  /*0750*/  LOP3.LUT R185, R3, R185, RZ, 0x3c, !PT ;  /* 0x000000b903b97212 */ /* 0x000fe200078e3cff */
[----:B------:R-:W-:Y:S01]  /*0760*/  IMAD R2, R2, 0x400, R0 ;  /* 0x0000040002027824 */ /* 0x000fe200078e0200 */
[----:B------:R-:W-:Y:S02]  /*0770*/  LOP3.LUT R186, R12, R186, R11, 0xf6, !PT ;  /* 0x000000ba0cba7212 */ /* 0x000fe400078ef60b */
[----:B------:R-:W-:Y:S01]  /*0780*/  LEA R208, R208, UR5, 0x1 ;  /* 0x00000005d0d07c11 */ /* 0x000fe2000f8e08ff */
[----:B------:R-:W-:Y:S01]  /*0790*/  IMAD.IADD R192, R192, 0x1, R185 ;  /* 0x00000001c0c07824 */ /* 0x000fe200078e02b9 */
[----:B------:R-:W-:Y:S01]  /*07a0*/  SEL R189, R189, 0xffffffe0, !P3 ;  /* 0xffffffe0bdbd7807 */ /* 0x000fe20005800000 */
[----:B------:R-:W-:Y:S01]  /*07b0*/  IMAD.IADD R185, R185, 0x1, R2 ;  /* 0x00000001b9b97824 */ /* 0x000fe200078e0202 */
[----:B------:R-:W-:Y:S01]  /*07c0*/  SEL R187, R187, 0xffffffc0, !P4 ;  /* 0xffffffc0bbbb7807 */ /* 0x000fe20006000000 */
[----:B------:R-:W-:Y:S01]  /*07d0*/  VIADD R210, R208, 0x20 ;  /* 0x00000020d0d27836 */ /* 0x000fe20000000000 */
[----:B------:R-:W-:Y:S01]  /*07e0*/  SEL R229, R229, 0x10, !P0 ;  /* 0x00000010e5e57807 */ /* 0x000fe20004000000 */
[----:B------:R-:W-:Y:S01]  /*07f0*/  IMAD.IADD R189, R188, 0x1, R189 ;  /* 0x00000001bcbd7824 */ /* 0x000fe200078e02bd */
[----:B------:R-:W-:Y:S01]  /*0800*/  LEA R186, R186, UR5, 0x1 ;  /* 0x00000005baba7c11 */ /* 0x000fe2000f8e08ff */
[----:B------:R-:W-:Y:S01]  /*0810*/  @P1 VIADD R210, R208, 0xffffffe0 ;  /* 0xffffffe0d0d21836 */ /* 0x000fe20000000000 */
[----:B------:R-:W-:Y:S01]  /*0820*/  LEA R205, R205, UR6, 0x1 ;  /* 0x00000006cdcd7c11 */ /* 0x000fe2000f8e08ff */
[----:B------:R-:W-:Y:S01]  /*0830*/  IMAD.IADD R188, R188, 0x1, R187 ;  /* 0x00000001bcbc7824 */ /* 0x000fe200078e02bb */
[----:B------:R-:W-:Y:S01]  /*0840*/  LOP3.LUT R191, R191, R0, RZ, 0xfc, !PT ;  /* 0x00000000bfbf7212 */ /* 0x000fe200078efcff */
[----:B------:R-:W-:Y:S01]  /*0850*/  IMAD.IADD R0, R187, 0x1, R186 ;  /* 0x00000001bb007824 */ /* 0x000fe200078e02ba */
[----:B------:R-:W-:Y:S01]  /*0860*/  SHF.R.S32.HI R204, RZ, 0x1f, R195 ;  /* 0x0000001fffcc7819 */ /* 0x000fe200000114c3 */
[----:B------:R-:W-:Y:S01]  /*0870*/  VIADD R209, R205, 0x40 ;  /* 0x00000040cdd17836 */ /* 0x000fe20000000000 */
[----:B------:R-:W-:Y:S01]  /*0880*/  LEA R185, R185, UR4, 0x1 ;  /* 0x00000004b9b97c11 */ /* 0x000fe2000f8e08ff */
[----:B------:R-:W-:-:S02]  /*0890*/  IMAD.IADD R211, R208, 0x1, R229 ;  /* 0x00000001d0d37824 */ /* 0x000fc400078e02e5 */
[----:B------:R-:W-:Y:S02]  /*08a0*/  IMAD.IADD R187, R189, 0x1, R187 ;  /* 0x00000001bdbb7824 */ /* 0x000fe400078e02bb */
[----:B------:R-:W-:Y:S02]  /*08b0*/  @P2 VIADD R209, R205, 0xffffffc0 ;  /* 0xffffffc0cdd12836 */ /* 0x000fe40000000000 */
[----:B---34-:R-:W-:-:S07]  /*08c0*/  IMAD.IADD R229, R229, 0x1, R210 ;  /* 0x00000001e5e57824 */ /* 0x018fce00078e02d2 */
.L_x_246:
[----:B-1----:R-:W1:Y:S01]  /*08d0*/  LDC.64 R4, c[0x0][0x2f0] ;  /* 0x0000bc00ff047b82 */ /* 0x002e620000000a00 */
[C---:B------:R-:W-:Y:S01]  /*08e0*/  IMAD.SHL.U32 R7, R202.reuse, 0x4, RZ ;  /* 0x00000004ca077824 */ /* 0x040fe200078e00ff */
[----:B--2---:R-:W-:Y:S01]  /*08f0*/  SHF.R.S32.HI R14, RZ, 0x1f, R202 ;  /* 0x0000001fff0e7819 */ /* 0x004fe200000114ca */
        /* <DEDUP_REMOVED lines=9> */
[----:B--2---:R-:W-:-:S04]  /*0990*/  ISETP.NE.U32.AND P2, PT, R2, RZ, PT ;  /* 0x000000ff0200720c */ /* 0x004fc80003f45070 */
[----:B------:R-:W-:-:S05]  /*09a0*/  ISETP.NE.AND.EX P2, PT, R3, RZ, PT, P2 ;  /* 0x000000ff0300720c */ /* 0x000fca0003f45320 */
[----:B------:R-:W2:Y:S04]  /*09b0*/  @P4 LDG.E R20, desc[UR14][R4.64] ;  /* 0x0000000e04144981 */ /* 0x000ea8000c1e1900 */
[----:B------:R1:W2:Y:S01]  /*09c0*/  @P4 LDG.E R227, desc[UR14][R4.64+0x4] ;  /* 0x0000040e04e34981 */ /* 0x0002a2000c1e1900 */
[C---:B------:R-:W-:Y:S01]  /*09d0*/  @P3 IADD3 R10, P1, R7.reuse, UR10, RZ ;  /* 0x0000000a070a3c10 */ /* 0x040fe2000ff3e0ff */
[----:B------:R-:W-:Y:S01]  /*09e0*/  IMAD.MOV.U32 R241, RZ, RZ, RZ ;  /* 0x000000fffff17224 */ /* 0x000fe200078e00ff */
[----:B------:R-:W3:Y:S01]  /*09f0*/  LDC.U8 R8, c[0x0][0x3c2] ;  /* 0x0000f080ff087b82 */ /* 0x000ee20000000000 */
[----:B------:R-:W-:Y:S02]  /*0a00*/  @P2 IADD3 R2, P0, R7, R2, RZ ;  /* 0x0000000207022210 */ /* 0x000fe40007f1e0ff */
[----:B------:R-:W-:-:S03]  /*0a10*/  @P3 IADD3.X R11, R6, UR11, RZ, P1, !PT ;  /* 0x0000000b060b3c10 */ /* 0x000fc60008ffe4ff */
[----:B------:R-:W-:Y:S02]  /*0a20*/  @P2 IMAD.X R3, R6, 0x1, R3, P0 ;  /* 0x0000000106032824 */ /* 0x000fe400000e0603 */
[----:B------:R-:W4:Y:S04]  /*0a30*/  @P3 LDG.E R241, desc[UR14][R10.64] ;  /* 0x0000000e0af13981 */ /* 0x000f28000c1e1900 */
[----:B------:R3:W4:Y:S01]  /*0a40*/  @P2 LDG.E R240, desc[UR14][R2.64] ;  /* 0x0000000e02f02981 */ /* 0x000722000c1e1900 */
[----:B-1----:R-:W1:Y:S01]  /*0a50*/  LDC.64 R4, c[0x0][0x2f8] ;  /* 0x0000be00ff047b82 */ /* 0x002e620000000a00 */
[----:B---3--:R-:W-:-:S07]  /*0a60*/  ISETP.NE.AND P3, PT, R8, RZ, PT ;  /* 0x000000ff0800720c */ /* 0x008fce0003f65270 */
[----:B------:R-:W3:Y:S01]  /*0a70*/  @!P2 LDC.64 R2, c[0x0][0x318] ;  /* 0x0000c600ff02ab82 */ /* 0x000ee20000000a00 */
[----:B-1----:R-:W-:-:S04]  /*0a80*/  ISETP.EQ.U32.AND P1, PT, R4, RZ, PT ;  /* 0x000000ff0400720c */ /* 0x002fc80003f22070 */
[----:B------:R-:W-:Y:S02]  /*0a90*/  ISETP.EQ.OR.EX P1, PT, R5, RZ, !P3, P1 ;  /* 0x000000ff0500720c */ /* 0x000fe40005f22710 */
[----:B------:R-:W-:Y:S01]  /*0aa0*/  IADD3 R8, P0, R7, R4, RZ ;  /* 0x0000000407087210 */ /* 0x000fe20007f1e0ff */
[----:B------:R-:W-:-:S04]  /*0ab0*/  IMAD.MOV.U32 R242, RZ, RZ, -0x1 ;  /* 0xfffffffffff27424 */ /* 0x000fc800078e00ff */
[----:B------:R-:W-:Y:S02]  /*0ac0*/  IMAD.X R9, R6, 0x1, R5, P0 ;  /* 0x0000000106097824 */ /* 0x000fe400000e0605 */
[----:B------:R-:W1:Y:S01]  /*0ad0*/  @!P2 LDC R6, c[0x0][0x2cc] ;  /* 0x0000b300ff06ab82 */ /* 0x000e620000000800 */
[----:B---3--:R-:W-:-:S03]  /*0ae0*/  @!P2 ISETP.NE.U32.AND P0, PT, R2, RZ, PT ;  /* 0x000000ff0200a20c */ /* 0x008fc60003f05070 */
        /* <DEDUP_REMOVED lines=13> */
.L_x_200:
[----:B------:R-:W-:Y:S01]  /*0bc0*/  IMAD.SHL.U32 R225, R203, 0x40, RZ ;  /* 0x00000040cbe17824 */ /* 0x000fe200078e00ff */
[----:B-----5:R-:W-:-:S04]  /*0bd0*/  @!P2 IADD3 R240, R6, R2, -R241 ;  /* 0x0000000206f0a210 */ /* 0x020fc80007ffe8f1 */
[----:B------:R-:W-:-:S13]  /*0be0*/  ISETP.GT.AND P0, PT, R240, R225, PT ;  /* 0x000000e1f000720c */ /* 0x000fda0003f04270 */
[----:B------:R-:W-:Y:S05]  /*0bf0*/  @!P0 BRA `(.L_x_201) ;  /* 0x0000007c00cc8947 */ /* 0x000fea0003800000 */
[----:B--2---:R-:W2:Y:S01]  /*0c00*/  LDC R8, c[0x0][0x278] ;  /* 0x00009e00ff087b82 */ /* 0x004ea20000000800 */
[----:B------:R-:W-:Y:S01]  /*0c10*/  IABS R6, R206 ;  /* 0x000000ce00067213 */ /* 0x000fe20000000000 */
[----:B------:R-:W-:Y:S01]  /*0c20*/  IMAD.SHL.U32 R36, R202, 0x80, RZ ;  /* 0x00000080ca247824 */ /* 0x000fe200078e00ff */
[----:B------:R-:W-:Y:S02]  /*0c30*/  ISETP.NE.AND P1, PT, R242, -0x1, PT ;  /* 0xfffffffff200780c */ /* 0x000fe40003f25270 */
[----:B-1----:R-:W-:Y:S02]  /*0c40*/  IADD3 R11, R227, 0x3f, RZ ;  /* 0x0000003fe30b7810 */ /* 0x002fe40007ffe0ff */
[----:B------:R-:W-:Y:S01]  /*0c50*/  ISETP.NE.AND P2, PT, R20, -0x1, PT ;  /* 0xffffffff1400780c */ /* 0x000fe20003f45270 */
[----:B------:R-:W1:Y:S01]  /*0c60*/  LDC.64 R4, c[0x0][0x228] ;  /* 0x00008a00ff047b82 */ /* 0x000e620000000a00 */
[----:B------:R-:W-:Y:S02]  /*0c70*/  SHF.R.S32.HI R239, RZ, 0x1f, R11 ;  /* 0x0000001fffef7819 */ /* 0x000fe4000001140b */
[----:B------:R-:W-:-:S02]  /*0c80*/  SHF.L.U64.HI R33, R202, 0x7, R14 ;  /* 0x00000007ca217819 */ /* 0x000fc4000001020e */
[----:B------:R-:W-:Y:S02]  /*0c90*/  LEA.HI R239, R239, R11, RZ, 0x6 ;  /* 0x0000000befef7211 */ /* 0x000fe400078f30ff */
[----:B------:R-:W-:Y:S01]  /*0ca0*/  SEL R36, R36, RZ, P4 ;  /* 0x000000ff24247207 */ /* 0x000fe20002000000 */
[----:B------:R-:W3:Y:S01]  /*0cb0*/  LDC R28, c[0x0][0x2d4] ;  /* 0x0000b500ff1c7b82 */ /* 0x000ee20000000800 */
[----:B------:R-:W-:Y:S02]  /*0cc0*/  SEL R33, R33, RZ, P4 ;  /* 0x000000ff21217207 */ /* 0x000fe40002000000 */
[----:B------:R-:W-:Y:S02]  /*0cd0*/  SHF.R.S32.HI R207, RZ, 0x1f, R206 ;  /* 0x0000001fffcf7819 */ /* 0x000fe400000114ce */
[----:B--2---:R-:W-:-:S03]  /*0ce0*/  IABS R9, R8 ;  /* 0x0000000800097213 */ /* 0x004fc60000000000 */
[----:B------:R-:W2:Y:S01]  /*0cf0*/  LDC R23, c[0x0][0x2dc] ;  /* 0x0000b700ff177b82 */ /* 0x000ea20000000800 */
[----:B------:R-:W4:Y:S01]  /*0d00*/  I2F.RP R2, R9 ;  /* 0x0000000900027306 */ /* 0x000f220000209400 */
[----:B-1----:R-:W-:-:S06]  /*0d10*/  IMAD R12, R14, R4, RZ ;  /* 0x000000040e0c7224 */ /* 0x002fcc00078e02ff */
[----:B------:R-:W2:Y:S01]  /*0d20*/  LDC R22, c[0x0][0x270] ;  /* 0x00009c00ff167b82 */ /* 0x000ea20000000800 */
[----:B------:R-:W-:-:S04]  /*0d30*/  IMAD.WIDE.U32 R24, R202, R4, RZ ;  /* 0x00000004ca187225 */ /* 0x000fc800078e00ff */
[C---:B------:R-:W-:Y:S02]  /*0d40*/  IMAD R5, R202.reuse, R5, R12 ;  /* 0x00000005ca057224 */ /* 0x040fe400078e020c */
[----:B---3--:R-:W-:Y:S01]  /*0d50*/  IMAD.WIDE.U32 R30, R202, R28, RZ ;  /* 0x0000001cca1e7225 */ /* 0x008fe200078e00ff */
[----:B------:R-:W1:Y:S01]  /*0d60*/  LDC.U8 R4, c[0x0][0x3d8] ;  /* 0x0000f600ff047b82 */ /* 0x000e620000000000 */
[----:B----4-:R-:W3:Y:S02]  /*0d70*/  MUFU.RCP R2, R2 ;  /* 0x0000000200027308 */ /* 0x010ee40000001000 */
[----:B------:R-:W-:Y:S01]  /*0d80*/  IMAD.IADD R21, R25, 0x1, R5 ;  /* 0x0000000119157824 */ /* 0x000fe200078e0205 */
[----:B------:R-:W-:-:S05]  /*0d90*/  SHF.R.S32.HI R5, RZ, 0x1f, R28 ;  /* 0x0000001fff057819 */ /* 0x000fca000001141c */
[----:B------:R-:W-:-:S04]  /*0da0*/  IMAD R5, R5, R202, RZ ;  /* 0x000000ca05057224 */ /* 0x000fc800078e02ff */
[----:B------:R-:W-:Y:S02]  /*0db0*/  IMAD R5, R14, R28, R5 ;  /* 0x0000001c0e057224 */ /* 0x000fe400078e0205 */
[----:B--2---:R-:W-:-:S03]  /*0dc0*/  IMAD.WIDE R34, R23, R22, RZ ;  /* 0x0000001617227225 */ /* 0x004fc600078e02ff */
[----:B------:R-:W-:Y:S02]  /*0dd0*/  IADD3 R5, R31, R5, RZ ;  /* 0x000000051f057210 */ /* 0x000fe40007ffe0ff */
[----:B---3--:R-:W-:Y:S01]  /*0de0*/  IADD3 R2, R2, 0xffffffe, RZ ;  /* 0x0ffffffe02027810 */ /* 0x008fe20007ffe0ff */
[-C--:B------:R-:W-:Y:S02]  /*0df0*/  IMAD R25, R35, R30.reuse, RZ ;  /* 0x0000001e23197224 */ /* 0x080fe400078e02ff */
[C---:B------:R-:W-:Y:S01]  /*0e00*/  IMAD.WIDE.U32 R30, R34.reuse, R30, RZ ;  /* 0x0000001e221e7225 */ /* 0x040fe200078e00ff */
[----:B------:R-:W2:Y:S03]  /*0e10*/  F2I.FTZ.U32.TRUNC.NTZ R3, R2 ;  /* 0x0000000200037305 */ /* 0x000ea6000021f000 */
[C---:B------:R-:W-:Y:S02]  /*0e20*/  IMAD R25, R34.reuse, R5, R25 ;  /* 0x0000000522197224 */ /* 0x040fe400078e0219 */
[----:B------:R-:W-:-:S03]  /*0e30*/  IMAD.WIDE.U32 R26, R34, R20, RZ ;  /* 0x00000014221a7225 */ /* 0x000fc600078e00ff */
[----:B------:R-:W-:Y:S02]  /*0e40*/  IADD3 R25, R31, R25, RZ ;  /* 0x000000191f197210 */ /* 0x000fe40007ffe0ff */
[----:B------:R-:W-:Y:S01]  /*0e50*/  SEL R26, R30, R26, !P2 ;  /* 0x0000001a1e1a7207 */ /* 0x000fe20005000000 */
[----:B------:R-:W3:Y:S01]  /*0e60*/  LDC.U8 R31, c[0x0][0x480] ;  /* 0x00012000ff1f7b82 */ /* 0x000ee20000000000 */
[----:B--2---:R-:W-:-:S04]  /*0e70*/  IMAD.MOV R2, RZ, RZ, -R3 ;  /* 0x000000ffff027224 */ /* 0x004fc800078e0a03 */
[----:B------:R-:W-:Y:S01]  /*0e80*/  IMAD R15, R2, R9, RZ ;  /* 0x00000009020f7224 */ /* 0x000fe200078e02ff */
[----:B------:R-:W-:-:S05]  /*0e90*/  MOV R2, RZ ;  /* 0x000000ff00027202 */ /* 0x000fca0000000f00 */
[----:B------:R-:W-:Y:S02]  /*0ea0*/  IMAD.HI.U32 R15, R3, R15, R2 ;  /* 0x0000000f030f7227 */ /* 0x000fe400078e0002 */
[----:B------:R-:W2:Y:S04]  /*0eb0*/  LDC.64 R2, c[0x0][0x240] ;  /* 0x00009000ff027b82 */ /* 0x000ea80000000a00 */
[----:B------:R-:W-:-:S04]  /*0ec0*/  IMAD.HI.U32 R15, R15, R6, RZ ;  /* 0x000000060f0f7227 */ /* 0x000fc800078e00ff */
[----:B------:R-:W-:-:S04]  /*0ed0*/  IMAD.MOV R10, RZ, RZ, -R15 ;  /* 0x000000ffff0a7224 */ /* 0x000fc800078e0a0f */
[C---:B------:R-:W-:Y:S02]  /*0ee0*/  IMAD R10, R9.reuse, R10, R6 ;  /* 0x0000000a090a7224 */ /* 0x040fe400078e0206 */
[----:B------:R-:W4:Y:S03]  /*0ef0*/  @P1 LDC.64 R6, c[0x0][0x250] ;  /* 0x00009400ff061b82 */ /* 0x000f260000000a00 */
[----:B------:R-:W-:Y:S01]  /*0f00*/  ISETP.GT.U32.AND P5, PT, R9, R10, PT ;  /* 0x0000000a0900720c */ /* 0x000fe20003fa4070 */
[----:B--2---:R-:W-:-:S04]  /*0f10*/  IMAD.WIDE.U32 R12, R20, R2, RZ ;  /* 0x00000002140c7225 */ /* 0x004fc800078e00ff */
[----:B------:R-:W-:Y:S01]  /*0f20*/  IMAD R11, R20, R3, RZ ;  /* 0x00000003140b7224 */ /* 0x000fe200078e02ff */
[----:B------:R-:W-:-:S07]  /*0f30*/  SEL R24, R24, R12, !P2 ;  /* 0x0000000c18187207 */ /* 0x000fce0005000000 */
[-C--:B------:R-:W-:Y:S02]  /*0f40*/  @!P5 IADD3 R10, R10, -R9.reuse, RZ ;  /* 0x800000090a0ad210 */ /* 0x080fe40007ffe0ff */
[----:B------:R-:W-:Y:S02]  /*0f50*/  @!P5 IADD3 R15, R15, 0x1, RZ ;  /* 0x000000010f0fd810 */ /* 0x000fe40007ffe0ff */
[----:B------:R-:W-:Y:S01]  /*0f60*/  ISETP.GE.U32.AND P3, PT, R10, R9, PT ;  /* 0x000000090a00720c */ /* 0x000fe20003f66070 */
[----:B------:R-:W-:Y:S01]  /*0f70*/  @P1 IMAD.IADD R9, R241, 0x1, R242 ;  /* 0x00000001f1091824 */ /* 0x000fe200078e02f2 */
[----:B------:R-:W-:Y:S02]  /*0f80*/  LOP3.LUT R10, R206, R8, RZ, 0x3c, !PT ;  /* 0x00000008ce0a7212 */ /* 0x000fe400078e3cff */
[----:B------:R-:W-:Y:S01]  /*0f90*/  @P2 IADD3 R21, R13, R11, RZ ;  /* 0x0000000b0d152210 */ /* 0x000fe20007ffe0ff */
[----:B----4-:R-:W-:Y:S01]  /*0fa0*/  @P1 IMAD.WIDE.U32 R18, R9, R6, RZ ;  /* 0x0000000609121225 */ /* 0x010fe200078e00ff */
[----:B------:R-:W2:Y:S01]  /*0fb0*/  @!P2 LDC.64 R12, c[0x0][0x418] ;  /* 0x00010600ff0cab82 */ /* 0x000ea20000000a00 */
[----:B------:R-:W-:-:S02]  /*0fc0*/  ISETP.GE.AND P0, PT, R10, RZ, PT ;  /* 0x000000ff0a00720c */ /* 0x000fc40003f06270 */
[----:B------:R-:W-:Y:S01]  /*0fd0*/  @P1 IMAD R16, R9, R7, RZ ;  /* 0x0000000709101224 */ /* 0x000fe200078e02ff */
[----:B------:R-:W-:Y:S02]  /*0fe0*/  @P1 MOV R17, R18 ;  /* 0x0000001200111202 */ /* 0x000fe40000000f00 */
[----:B------:R-:W-:Y:S01]  /*0ff0*/  ISETP.NE.AND P5, PT, R8, RZ, PT ;  /* 0x000000ff0800720c */ /* 0x000fe20003fa5270 */
[----:B------:R-:W4:Y:S01]  /*1000*/  S2R R18, SR_CTAID.X ;  /* 0x0000000000127919 */ /* 0x000f220000002500 */
[----:B------:R-:W-:Y:S01]  /*1010*/  @P3 IADD3 R15, R15, 0x1, RZ ;  /* 0x000000010f0f3810 */ /* 0x000fe20007ffe0ff */
[----:B------:R-:W-:Y:S01]  /*1020*/  @P1 IMAD.IADD R16, R19, 0x1, R16 ;  /* 0x0000000113101824 */ /* 0x000fe200078e0210 */
[----:B-1----:R-:W-:Y:S01]  /*1030*/  ISETP.NE.AND P3, PT, R4, RZ, PT ;  /* 0x000000ff0400720c */ /* 0x002fe20003f65270 */
[----:B------:R-:W1:Y:S01]  /*1040*/  @P2 LDC.64 R10, c[0x0][0x420] ;  /* 0x00010800ff0a2b82 */ /* 0x000e620000000a00 */
[----:B------:R-:W-:Y:S02]  /*1050*/  IMAD R4, R35, R20, RZ ;  /* 0x0000001423047224 */ /* 0x000fe400078e02ff */
[----:B------:R-:W-:-:S03]  /*1060*/  @!P0 IMAD.MOV R15, RZ, RZ, -R15 ;  /* 0x000000ffff0f8224 */ /* 0x000fc600078e0a0f */
[----:B------:R-:W-:Y:S02]  /*1070*/  @P2 IADD3 R25, R27, R4, RZ ;  /* 0x000000041b192210 */ /* 0x000fe40007ffe0ff */
[----:B------:R-:W5:Y:S01]  /*1080*/  LDC R19, c[0x0][0x2c4] ;  /* 0x0000b100ff137b82 */ /* 0x000f620000000800 */
[----:B------:R-:W-:Y:S02]  /*1090*/  @!P5 LOP3.LUT R15, RZ, R8, RZ, 0x33, !PT ;  /* 0x00000008ff0fd212 */ /* 0x000fe400078e33ff */
[----:B------:R-:W-:Y:S01]  /*10a0*/  LOP3.LUT R27, R239, 0xffffffc0, RZ, 0xc0, !PT ;  /* 0xffffffc0ef1b7812 */ /* 0x000fe200078ec0ff */
[-C--:B--2---:R-:W-:Y:S01]  /*10b0*/  @!P2 IMAD R32, R14, R12.reuse, RZ ;  /* 0x0000000c0e20a224 */ /* 0x084fe200078e02ff */
[----:B------:R-:W-:Y:S01]  /*10c0*/  SHF.R.S32.HI R239, RZ, 0x6, R239 ;  /* 0x00000006ffef7819 */ /* 0x000fe200000114ef */
[C---:B------:R-:W-:Y:S02]  /*10d0*/  @!P2 IMAD.WIDE.U32 R38, R202.reuse, R12, RZ ;  /* 0x0000000cca26a225 */ /* 0x040fe400078e00ff */
[----:B------:R-:W4:Y:S01]  /*10e0*/  LDC.64 R4, c[0x0][0x488] ;  /* 0x00012200ff047b82 */ /* 0x000f220000000a00 */
[----:B------:R-:W-:Y:S01]  /*10f0*/  IADD3 R27, R27, -0x40, RZ ;  /* 0xffffffc01b1b7810 */ /* 0x000fe20007ffe0ff */
[----:B------:R-:W-:-:S03]  /*1100*/  @!P2 IMAD R32, R202, R13, R32 ;  /* 0x0000000dca20a224 */ /* 0x000fc600078e0220 */
[----:B------:R-:W-:Y:S02]  /*1110*/  IADD3 R36, P0, R27, R36, RZ ;  /* 0x000000241b247210 */ /* 0x000fe40007f1e0ff */
[----:B------:R-:W-:Y:S01]  /*1120*/  SHF.R.S32.HI R29, RZ, 0x1f, R27 ;  /* 0x0000001fff1d7819 */ /* 0x000fe2000001141b */
[----:B------:R-:W2:Y:S01]  /*1130*/  @P3 LDC R30, c[0x0][0x2e4] ;  /* 0x0000b900ff1e3b82 */ /* 0x000ea20000000800 */
[C---:B-1----:R-:W-:Y:S02]  /*1140*/  @P2 IMAD.WIDE.U32 R40, R20.reuse, R10, RZ ;  /* 0x0000000a14282225 */ /* 0x042fe400078e00ff */
[----:B------:R-:W-:Y:S02]  /*1150*/  IADD3.X R33, R29, R33, RZ, P0, !PT ;  /* 0x000000211d217210 */ /* 0x000fe400007fe4ff */
[----:B------:R-:W-:Y:S01]  /*1160*/  IMAD R13, R35, R36, RZ ;  /* 0x00000024230d7224 */ /* 0x000fe200078e02ff */
[----:B---3--:R-:W-:Y:S01]  /*1170*/  ISETP.NE.AND P0, PT, R31, RZ, PT ;  /* 0x000000ff1f00720c */ /* 0x008fe20003f05270 */
[----:B------:R-:W-:Y:S01]  /*1180*/  @P2 IMAD R11, R20, R11, R41 ;  /* 0x0000000b140b2224 */ /* 0x000fe200078e0229 */
[----:B------:R-:W1:Y:S01]  /*1190*/  @P1 LDC.64 R8, c[0x0][0x248] ;  /* 0x00009200ff081b82 */ /* 0x000e620000000a00 */
[----:B-----5:R-:W-:Y:S01]  /*11a0*/  @P3 IMAD R37, R202, R19, RZ ;  /* 0x00000013ca253224 */ /* 0x020fe200078e02ff */
[----:B------:R-:W-:Y:S01]  /*11b0*/  @!P2 IADD3 R11, R39, R32, RZ ;  /* 0x00000020270ba210 */ /* 0x000fe20007ffe0ff */
[----:B------:R-:W-:-:S02]  /*11c0*/  IMAD R13, R34, R33, R13 ;  /* 0x00000021220d7224 */ /* 0x000fc400078e020d */
[----:B------:R-:W-:Y:S01]  /*11d0*/  @P2 IMAD.MOV.U32 R10, RZ, RZ, R40 ;  /* 0x000000ffff0a2224 */ /* 0x000fe200078e0028 */
[----:B------:R-:W-:Y:S01]  /*11e0*/  @P3 SEL R12, R37, R20, !P2 ;  /* 0x00000014250c3207 */ /* 0x000fe20005000000 */
[----:B------:R-:W-:Y:S01]  /*11f0*/  IMAD.WIDE.U32 R36, R34, R36, RZ ;  /* 0x0000002422247225 */ /* 0x000fe200078e00ff */
[----:B------:R-:W-:-:S03]  /*1200*/  @!P2 MOV R10, R38 ;  /* 0x00000026000aa202 */ /* 0x000fc60000000f00 */
[----:B----4-:R-:W-:-:S04]  /*1210*/  IMAD.WIDE.U32 R32, R18, R4, RZ ;  /* 0x0000000412207225 */ /* 0x010fc800078e00ff */
[----:B------:R-:W-:Y:S01]  /*1220*/  @P1 IMAD.IADD R4, R241, 0x1, R242 ;  /* 0x00000001f1041824 */ /* 0x000fe200078e02f2 */
[----:B------:R-:W-:Y:S01]  /*1230*/  SEL R32, R32, RZ, P0 ;  /* 0x000000ff20207207 */ /* 0x000fe20000000000 */
[----:B--2---:R-:W-:Y:S02]  /*1240*/  @P3 IMAD R30, R206, R30, R12 ;  /* 0x0000001ece1e3224 */ /* 0x004fe400078e020c */
[----:B------:R-:W-:Y:S02]  /*1250*/  IMAD R5, R18, R5, R33 ;  /* 0x0000000512057224 */ /* 0x000fe400078e0221 */
[----:B------:R-:W-:Y:S02]  /*1260*/  @!P3 IMAD R12, R202, R22, R206 ;  /* 0x00000016ca0cb224 */ /* 0x000fe400078e02ce */
[----:B------:R-:W-:Y:S01]  /*1270*/  IMAD R34, R206, R23, RZ ;  /* 0x00000017ce227224 */ /* 0x000fe200078e02ff */
[----:B------:R-:W-:Y:S01]  /*1280*/  SEL R31, R5, RZ, P0 ;  /* 0x000000ff051f7207 */ /* 0x000fe20000000000 */
[----:B-1----:R-:W-:-:S02]  /*1290*/  @P1 IMAD R18, R4, R9, RZ ;  /* 0x0000000904121224 */ /* 0x002fc400078e02ff */
[----:B------:R-:W-:Y:S01]  /*12a0*/  @P1 IMAD.WIDE.U32 R38, R4, R8, RZ ;  /* 0x0000000804261225 */ /* 0x000fe200078e00ff */
[----:B------:R-:W-:-:S03]  /*12b0*/  SHF.R.S32.HI R33, RZ, 0x1f, R34 ;  /* 0x0000001fff217819 */ /* 0x000fc60000011422 */
[----:B------:R-:W-:Y:S01]  /*12c0*/  @!P3 IMAD R30, R12, R19, RZ ;  /* 0x000000130c1eb224 */ /* 0x000fe200078e02ff */
[----:B------:R-:W-:Y:S02]  /*12d0*/  SHF.R.S32.HI R12, RZ, 0x1f, R225 ;  /* 0x0000001fff0c7819 */ /* 0x000fe400000114e1 */
        /* <DEDUP_REMOVED lines=15> */
.L_x_202:
        /* <DEDUP_REMOVED lines=13> */
.L_x_203:
        /* <DEDUP_REMOVED lines=10> */
.L_x_204:
[----:B------:R-:W-:-:S04]  /*1540*/  IMAD R4, R202, R22, R206 ;  /* 0x00000016ca047224 */ /* 0x000fc800078e02ce */
[----:B------:R-:W-:-:S07]  /*1550*/  IMAD R28, R4, R28, RZ ;  /* 0x0000001c041c7224 */ /* 0x000fce00078e02ff */
.L_x_205:
[----:B------:R-:W1:Y:S01]  /*1560*/  LDC.64 R4, c[0x0][0x420] ;  /* 0x00010800ff047b82 */ /* 0x000e620000000a00 */
[----:B------:R-:W-:Y:S01]  /*1570*/  IMAD R22, R23, R22, RZ ;  /* 0x0000001617167224 */ /* 0x000fe200078e02ff */
[----:B------:R-:W-:Y:S01]  /*1580*/  IADD3 R10, P4, R200, R10, RZ ;  /* 0x0000000ac80a7210 */ /* 0x000fe20007f9e0ff */
[C---:B------:R-:W-:Y:S01]  /*1590*/  IMAD.IADD R30, R27.reuse, 0x1, R30 ;  /* 0x000000011b1e7824 */ /* 0x040fe200078e021e */
[----:B------:R-:W-:Y:S01]  /*15a0*/  SHF.R.S32.HI R201, RZ, 0x1f, R200 ;  /* 0x0000001fffc97819 */ /* 0x000fe200000114c8 */
[----:B------:R-:W-:Y:S01]  /*15b0*/  IMAD.SHL.U32 R20, R22, 0x40, RZ ;  /* 0x0000004016147824 */ /* 0x000fe200078e00ff */
[----:B------:R-:W-:Y:S01]  /*15c0*/  IADD3 R28, R27, R28, RZ ;  /* 0x0000001c1b1c7210 */ /* 0x000fe20007ffe0ff */
[----:B------:R-:W-:Y:S01]  /*15d0*/  ULDC UR4, c[0x0][0x398] ;  /* 0x0000e60000047ab9 */ /* 0x000fe20000000800 */
[----:B------:R-:W-:Y:S01]  /*15e0*/  IMAD R22, R197, R22, R196 ;  /* 0x00000016c5167224 */ /* 0x000fe200078e02c4 */
[----:B------:R-:W-:Y:S01]  /*15f0*/  ULDC.64 UR6, c[0x0][0x428] ;  /* 0x00010a0000067ab9 */ /* 0x000fe20000000a00 */
[----:B------:R-:W-:Y:S01]  /*1600*/  IADD3 R34, P3, P2, R36, R20, R34 ;  /* 0x0000001424227210 */ /* 0x000fe20007a7e022 */
[----:B------:R-:W-:Y:S01]  /*1610*/  IMAD.X R11, R201, 0x1, R11, P4 ;  /* 0x00000001c90b7824 */ /* 0x000fe200020e060b */
[----:B------:R-:W-:Y:S01]  /*1620*/  SHF.R.S32.HI R20, RZ, 0x1f, R20 ;  /* 0x0000001fff147819 */ /* 0x000fe20000011414 */
[----:B------:R-:W-:Y:S01]  /*1630*/  ULDC.64 UR8, c[0x0][0x210] ;  /* 0x0000840000087ab9 */ /* 0x000fe20000000a00 */
[----:B------:R-:W-:Y:S01]  /*1640*/  BSSY B1, `(.L_x_201) ;  /* 0x000074e000017945 */ /* 0x000fe20003800000 */
[----:B------:R-:W-:Y:S01]  /*1650*/  VIADD R219, R200, 0x80 ;  /* 0x00000080c8db7836 */ /* 0x000fe20000000000 */
[----:B------:R-:W-:-:S02]  /*1660*/  IADD3.X R33, R35, R20, R33, P3, P2 ;  /* 0x0000001423217210 */ /* 0x000fc40001fe4421 */
[----:B------:R-:W-:Y:S02]  /*1670*/  IADD3 R20, P3, P2, R32, R34, R26 ;  /* 0x0000002220147210 */ /* 0x000fe40007a7e01a */
[----:B------:R-:W2:Y:S01]  /*1680*/  LDC.64 R34, c[0x0][0x2b0] ;  /* 0x0000ac00ff227b82 */ /* 0x000ea20000000a00 */
[----:B------:R-:W-:Y:S02]  /*1690*/  IADD3 R218, R200, 0x40, RZ ;  /* 0x00000040c8da7810 */ /* 0x000fe40007ffe0ff */
[----:B------:R-:W-:Y:S01]  /*16a0*/  IADD3.X R25, R31, R33, R25, P3, P2 ;  /* 0x000000211f197210 */ /* 0x000fe20001fe4419 */
[----:B-1----:R-:W-:Y:S01]  /*16b0*/  IMAD R36, R29, R4, RZ ;  /* 0x000000041d247224 */ /* 0x002fe200078e02ff */
[----:B------:R-:W-:Y:S01]  /*16c0*/  IADD3 R20, P2, R22, R20, RZ ;  /* 0x0000001416147210 */ /* 0x000fe20007f5e0ff */
[----:B------:R-:W-:Y:S01]  /*16d0*/  IMAD.WIDE.U32 R38, R27, R4, R10 ;  /* 0x000000041b267225 */ /* 0x000fe200078e000a */
[----:B------:R-:W-:Y:S01]  /*16e0*/  SHF.R.S32.HI R10, RZ, 0x1f, R199 ;  /* 0x0000001fff0a7819 */ /* 0x000fe200000114c7 */
[----:B------:R-:W1:Y:S01]  /*16f0*/  LDC.64 R32, c[0x0][0x478] ;  /* 0x00011e00ff207b82 */ /* 0x000e620000000a00 */
[----:B------:R-:W-:Y:S01]  /*1700*/  IADD3 R11, P3, R199, R27, RZ ;  /* 0x0000001bc70b7210 */ /* 0x000fe20007f7e0ff */
[----:B------:R-:W-:Y:S01]  /*1710*/  IMAD R36, R27, R5, R36 ;  /* 0x000000051b247224 */ /* 0x000fe200078e0224 */
[----:B------:R-:W-:-:S02]  /*1720*/  IADD3 R27, -R240, R227, R225 ;  /* 0x000000e3f01b7210 */ /* 0x000fc40007ffe1e1 */
[----:B------:R-:W-:Y:S01]  /*1730*/  IADD3.X R23, R10, R29, RZ, P3, !PT ;  /* 0x0000001d0a177210 */ /* 0x000fe20001ffe4ff */
[----:B------:R-:W-:Y:S01]  /*1740*/  IMAD.IADD R37, R39, 0x1, R36 ;  /* 0x0000000127257824 */ /* 0x000fe200078e0224 */
[----:B------:R-:W-:Y:S01]  /*1750*/  LEA.HI.X.SX32 R22, R22, R25, 0x1, P2 ;  /* 0x0000001916167211 */ /* 0x000fe200010f0eff */
[----:B------:R-:W-:Y:S02]  /*1760*/  VIADD R27, R27, -UR4 ;  /* 0x800000041b1b7c36 */ /* 0x000fe40008000000 */
[-C--:B------:R-:W-:Y:S02]  /*1770*/  IMAD R23, R23, R2.reuse, RZ ;  /* 0x0000000217177224 */ /* 0x080fe400078e02ff */
[----:B------:R-:W-:Y:S02]  /*1780*/  IMAD.MOV.U32 R36, RZ, RZ, R38 ;  /* 0x000000ffff247224 */ /* 0x000fe400078e0026 */
[C---:B------:R-:W-:Y:S02]  /*1790*/  IMAD R23, R11.reuse, R3, R23 ;  /* 0x000000030b177224 */ /* 0x040fe400078e0217 */
[----:B------:R-:W-:Y:S01]  /*17a0*/  IMAD.WIDE.U32 R38, R11, R2, R200 ;  /* 0x000000020b267225 */ /* 0x000fe200078e00c8 */
[----:B------:R-:W-:-:S03]  /*17b0*/  SHF.R.S32.HI R11, RZ, 0x1f, R27 ;  /* 0x0000001fff0b7819 */ /* 0x000fc6000001141b */
[----:B------:R-:W-:Y:S01]  /*17c0*/  IMAD R25, R207, UR6, RZ ;  /* 0x00000006cf197c24 */ /* 0x000fe2000f8e02ff */
[----:B------:R-:W-:Y:S01]  /*17d0*/  LEA.HI R11, R11, R27, RZ, 0x6 ;  /* 0x0000001b0b0b7211 */ /* 0x000fe200078f30ff */
[----:B------:R-:W-:Y:S01]  /*17e0*/  IMAD.WIDE.U32 R36, R206, UR6, R36 ;  /* 0x00000006ce247c25 */ /* 0x000fe2000f8e0024 */
[----:B------:R-:W-:Y:S02]  /*17f0*/  IADD3 R26, P3, R24, R38, RZ ;  /* 0x00000026181a7210 */ /* 0x000fe40007f7e0ff */
[----:B------:R-:W-:Y:S01]  /*1800*/  SHF.R.S32.HI R11, RZ, 0x6, R11 ;  /* 0x00000006ff0b7819 */ /* 0x000fe2000001140b */
[----:B------:R-:W-:Y:S01]  /*1810*/  IMAD R25, R206, UR7, R25 ;  /* 0x00000007ce197c24 */ /* 0x000fe2000f8e0219 */
[----:B------:R-:W-:Y:S01]  /*1820*/  ULDC.64 UR6, c[0x0][0x400] ;  /* 0x0001000000067ab9 */ /* 0x000fe20000000a00 */
[----:B------:R-:W-:Y:S01]  /*1830*/  IADD3.X R27, R21, R39, R23, P3, !PT ;  /* 0x00000027151b7210 */ /* 0x000fe20001ffe417 */
[----:B------:R-:W-:Y:S01]  /*1840*/  IMAD.MOV.U32 R24, RZ, RZ, R36 ;  /* 0x000000ffff187224 */ /* 0x000fe200078e0024 */
[----:B------:R-:W-:Y:S01]  /*1850*/  LEA R246, P2, R20, UR6, 0x2 ;  /* 0x0000000614f67c11 */ /* 0x000fe2000f8410ff */
[----:B-1----:R-:W-:Y:S01]  /*1860*/  IMAD.WIDE R28, R28, 0x4, R32 ;  /* 0x000000041c1c7825 */ /* 0x002fe200078e0220 */
[----:B------:R-:W-:-:S02]  /*1870*/  VIMNMX R228, RZ, R11, !PT ;  /* 0x0000000bffe47248 */ /* 0x000fc40007fe0100 */
[----:B------:R-:W-:Y:S01]  /*1880*/  LEA.HI.X R247, R20, UR7, R22, 0x2, P2 ;  /* 0x0000000714f77c11 */ /* 0x000fe200090f1416 */
[----:B------:R-:W-:Y:S01]  /*1890*/  ULDC.64 UR6, c[0x0][0x258] ;  /* 0x0000960000067ab9 */ /* 0x000fe20000000a00 */
[----:B------:R-:W-:Y:S01]  /*18a0*/  ISETP.GT.AND P4, PT, R239, R228, PT ;  /* 0x000000e4ef00720c */ /* 0x000fe20003f84270 */
[----:B------:R-:W-:Y:S01]  /*18b0*/  IMAD R20, R207, UR6, RZ ;  /* 0x00000006cf147c24 */ /* 0x000fe2000f8e02ff */
[----:B------:R-:W-:Y:S01]  /*18c0*/  IADD3 R25, R37, R25, RZ ;  /* 0x0000001925197210 */ /* 0x000fe20007ffe0ff */
[----:B------:R-:W-:Y:S01]  /*18d0*/  IMAD R22, R10, R4, RZ ;  /* 0x000000040a167224 */ /* 0x000fe200078e02ff */
[----:B------:R-:W-:Y:S01]  /*18e0*/  MOV R231, R28 ;  /* 0x0000001c00e77202 */ /* 0x000fe20000000f00 */
[C---:B------:R-:W-:Y:S01]  /*18f0*/  IMAD R20, R206.reuse, UR7, R20 ;  /* 0x00000007ce147c24 */ /* 0x040fe2000f8e0214 */
[----:B------:R-:W-:Y:S01]  /*1900*/  IADD3 R239, R239, -0x1, RZ ;  /* 0xffffffffefef7810 */ /* 0x000fe20007ffe0ff */
[----:B------:R-:W-:Y:S01]  /*1910*/  IMAD.WIDE.U32 R26, R206, UR6, R26 ;  /* 0x00000006ce1a7c25 */ /* 0x000fe2000f8e001a */
[----:B------:R-:W-:-:S03]  /*1920*/  ULDC.64 UR6, c[0x0][0x3e0] ;  /* 0x0000f80000067ab9 */ /* 0x000fc60000000a00 */
[----:B------:R-:W-:Y:S01]  /*1930*/  IMAD R22, R199, R5, R22 ;  /* 0x00000005c7167224 */ /* 0x000fe200078e0216 */
[----:B------:R-:W-:Y:S01]  /*1940*/  IADD3 R20, R27, R20, RZ ;  /* 0x000000141b147210 */ /* 0x000fe20007ffe0ff */
[----:B------:R-:W-:Y:S01]  /*1950*/  IMAD.WIDE.U32 R24, R199, R4, R24 ;  /* 0x00000004c7187225 */ /* 0x000fe200078e0018 */
[----:B------:R-:W-:-:S03]  /*1960*/  LEA R250, P3, R26, UR8, 0x1 ;  /* 0x000000081afa7c11 */ /* 0x000fc6000f8608ff */
[----:B--2---:R-:W-:Y:S01]  /*1970*/  IMAD.WIDE R30, R30, 0x4, R34 ;  /* 0x000000041e1e7825 */ /* 0x004fe200078e0222 */
[----:B------:R-:W-:Y:S02]  /*1980*/  LEA R248, P2, R24, UR6, 0x1 ;  /* 0x0000000618f87c11 */ /* 0x000fe4000f8408ff */
[----:B------:R-:W-:Y:S01]  /*1990*/  LEA.HI.X R251, R26, UR9, R20, 0x1, P3 ;  /* 0x000000091afb7c11 */ /* 0x000fe200098f0c14 */
[----:B------:R-:W-:Y:S01]  /*19a0*/  IMAD.IADD R22, R25, 0x1, R22 ;  /* 0x0000000119167824 */ /* 0x000fe200078e0216 */
[----:B------:R-:W-:Y:S01]  /*19b0*/  MOV R233, R30 ;  /* 0x0000001e00e97202 */ /* 0x000fe20000000f00 */
[----:B------:R-:W-:Y:S02]  /*19c0*/  IMAD.MOV.U32 R230, RZ, RZ, R29 ;  /* 0x000000ffffe67224 */ /* 0x000fe400078e001d */
[----:B------:R-:W-:Y:S01]  /*19d0*/  IMAD.MOV.U32 R232, RZ, RZ, R31 ;  /* 0x000000ffffe87224 */ /* 0x000fe200078e001f */
[----:B------:R-:W-:Y:S01]  /*19e0*/  LEA.HI.X R249, R24, UR7, R22, 0x1, P2 ;  /* 0x0000000718f97c11 */ /* 0x000fe200090f0c16 */
        /* <DEDUP_REMOVED lines=26> */
.L_x_207:
        /* <DEDUP_REMOVED lines=13> */
.L_x_208:
[----:B------:R-:W-:Y:S01]  /*1c60*/  IMAD R240, R203, -0x40, R240 ;  /* 0xffffffc0cbf07824 */ /* 0x000fe200078e02f0 */
[----:B------:R-:W-:Y:S01]  /*1c70*/  ULDC.64 UR6, c[0x0][0x468] ;  /* 0x00011a0000067ab9 */ /* 0x000fe20000000a00 */
[-C--:B------:R-:W-:Y:S01]  /*1c80*/  IMAD R6, R12, R4.reuse, RZ ;  /* 0x000000040c067224 */ /* 0x080fe200078e02ff */
[----:B------:R-:W-:Y:S01]  /*1c90*/  IADD3 R7, R199, 0x20, RZ ;  /* 0x00000020c7077810 */ /* 0x000fe20007ffe0ff */
[----:B------:R-:W-:Y:S01]  /*1ca0*/  IMAD.WIDE.U32 R14, R225, R4, R200 ;  /* 0x00000004e10e7225 */ /* 0x000fe200078e00c8 */
[-C--:B------:R-:W-:Y:S01]  /*1cb0*/  ISETP.GE.AND P4, PT, R199, R240.reuse, PT ;  /* 0x000000f0c700720c */ /* 0x080fe20003f86270 */
[----:B------:R-:W-:Y:S01]  /*1cc0*/  BSSY B0, `(.L_x_209) ;  /* 0x000001a000007945 */ /* 0x000fe20003800000 */
[----:B------:R-:W-:Y:S01]  /*1cd0*/  ISETP.GE.AND P3, PT, R7, R240, PT ;  /* 0x000000f00700720c */ /* 0x000fe20003f66270 */
[----:B------:R-:W-:Y:S01]  /*1ce0*/  IMAD R6, R225, R5, R6 ;  /* 0x00000005e1067224 */ /* 0x000fe200078e0206 */
[----:B------:R-:W-:-:S04]  /*1cf0*/  IADD3 R14, P0, R11, R14, RZ ;  /* 0x0000000e0b0e7210 */ /* 0x000fc80007f1e0ff */
[----:B------:R-:W-:Y:S01]  /*1d00*/  IADD3.X R15, R9, R15, R6, P0, !PT ;  /* 0x0000000f090f7210 */ /* 0x000fe200007fe406 */
[----:B------:R-:W-:-:S04]  /*1d10*/  IMAD R6, R207, UR6, RZ ;  /* 0x00000006cf067c24 */ /* 0x000fc8000f8e02ff */
        /* <DEDUP_REMOVED lines=9> */
[C---:B------:R-:W-:Y:S01]  /*1db0*/  IMAD R7, R199.reuse, R5, R7 ;  /* 0x00000005c7077224 */ /* 0x040fe200078e0207 */
        /* <DEDUP_REMOVED lines=10> */
.L_x_210:
[----:B------:R-:W-:Y:S05]  /*1e60*/  BSYNC B0 ;  /* 0x0000000000007941 */ /* 0x000fea0003800000 */
.L_x_209:
[----:B------:R-:W-:Y:S04]  /*1e70*/  BSSY B0, `(.L_x_211) ;  /* 0x0000013000007945 */ /* 0x000fe80003800000 */
        /* <DEDUP_REMOVED lines=8> */
[----:B------:R-:W-:Y:S01]  /*1f00*/  IMAD.WIDE.U32 R14, R9, R4, R14 ;  /* 0x00000004090e7225 */ /* 0x000fe200078e000e */
[----:B------:R-:W-:-:S03]  /*1f10*/  ISETP.GE.AND P0, PT, R219, UR4, PT ;  /* 0x00000004db007c0c */ /* 0x000fc6000bf06270 */
        /* <DEDUP_REMOVED lines=8> */
.L_x_212:
[----:B------:R-:W-:Y:S05]  /*1fa0*/  BSYNC B0 ;  /* 0x0000000000007941 */ /* 0x000fea0003800000 */
.L_x_211:
[-C--:B--2---:R-:W-:Y:S01]  /*1fb0*/  IMAD.WIDE.U32 R4, R225, R2.reuse, R200 ;  /* 0x00000002e1047225 */ /* 0x084fe200078e00c8 */
[----:B------:R-:W-:Y:S01]  /*1fc0*/  ULDC.64 UR6, c[0x0][0x470] ;  /* 0x00011c0000067ab9 */ /* 0x000fe20000000a00 */
[----:B------:R-:W-:Y:S02]  /*1fd0*/  BSSY B0, `(.L_x_213) ;  /* 0x000001a000007945 */ /* 0x000fe40003800000 */
[----:B------:R-:W-:Y:S01]  /*1fe0*/  IMAD R12, R12, R2, RZ ;  /* 0x000000020c0c7224 */ /* 0x000fe200078e02ff */
        /* <DEDUP_REMOVED lines=24> */
.L_x_214:
[----:B------:R-:W-:Y:S05]  /*2170*/  BSYNC B0 ;  /* 0x0000000000007941 */ /* 0x000fea0003800000 */
.L_x_213:
        /* <DEDUP_REMOVED lines=20> */
.L_x_206:
[----:B------:R-:W-:Y:S01]  /*22c0*/  @P0 BAR.SYNC.DEFER_BLOCKING 0x0 ;  /* 0x0000000000000b1d */ /* 0x000fe20000010000 */
[----:B------:R-:W-:Y:S01]  /*22d0*/  IMAD R11, R239, -0x40, R227 ;  /* 0xffffffc0ef0b7824 */ /* 0x000fe200078e02e3 */
[----:B------:R-:W-:Y:S01]  /*22e0*/  LEA R217, R198, UR5, 0x1 ;  /* 0x00000005c6d97c11 */ /* 0x000fe2000f8e08ff */
[----:B------:R-:W-:Y:S01]  /*22f0*/  VIADD R21, R199, 0x20 ;  /* 0x00000020c7157836 */ /* 0x000fe20000000000 */
[----:B------:R-:W-:Y:S02]  /*2300*/  LEA.HI R23, R239, R239, RZ, 0x1 ;  /* 0x000000efef177211 */ /* 0x000fe400078f08ff */
        /* <DEDUP_REMOVED lines=29> */
.L_x_217:
[----:B------:R-:W-:Y:S05]  /*24e0*/  BSYNC B0 ;  /* 0x0000000000007941 */ /* 0x000fea0003800000 */
.L_x_216:
[----:B------:R4:W-:Y:S01]  /*24f0*/  @P4 STS.128 [R217+0xd000], RZ ;  /* 0x00d000ffd9004388 */ /* 0x0009e20000000c00 */
[----:B------:R-:W-:Y:S01]  /*2500*/  VIADD R238, R198, 0x3000 ;  /* 0x00003000c6ee7836 */ /* 0x000fe20000000000 */
[----:B------:R-:W-:Y:S01]  /*2510*/  ISETP.NE.AND P0, PT, R23, 0x1, PT ;  /* 0x000000011700780c */ /* 0x000fe20003f05270 */
[----:B------:R-:W-:Y:S01]  /*2520*/  BSSY B0, `(.L_x_218) ;  /* 0x0000023000007945 */ /* 0x000fe20003800000 */
[----:B------:R4:W-:Y:S02]  /*2530*/  @P4 STS.128 [R217+0xf000], RZ ;  /* 0x00f000ffd9004388 */ /* 0x0009e40000000c00 */
[----:B------:R-:W-:Y:S02]  /*2540*/  SEL R238, R238, R198, !P0 ;  /* 0x000000c6eeee7207 */ /* 0x000fe40004000000 */
[----:B------:R4:W-:Y:S01]  /*2550*/  @P4 STS.128 [R217+0x11000], RZ ;  /* 0x011000ffd9004388 */ /* 0x0009e20000000c00 */
[----:B------:R-:W-:Y:S06]  /*2560*/  @P4 BRA `(.L_x_219) ;  /* 0x0000000000784947 */ /* 0x000fec0003800000 */
        /* <DEDUP_REMOVED lines=30> */
.L_x_219:
[----:B------:R-:W-:Y:S05]  /*2750*/  BSYNC B0 ;  /* 0x0000000000007941 */ /* 0x000fea0003800000 */
.L_x_218:
        /* <DEDUP_REMOVED lines=16> */
.L_x_221:
        /* <DEDUP_REMOVED lines=29> */
.L_x_222:
[----:B------:R-:W-:Y:S05]  /*2a30*/  BSYNC B0 ;  /* 0x0000000000007941 */ /* 0x000fea0003800000 */
.L_x_220:
        /* <DEDUP_REMOVED lines=17> */
.L_x_224:
        /* <DEDUP_REMOVED lines=37> */
.L_x_225:
[----:B------:R-:W-:Y:S05]  /*2da0*/  BSYNC B0 ;  /* 0x0000000000007941 */ /* 0x000fea0003800000 */
.L_x_223:
[----:B-1----:R-:W-:Y:S01]  /*2db0*/  IMAD R2, R203, -0x40, R240 ;  /* 0xffffffc0cb027824 */ /* 0x002fe200078e02f0 */
[----:B------:R-:W-:Y:S01]  /*2dc0*/  ULDC.64 UR6, c[0x0][0x260] ;  /* 0x0000980000067ab9 */ /* 0x000fe20000000a00 */
[--C-:B------:R-:W-:Y:S01]  /*2dd0*/  IMAD.WIDE.U32 R4, R225, R8, R200.reuse ;  /* 0x00000008e1047225 */ /* 0x100fe200078e00c8 */
[----:B------:R-:W-:Y:S02]  /*2de0*/  BSSY B0, `(.L_x_226) ;  /* 0x0000037000007945 */ /* 0x000fe40003800000 */
[----:B------:R-:W-:Y:S01]  /*2df0*/  ISETP.GE.AND P6, PT, R199, R2, PT ;  /* 0x00000002c700720c */ /* 0x000fe20003fc6270 */
[----:B------:R-:W-:Y:S01]  /*2e00*/  IMAD R3, R12, R8, RZ ;  /* 0x000000080c037224 */ /* 0x000fe200078e02ff */
[----:B------:R-:W-:Y:S01]  /*2e10*/  IADD3 R4, P1, R19, R4, RZ ;  /* 0x0000000413047210 */ /* 0x000fe20007f3e0ff */
[----:B------:R-:W-:Y:S01]  /*2e20*/  IMAD.WIDE.U32 R22, R225, R6, R200 ;  /* 0x00000006e1167225 */ /* 0x000fe200078e00c8 */
[----:B------:R-:W-:-:S03]  /*2e30*/  ISETP.GE.AND P5, PT, R21, R2, PT ;  /* 0x000000021500720c */ /* 0x000fc60003fa6270 */
[----:B------:R-:W-:Y:S02]  /*2e40*/  IMAD R3, R225, R9, R3 ;  /* 0x00000009e1037224 */ /* 0x000fe400078e0203 */
[----:B------:R-:W-:-:S03]  /*2e50*/  IMAD R12, R12, R6, RZ ;  /* 0x000000060c0c7224 */ /* 0x000fc600078e02ff */
[----:B------:R-:W-:Y:S01]  /*2e60*/  IADD3.X R5, R18, R5, R3, P1, !PT ;  /* 0x0000000512057210 */ /* 0x000fe20000ffe403 */
[----:B------:R1:W-:Y:S01]  /*2e70*/  @P6 STS.128 [R217+0x12000], RZ ;  /* 0x012000ffd9006388 */ /* 0x0003e20000000c00 */
[----:B------:R-:W-:Y:S01]  /*2e80*/  IMAD R3, R13, UR6, RZ ;  /* 0x000000060d037c24 */ /* 0x000fe2000f8e02ff */
[----:B------:R-:W-:Y:S01]  /*2e90*/  IADD3 R20, P1, R17, R22, RZ ;  /* 0x0000001611147210 */ /* 0x000fe20007f3e0ff */
[----:B------:R-:W-:Y:S01]  /*2ea0*/  IMAD R2, R225, R7, R12 ;  /* 0x00000007e1027224 */ /* 0x000fe200078e020c */
[----:B------:R1:W-:Y:S01]  /*2eb0*/  @P6 STS.128 [R217+0x14000], RZ ;  /* 0x014000ffd9006388 */ /* 0x0003e20000000c00 */
[C---:B------:R-:W-:Y:S02]  /*2ec0*/  IMAD R3, R15.reuse, UR7, R3 ;  /* 0x000000070f037c24 */ /* 0x040fe4000f8e0203 */
[----:B------:R-:W-:Y:S01]  /*2ed0*/  IMAD.WIDE.U32 R18, R15, UR6, R4 ;  /* 0x000000060f127c25 */ /* 0x000fe2000f8e0004 */
[----:B------:R1:W-:Y:S01]  /*2ee0*/  @P6 STS.128 [R217+0x16000], RZ ;  /* 0x016000ffd9006388 */ /* 0x0003e20000000c00 */
[----:B------:R-:W-:-:S03]  /*2ef0*/  IADD3.X R21, R16, R23, R2, P1, !PT ;  /* 0x0000001710157210 */ /* 0x000fc60000ffe402 */
        /* <DEDUP_REMOVED lines=37> */
.L_x_227:
[----:B------:R-:W-:Y:S05]  /*3150*/  BSYNC B0 ;  /* 0x0000000000007941 */ /* 0x000fea0003800000 */
.L_x_226:
        /* <DEDUP_REMOVED lines=16> */
[----:B------:R1:W-:Y:S03]  /*3260*/  @P4 STS.128 [R217+0x13000], RZ ;  /* 0x013000ffd9004388 */ /* 0x0003e60000000c00 */
[----:B------:R-:W-:-:S03]  /*3270*/  IMAD.IADD R16, R19, 0x1, R16 ;  /* 0x0000000113107824 */ /* 0x000fc600078e0210 */
        /* <DEDUP_REMOVED lines=23> */
.L_x_229:
[----:B------:R-:W-:Y:S05]  /*33f0*/  BSYNC B0 ;  /* 0x0000000000007941 */ /* 0x000fea0003800000 */
.L_x_228:
[----:B------:R1:W-:Y:S01]  /*3400*/  @P6 STS.128 [R217+0x18000], RZ ;  /* 0x018000ffd9006388 */ /* 0x0003e20000000c00 */
[----:B------:R-:W-:Y:S01]  /*3410*/  ULDC.64 UR6, c[0x0][0x268] ;  /* 0x00009a0000067ab9 */ /* 0x000fe20000000a00 */
[----:B------:R-:W-:Y:S01]  /*3420*/  BSSY B0, `(.L_x_230) ;  /* 0x000002b000007945 */ /* 0x000fe20003800000 */
[----:B------:R-:W-:Y:S01]  /*3430*/  IMAD R13, R13, UR6, RZ ;  /* 0x000000060d0d7c24 */ /* 0x000fe2000f8e02ff */
[----:B------:R1:W-:Y:S01]  /*3440*/  @P6 STS.128 [R217+0x1a000], RZ ;  /* 0x01a000ffd9006388 */ /* 0x0003e20000000c00 */
[----:B------:R-:W-:-:S03]  /*3450*/  IMAD.WIDE.U32 R20, R15, UR6, R20 ;  /* 0x000000060f147c25 */ /* 0x000fc6000f8e0014 */
[----:B------:R1:W-:Y:S01]  /*3460*/  @P6 STS.128 [R217+0x1c000], RZ ;  /* 0x01c000ffd9006388 */ /* 0x0003e20000000c00 */
[----:B------:R-:W-:-:S05]  /*3470*/  IMAD R8, R15, UR7, R13 ;  /* 0x000000070f087c24 */ /* 0x000fca000f8e020d */
        /* <DEDUP_REMOVED lines=12> */
[----:B-1----:R-:W1:Y:S01]  /*3540*/  @!P4 LDC.64 R4, c[0x0][0x220] ;  /* 0x00008800ff04cb82 */ /* 0x002e620000000a00 */
        /* <DEDUP_REMOVED lines=24> */
.L_x_231:
[----:B------:R-:W-:Y:S05]  /*36d0*/  BSYNC B0 ;  /* 0x0000000000007941 */ /* 0x000fea0003800000 */
.L_x_230:
        /* <DEDUP_REMOVED lines=42> */
.L_x_233:
[----:B------:R-:W-:Y:S05]  /*3980*/  BSYNC B0 ;  /* 0x0000000000007941 */ /* 0x000fea0003800000 */
.L_x_232:
[----:B------:R-:W-:Y:S01]  /*3990*/  ULDC.64 UR6, c[0x0][0x3c8] ;  /* 0x0000f20000067ab9 */ /* 0x000fe20000000a00 */
[----:B------:R-:W-:Y:S01]  /*39a0*/  ISETP.GE.AND P4, PT, R195, R11, PT ;  /* 0x0000000bc300720c */ /* 0x000fe20003f86270 */
[----:B------:R-:W-:Y:S01]  /*39b0*/  IMAD.MOV.U32 R236, RZ, RZ, 0x7f800000 ;  /* 0x7f800000ffec7424 */ /* 0x000fe200078e00ff */
[----:B------:R-:W-:Y:S01]  /*39c0*/  ISETP.NE.U32.AND P3, PT, RZ, UR6, PT ;  /* 0x00000006ff007c0c */ /* 0x000fe2000bf65070 */
[----:B------:R-:W-:Y:S01]  /*39d0*/  IMAD.MOV.U32 R237, RZ, RZ, 0x7f800000 ;  /* 0x7f800000ffed7424 */ /* 0x000fe200078e00ff */
[----:B------:R-:W0:Y:S01]  /*39e0*/  LDGDEPBAR ;  /* 0x00000000000079af */ /* 0x000e220000000000 */
[----:B------:R-:W2:Y:S01]  /*39f0*/  LDC R220, c[0x0][0x270] ;  /* 0x00009c00ffdc7b82 */ /* 0x000ea20000000800 */
[----:B------:R-:W-:Y:S01]  /*3a00*/  ISETP.NE.AND.EX P3, PT, RZ, UR7, PT, P3 ;  /* 0x00000007ff007c0c */ /* 0x000fe2000bf65330 */
[----:B------:R-:W-:Y:S01]  /*3a10*/  IMAD.MOV.U32 R235, RZ, RZ, RZ ;  /* 0x000000ffffeb7224 */ /* 0x000fe200078e00ff */
[----:B------:R-:W-:Y:S01]  /*3a20*/  IADD3 R225, R227, 0x40, R225 ;  /* 0x00000040e3e17810 */ /* 0x000fe20007ffe0e1 */
[----:B------:R-:W-:-:S10]  /*3a30*/  ULDC UR4, c[0x0][0x2d0] ;  /* 0x0000b40000047ab9 */ /* 0x000fd40000000800 */
[----:B-1----:R-:W1:Y:S02]  /*3a40*/  @P3 LDC.64 R2, c[0x0][0x3d0] ;  /* 0x0000f400ff023b82 */ /* 0x002e640000000a00 */
[-C--:B-1----:R-:W-:Y:S02]  /*3a50*/  @P3 IMAD R14, R14, R2.reuse, RZ ;  /* 0x000000020e0e3224 */ /* 0x082fe400078e02ff */
[----:B------:R-:W-:-:S04]  /*3a60*/  @P3 IMAD.WIDE.U32 R4, R202, R2, R206 ;  /* 0x00000002ca043225 */ /* 0x000fc800078e00ce */
[----:B------:R-:W-:Y:S01]  /*3a70*/  @P3 IMAD R3, R202, R3, R14 ;  /* 0x00000003ca033224 */ /* 0x000fe200078e020e */
[----:B------:R-:W-:Y:S01]  /*3a80*/  @P3 LEA R2, P1, R4, UR6, 0x2 ;  /* 0x0000000604023c11 */ /* 0x000fe2000f8210ff */
[----:B------:R-:W-:Y:S02]  /*3a90*/  IMAD.MOV.U32 R182, RZ, RZ, 0x20 ;  /* 0x00000020ffb67424 */ /* 0x000fe400078e00ff */
[----:B------:R-:W-:Y:S02]  /*3aa0*/  IMAD.MOV.U32 R181, RZ, RZ, 0x40 ;  /* 0x00000040ffb57424 */ /* 0x000fe400078e00ff */
[----:B------:R-:W-:Y:S02]  /*3ab0*/  VIADD R184, R191, 0x3000 ;  /* 0x00003000bfb87836 */ /* 0x000fe40000000000 */
[----:B------:R-:W-:Y:S02]  /*3ac0*/  VIADD R183, R192, 0x3000 ;  /* 0x00003000c0b77836 */ /* 0x000fe40000000000 */
[----:B------:R-:W-:-:S02]  /*3ad0*/  IMAD R226, R203, 0x40, R194 ;  /* 0x00000040cbe27824 */ /* 0x000fc400078e02c2 */
[----:B------:R-:W-:Y:S01]  /*3ae0*/  @P3 IMAD.IADD R3, R5, 0x1, R3 ;  /* 0x0000000105033824 */ /* 0x000fe200078e0203 */
[C---:B------:R-:W-:Y:S01]  /*3af0*/  SHF.L.U64.HI R215, R195.reuse, 0x2, R204 ;  /* 0x00000002c3d77819 */ /* 0x040fe200000102cc */
[----:B------:R-:W-:Y:S01]  /*3b00*/  IMAD.MOV.U32 R234, RZ, RZ, R238 ;  /* 0x000000ffffea7224 */ /* 0x000fe200078e00ee */
[C---:B------:R-:W-:Y:S01]  /*3b10*/  SHF.L.U64.HI R212, R195.reuse, 0x2, R204 ;  /* 0x00000002c3d47819 */ /* 0x040fe200000102cc */
[C---:B------:R-:W-:Y:S01]  /*3b20*/  IMAD.SHL.U32 R214, R195.reuse, 0x4, RZ ;  /* 0x00000004c3d67824 */ /* 0x040fe200078e00ff */
[----:B------:R-:W-:Y:S01]  /*3b30*/  @P3 LEA.HI.X R3, R4, UR7, R3, 0x2, P1 ;  /* 0x0000000704033c11 */ /* 0x000fe200088f1403 */
[----:B------:R-:W-:Y:S01]  /*3b40*/  IMAD.SHL.U32 R4, R195, 0x4, RZ ;  /* 0x00000004c3047824 */ /* 0x000fe200078e00ff */
[----:B------:R-:W-:Y:S01]  /*3b50*/  SEL R184, R184, R191, !P0 ;  /* 0x000000bfb8b87207 */ /* 0x000fe20004000000 */
[----:B------:R-:W-:Y:S01]  /*3b60*/  VIADD R224, R226, 0x19 ;  /* 0x00000019e2e07836 */ /* 0x000fe20000000000 */
[----:B------:R-:W-:Y:S01]  /*3b70*/  SEL R183, R183, R192, !P0 ;  /* 0x000000c0b7b77207 */ /* 0x000fe20004000000 */
[----:B------:R1:W3:Y:S01]  /*3b80*/  @P3 LDG.E R2, desc[UR14][R2.64] ;  /* 0x0000000e02023981 */ /* 0x0002e2000c1e1900 */
[----:B------:R-:W-:Y:S01]  /*3b90*/  IADD3 R6, P1, R4, R233, RZ ;  /* 0x000000e904067210 */ /* 0x000fe20007f3e0ff */
[C---:B------:R-:W-:Y:S01]  /*3ba0*/  VIADD R223, R226.reuse, 0x18 ;  /* 0x00000018e2df7836 */ /* 0x040fe20000000000 */
[----:B------:R-:W4:Y:S01]  /*3bb0*/  @P3 LDC R4, c[0x0][0x2e8] ;  /* 0x0000ba00ff043b82 */ /* 0x000f220000000800 */
[C---:B------:R-:W-:Y:S01]  /*3bc0*/  VIADD R222, R226.reuse, 0x11 ;  /* 0x00000011e2de7836 */ /* 0x040fe20000000000 */
[----:B------:R-:W-:Y:S01]  /*3bd0*/  CS2R R142, SRZ ;  /* 0x00000000008e7805 */ /* 0x000fe2000001ff00 */
[C---:B------:R-:W-:Y:S01]  /*3be0*/  VIADD R221, R226.reuse, 0x10 ;  /* 0x00000010e2dd7836 */ /* 0x040fe20000000000 */
[----:B------:R-:W-:Y:S01]  /*3bf0*/  CS2R R140, SRZ ;  /* 0x00000000008c7805 */ /* 0x000fe2000001ff00 */
[C---:B------:R-:W-:Y:S01]  /*3c00*/  VIADD R244, R226.reuse, 0x9 ;  /* 0x00000009e2f47836 */ /* 0x040fe20000000000 */
[----:B------:R-:W-:Y:S01]  /*3c10*/  CS2R R146, SRZ ;  /* 0x0000000000927805 */ /* 0x000fe2000001ff00 */
[C---:B------:R-:W-:Y:S01]  /*3c20*/  VIADD R243, R226.reuse, 0x8 ;  /* 0x00000008e2f37836 */ /* 0x040fe20000000000 */
[----:B------:R-:W-:Y:S01]  /*3c30*/  CS2R R144, SRZ ;  /* 0x0000000000907805 */ /* 0x000fe2000001ff00 */
[----:B------:R-:W-:Y:S01]  /*3c40*/  VIADD R245, R226, 0x1 ;  /* 0x00000001e2f57836 */ /* 0x000fe20000000000 */
[----:B------:R-:W-:Y:S01]  /*3c50*/  CS2R R138, SRZ ;  /* 0x00000000008a7805 */ /* 0x000fe2000001ff00 */
[----:B------:R-:W-:Y:S01]  /*3c60*/  IMAD.SHL.U32 R213, R195, 0x4, RZ ;  /* 0x00000004c3d57824 */ /* 0x000fe200078e00ff */
        /* <DEDUP_REMOVED lines=9> */
[----:B------:R-:W-:Y:S01]  /*3d00*/  CS2R R118, SRZ ;  /* 0x0000000000767805 */ /* 0x000fe2000001ff00 */
[----:B-1----:R-:W-:Y:S01]  /*3d10*/  VIADD R3, R195, 0x8 ;  /* 0x00000008c3037836 */ /* 0x002fe20000000000 */
[----:B------:R-:W-:Y:S02]  /*3d20*/  CS2R R116, SRZ ;  /* 0x0000000000747805 */ /* 0x000fe4000001ff00 */
[----:B------:R-:W-:Y:S02]  /*3d30*/  CS2R R110, SRZ ;  /* 0x00000000006e7805 */ /* 0x000fe4000001ff00 */
[----:B------:R-:W-:-:S02]  /*3d40*/  CS2R R108, SRZ ;  /* 0x00000000006c7805 */ /* 0x000fc4000001ff00 */
[----:B------:R-:W-:Y:S02]  /*3d50*/  CS2R R114, SRZ ;  /* 0x0000000000727805 */ /* 0x000fe4000001ff00 */
[----:B------:R-:W-:Y:S02]  /*3d60*/  ISETP.GE.AND P2, PT, R3, R11, PT ;  /* 0x0000000b0300720c */ /* 0x000fe40003f46270 */
[----:B------:R-:W-:Y:S02]  /*3d70*/  CS2R R112, SRZ ;  /* 0x0000000000707805 */ /* 0x000fe4000001ff00 */
[----:B------:R-:W-:Y:S02]  /*3d80*/  SHF.L.U64.HI R3, R195, 0x2, R204 ;  /* 0x00000002c3037819 */ /* 0x000fe400000102cc */
[----:B------:R-:W-:Y:S02]  /*3d90*/  CS2R R106, SRZ ;  /* 0x00000000006a7805 */ /* 0x000fe4000001ff00 */
[----:B------:R-:W-:-:S02]  /*3da0*/  CS2R R104, SRZ ;  /* 0x0000000000687805 */ /* 0x000fc4000001ff00 */
[----:B------:R-:W-:Y:S02]  /*3db0*/  CS2R R102, SRZ ;  /* 0x0000000000667805 */ /* 0x000fe4000001ff00 */
[----:B------:R-:W-:Y:S01]  /*3dc0*/  CS2R R100, SRZ ;  /* 0x0000000000647805 */ /* 0x000fe2000001ff00 */
[----:B------:R-:W-:Y:S01]  /*3dd0*/  IMAD.X R7, R3, 0x1, R232, P1 ;  /* 0x0000000103077824 */ /* 0x000fe200008e06e8 */
[----:B------:R-:W-:Y:S02]  /*3de0*/  CS2R R62, SRZ ;  /* 0x00000000003e7805 */ /* 0x000fe4000001ff00 */
[----:B------:R-:W-:Y:S02]  /*3df0*/  CS2R R60, SRZ ;  /* 0x00000000003c7805 */ /* 0x000fe4000001ff00 */
[----:B------:R-:W-:Y:S02]  /*3e00*/  CS2R R66, SRZ ;  /* 0x0000000000427805 */ /* 0x000fe4000001ff00 */
[----:B------:R-:W-:Y:S01]  /*3e10*/  CS2R R64, SRZ ;  /* 0x0000000000407805 */ /* 0x000fe2000001ff00 */
[----:B------:R1:W5:Y:S01]  /*3e20*/  @!P4 LDG.E R236, desc[UR14][R6.64] ;  /* 0x0000000e06ecc981 */ /* 0x000362000c1e1900 */
[----:B------:R-:W-:-:S02]  /*3e30*/  CS2R R58, SRZ ;  /* 0x00000000003a7805 */ /* 0x000fc4000001ff00 */
[----:B------:R-:W-:Y:S02]  /*3e40*/  CS2R R56, SRZ ;  /* 0x0000000000387805 */ /* 0x000fe4000001ff00 */
[----:B------:R-:W-:Y:S01]  /*3e50*/  CS2R R54, SRZ ;  /* 0x0000000000367805 */ /* 0x000fe2000001ff00 */
[----:B------:R-:W2:Y:S01]  /*3e60*/  S2R R3, SR_TID.X ;  /* 0x0000000000037919 */ /* 0x000ea20000002100 */
[----:B----4-:R-:W3:Y:S01]  /*3e70*/  @P3 MUFU.RCP R4, R4 ;  /* 0x0000000400043308 */ /* 0x010ee20000001000 */
[----:B------:R-:W-:Y:S02]  /*3e80*/  CS2R R52, SRZ ;  /* 0x0000000000347805 */ /* 0x000fe4000001ff00 */
[----:B------:R-:W-:Y:S01]  /*3e90*/  CS2R R46, SRZ ;  /* 0x00000000002e7805 */ /* 0x000fe2000001ff00 */
[----:B------:R1:W5:Y:S01]  /*3ea0*/  @!P2 LDG.E R237, desc[UR14][R6.64+0x20] ;  /* 0x0000200e06eda981 */ /* 0x000362000c1e1900 */
        /* <DEDUP_REMOVED lines=16> */
[----:B------:R-:W-:Y:S01]  /*3fb0*/  I2FP.F32.S32 R216, R226 ;  /* 0x000000e200d87245 */ /* 0x000fe20000201400 */
[----:B------:R-:W-:Y:S01]  /*3fc0*/  ULDC UR6, c[0x0][0x2dc] ;  /* 0x0000b70000067ab9 */ /* 0x000fe20000000800 */
[----:B------:R-:W-:Y:S01]  /*3fd0*/  LEA R184, R184, UR5, 0x1 ;  /* 0x00000005b8b87c11 */ /* 0x000fe2000f8e08ff */
[----:B------:R-:W-:Y:S01]  /*3fe0*/  ULDC UR7, c[0x0][0x2ec] ;  /* 0x0000bb0000077ab9 */ /* 0x000fe20000000800 */
[----:B------:R-:W-:Y:S02]  /*3ff0*/  LEA R183, R183, UR5, 0x1 ;  /* 0x00000005b7b77c11 */ /* 0x000fe4000f8e08ff */
[----:B------:R-:W-:Y:S02]  /*4000*/  I2FP.F32.S32 R224, R224 ;  /* 0x000000e000e07245 */ /* 0x000fe40000201400 */
[----:B------:R-:W-:-:S02]  /*4010*/  I2FP.F32.S32 R223, R223 ;  /* 0x000000df00df7245 */ /* 0x000fc40000201400 */
[----:B------:R-:W-:Y:S02]  /*4020*/  I2FP.F32.S32 R222, R222 ;  /* 0x000000de00de7245 */ /* 0x000fe40000201400 */
[----:B--2---:R-:W-:Y:S02]  /*4030*/  SHF.R.S32.HI R5, RZ, 0x1f, R3 ;  /* 0x0000001fff057819 */ /* 0x004fe40000011403 */
[----:B------:R-:W-:Y:S02]  /*4040*/  I2FP.F32.S32 R221, R221 ;  /* 0x000000dd00dd7245 */ /* 0x000fe40000201400 */
[----:B------:R-:W-:Y:S02]  /*4050*/  LEA.HI R5, R5, R3, RZ, 0x4 ;  /* 0x0000000305057211 */ /* 0x000fe400078f20ff */
[----:B------:R-:W-:Y:S02]  /*4060*/  I2FP.F32.S32 R244, R244 ;  /* 0x000000f400f47245 */ /* 0x000fe40000201400 */
[----:B------:R-:W-:-:S02]  /*4070*/  LOP3.LUT R5, R5, 0xfffffff0, RZ, 0xc0, !PT ;  /* 0xfffffff005057812 */ /* 0x000fc400078ec0ff */
[----:B------:R-:W-:Y:S02]  /*4080*/  I2FP.F32.S32 R243, R243 ;  /* 0x000000f300f37245 */ /* 0x000fe40000201400 */
[----:B------:R-:W-:Y:S01]  /*4090*/  I2FP.F32.S32 R245, R245 ;  /* 0x000000f500f57245 */ /* 0x000fe20000201400 */
[----:B------:R-:W-:-:S05]  /*40a0*/  IMAD.IADD R5, R3, 0x1, -R5 ;  /* 0x0000000103057824 */ /* 0x000fca00078e0a05 */
[----:B------:R-:W-:-:S04]  /*40b0*/  SHF.R.S32.HI R3, RZ, 0x1f, R5 ;  /* 0x0000001fff037819 */ /* 0x000fc80000011405 */
[----:B------:R-:W-:-:S04]  /*40c0*/  LEA.HI R3, R3, R5, RZ, 0x3 ;  /* 0x0000000503037211 */ /* 0x000fc800078f18ff */
[----:B------:R-:W-:-:S05]  /*40d0*/  LOP3.LUT R3, R3, 0xfffffff8, RZ, 0xc0, !PT ;  /* 0xfffffff803037812 */ /* 0x000fca00078ec0ff */
[----:B------:R-:W-:Y:S02]  /*40e0*/  IMAD.IADD R3, R5, 0x1, -R3 ;  /* 0x0000000105037824 */ /* 0x000fe400078e0a03 */
[----:B------:R-:W-:-:S03]  /*40f0*/  VIADD R5, R195, 0x1 ;  /* 0x00000001c3057836 */ /* 0x000fc60000000000 */
[----:B------:R-:W-:Y:S02]  /*4100*/  R2P PR, R3, 0x6 ;  /* 0x0000000603007804 */ /* 0x000fe40000000000 */
[----:B------:R-:W-:-:S03]  /*4110*/  IADD3 R227, R240, R5, -R227 ;  /* 0x00000005f0e37210 */ /* 0x000fc60007ffe8e3 */
[----:B------:R-:W-:Y:S02]  /*4120*/  SEL R182, R182, 0xffffffe0, !P1 ;  /* 0xffffffe0b6b67807 */ /* 0x000fe40004800000 */
[----:B------:R-:W-:-:S03]  /*4130*/  SEL R181, R181, 0xffffffc0, !P2 ;  /* 0xffffffc0b5b57807 */ /* 0x000fc60005000000 */
[----:B------:R-:W-:-:S04]  /*4140*/  IMAD.IADD R180, R185, 0x1, R182 ;  /* 0x00000001b9b47824 */ /* 0x000fc800078e02b6 */
[----:B------:R-:W-:Y:S02]  /*4150*/  IMAD.IADD R3, R181, 0x1, R180 ;  /* 0x00000001b5037824 */ /* 0x000fe400078e02b4 */
[----:B---3--:R-:W-:Y:S01]  /*4160*/  @P3 FMUL.FTZ R235, R2, R4 ;  /* 0x0000000402eb3220 */ /* 0x008fe20000410000 */
[----:B-1----:R-:W-:-:S07]  /*4170*/  IMAD.IADD R2, R185, 0x1, R181 ;  /* 0x00000001b9027824 */ /* 0x002fce00078e02b5 */
.L_x_236:
[----:B------:R-:W0:Y:S01]  /*4180*/  LDGDEPBAR ;  /* 0x00000000000079af */ /* 0x000e220000000000 */
[C---:B------:R-:W-:Y:S02]  /*4190*/  IADD3 R150, R183.reuse, R182, RZ ;  /* 0x000000b6b7967210 */ /* 0x040fe40007ffe0ff */
[-C--:B------:R-:W-:Y:S02]  /*41a0*/  IADD3 R149, R183, R181.reuse, RZ ;  /* 0x000000b5b7957210 */ /* 0x080fe40007ffe0ff */
[----:B------:R-:W-:Y:S02]  /*41b0*/  IADD3 R148, R150, R181, RZ ;  /* 0x000000b596947210 */ /* 0x000fe40007ffe0ff */
[----:B-----5:R-:W-:Y:S02]  /*41c0*/  FSETP.NEU.FTZ.AND P0, PT, R236, -INF , PT ;  /* 0xff800000ec00780b */ /* 0x020fe40003f1d000 */
[----:B------:R-:W-:Y:S01]  /*41d0*/  ISETP.GT.AND P6, PT, R239, R228, PT ;  /* 0x000000e4ef00720c */ /* 0x000fe20003fc4270 */
[----:B------:R-:W-:Y:S04]  /*41e0*/  DEPBAR.LE SB0, 0x0 ;  /* 0x000080000000791a */ /* 0x000fe80000000000 */
[----:B------:R-:W-:Y:S06]  /*41f0*/  BAR.SYNC.DEFER_BLOCKING 0x0 ;  /* 0x0000000000007b1d */ /* 0x000fec0000010000 */
[----:B------:R-:W-:Y:S04]  /*4200*/  LDSM.16.M88.4 R16, [R183] ;  /* 0x00000000b710783b */ /* 0x000fe80000000200 */
[----:B------:R-:W1:Y:S04]  /*4210*/  LDSM.16.M88.4 R8, [R190+UR5+0x12000] ;  /* 0x01200005be08783b */ /* 0x000e680008000200 */
[----:B------:R-:W2:Y:S04]  /*4220*/  LDSM.16.M88.4 R68, [R190+UR5+0x12800] ;  /* 0x01280005be44783b */ /* 0x000ea80008000200 */
[----:B------:R-:W-:Y:S04]  /*4230*/  LDSM.16.M88.4 R72, [R150] ;  /* 0x000000009648783b */ /* 0x000fe80000000200 */
[----:B------:R-:W3:Y:S04]  /*4240*/  LDSM.16.M88.4 R76, [R189] ;  /* 0x00000000bd4c783b */ /* 0x000ee80000000200 */
[----:B------:R-:W4:Y:S04]  /*4250*/  LDSM.16.M88.4 R80, [R189+0x800] ;  /* 0x00080000bd50783b */ /* 0x000f280000000200 */
[----:B------:R-:W-:Y:S04]  /*4260*/  LDSM.16.M88.4 R84, [R149] ;  /* 0x000000009554783b */ /* 0x000fe80000000200 */
[----:B------:R-:W4:Y:S04]  /*4270*/  LDSM.16.M88.4 R88, [R188] ;  /* 0x00000000bc58783b */ /* 0x000f280000000200 */
[----:B------:R-:W-:Y:S04]  /*4280*/  LDSM.16.M88.4 R92, [R148] ;  /* 0x00000000945c783b */ /* 0x000fe80000000200 */
[----:B------:R-:W-:Y:S01]  /*4290*/  LDSM.16.M88.4 R96, [R187] ;  /* 0x00000000bb60783b */ /* 0x000fe20000000200 */
[C---:B-1----:R-:W-:Y:S06]  /*42a0*/  HMMA.16816.F32 R4, R16.reuse, R8, RZ ;  /* 0x000000081004723c */ /* 0x042fec00000018ff */
[C---:B------:R-:W-:Y:S06]  /*42b0*/  HMMA.16816.F32 R8, R16.reuse, R10, RZ ;  /* 0x0000000a1008723c */ /* 0x040fec00000018ff */
[C---:B--2---:R-:W-:Y:S06]  /*42c0*/  HMMA.16816.F32 R12, R16.reuse, R68, RZ ;  /* 0x00000044100c723c */ /* 0x044fec00000018ff */
[----:B------:R-:W-:Y:S01]  /*42d0*/  HMMA.16816.F32 R16, R16, R70, RZ ;  /* 0x000000461010723c */ /* 0x000fe200000018ff */
[----:B------:R-:W1:Y:S05]  /*42e0*/  LDSM.16.M88.4 R68, [R188+0x800] ;  /* 0x00080000bc44783b */ /* 0x000e6a0000000200 */
[C---:B---3--:R-:W-:Y:S06]  /*42f0*/  HMMA.16816.F32 R4, R72.reuse, R76, R4 ;  /* 0x0000004c4804723c */ /* 0x048fec0000001804 */
[C---:B------:R-:W-:Y:S01]  /*4300*/  HMMA.16816.F32 R8, R72.reuse, R78, R8 ;  /* 0x0000004e4808723c */ /* 0x040fe20000001808 */
[----:B------:R-:W-:Y:S05]  /*4310*/  LDSM.16.M88.4 R76, [R183+0x2000] ;  /* 0x00200000b74c783b */ /* 0x000fea0000000200 */
[C---:B----4-:R-:W-:Y:S06]  /*4320*/  HMMA.16816.F32 R12, R72.reuse, R80, R12 ;  /* 0x00000050480c723c */ /* 0x050fec000000180c */
[----:B------:R-:W-:Y:S01]  /*4330*/  HMMA.16816.F32 R16, R72, R82, R16 ;  /* 0x000000524810723c */ /* 0x000fe20000001810 */
[----:B------:R-:W2:Y:S04]  /*4340*/  LDSM.16.M88.4 R72, [R187+0x800] ;  /* 0x00080000bb48783b */ /* 0x000ea80000000200 */
[----:B------:R-:W3:Y:S01]  /*4350*/  LDSM.16.M88.4 R80, [R190+UR5+0x14000] ;  /* 0x01400005be50783b */ /* 0x000ee20008000200 */
[C---:B------:R-:W-:Y:S06]  /*4360*/  HMMA.16816.F32 R4, R84.reuse, R88, R4 ;  /* 0x000000585404723c */ /* 0x040fec0000001804 */
[C---:B------:R-:W-:Y:S01]  /*4370*/  HMMA.16816.F32 R8, R84.reuse, R90, R8 ;  /* 0x0000005a5408723c */ /* 0x040fe20000001808 */
[----:B------:R-:W-:Y:S05]  /*4380*/  LDSM.16.M88.4 R88, [R189+0x2000] ;  /* 0x00200000bd58783b */ /* 0x000fea0000000200 */
[C---:B-1----:R-:W-:Y:S06]  /*4390*/  HMMA.16816.F32 R12, R84.reuse, R68, R12 ;  /* 0x00000044540c723c */ /* 0x042fec000000180c */
[----:B------:R-:W-:Y:S01]  /*43a0*/  HMMA.16816.F32 R16, R84, R70, R16 ;  /* 0x000000465410723c */ /* 0x000fe20000001810 */
[----:B------:R-:W1:Y:S04]  /*43b0*/  LDSM.16.M88.4 R68, [R190+UR5+0x14800] ;  /* 0x01480005be44783b */ /* 0x000e680008000200 */
[----:B------:R-:W4:Y:S01]  /*43c0*/  LDSM.16.M88.4 R84, [R150+0x2000] ;  /* 0x002000009654783b */ /* 0x000f220000000200 */
[C---:B------:R-:W-:Y:S06]  /*43d0*/  HMMA.16816.F32 R4, R92.reuse, R96, R4 ;  /* 0x000000605c04723c */ /* 0x040fec0000001804 */
[C---:B------:R-:W-:Y:S01]  /*43e0*/  HMMA.16816.F32 R8, R92.reuse, R98, R8 ;  /* 0x000000625c08723c */ /* 0x040fe20000001808 */
[----:B------:R-:W-:Y:S05]  /*43f0*/  LDSM.16.M88.4 R96, [R188+0x2000] ;  /* 0x00200000bc60783b */ /* 0x000fea0000000200 */
[C---:B--2---:R-:W-:Y:S06]  /*4400*/  HMMA.16816.F32 R12, R92.reuse, R72, R12 ;  /* 0x000000485c0c723c */ /* 0x044fec000000180c */
[----:B------:R-:W-:Y:S01]  /*4410*/  HMMA.16816.F32 R16, R92, R74, R16 ;  /* 0x0000004a5c10723c */ /* 0x000fe20000001810 */
[----:B------:R-:W2:Y:S04]  /*4420*/  LDSM.16.M88.4 R72, [R189+0x2800] ;  /* 0x00280000bd48783b */ /* 0x000ea80000000200 */
[----:B------:R-:W2:Y:S01]  /*4430*/  LDSM.16.M88.4 R92, [R149+0x2000] ;  /* 0x00200000955c783b */ /* 0x000ea20000000200 */
[C---:B---3--:R-:W-:Y:S06]  /*4440*/  HMMA.16816.F32 R4, R76.reuse, R80, R4 ;  /* 0x000000504c04723c */ /* 0x048fec0000001804 */
[C---:B------:R-:W-:Y:S01]  /*4450*/  HMMA.16816.F32 R8, R76.reuse, R82, R8 ;  /* 0x000000524c08723c */ /* 0x040fe20000001808 */
[----:B------:R-:W-:Y:S05]  /*4460*/  LDSM.16.M88.4 R80, [R187+0x2000] ;  /* 0x00200000bb50783b */ /* 0x000fea0000000200 */
[C---:B-1----:R-:W-:Y:S06]  /*4470*/  HMMA.16816.F32 R12, R76.reuse, R68, R12 ;  /* 0x000000444c0c723c */ /* 0x042fec000000180c */
[----:B------:R-:W-:Y:S01]  /*4480*/  HMMA.16816.F32 R16, R76, R70, R16 ;  /* 0x000000464c10723c */ /* 0x000fe20000001810 */
[----:B------:R-:W1:Y:S04]  /*4490*/  LDSM.16.M88.4 R68, [R188+0x2800] ;  /* 0x00280000bc44783b */ /* 0x000e680000000200 */
[----:B------:R-:W3:Y:S01]  /*44a0*/  LDSM.16.M88.4 R76, [R148+0x2000] ;  /* 0x00200000944c783b */ /* 0x000ee20000000200 */
[C---:B----4-:R-:W-:Y:S06]  /*44b0*/  HMMA.16816.F32 R4, R84.reuse, R88, R4 ;  /* 0x000000585404723c */ /* 0x050fec0000001804 */
[C---:B------:R-:W-:Y:S01]  /*44c0*/  HMMA.16816.F32 R8, R84.reuse, R90, R8 ;  /* 0x0000005a5408723c */ /* 0x040fe20000001808 */
[----:B------:R-:W-:Y:S05]  /*44d0*/  LDSM.16.M88.4 R88, [R190+UR5+0x16000] ;  /* 0x01600005be58783b */ /* 0x000fea0008000200 */
[C---:B--2---:R-:W-:Y:S06]  /*44e0*/  HMMA.16816.F32 R12, R84.reuse, R72, R12 ;  /* 0x00000048540c723c */ /* 0x044fec000000180c */
[----:B------:R-:W-:Y:S01]  /*44f0*/  HMMA.16816.F32 R16, R84, R74, R16 ;  /* 0x0000004a5410723c */ /* 0x000fe20000001810 */
[----:B------:R-:W2:Y:S04]  /*4500*/  LDSM.16.M88.4 R72, [R187+0x2800] ;  /* 0x00280000bb48783b */ /* 0x000ea80000000200 */
[----:B------:R-:W4:Y:S01]  /*4510*/  LDSM.16.M88.4 R84, [R183+0x4000] ;  /* 0x00400000b754783b */ /* 0x000f220000000200 */
[C---:B------:R-:W-:Y:S06]  /*4520*/  HMMA.16816.F32 R4, R92.reuse, R96, R4 ;  /* 0x000000605c04723c */ /* 0x040fec0000001804 */
[C---:B------:R-:W-:Y:S01]  /*4530*/  HMMA.16816.F32 R8, R92.reuse, R98, R8 ;  /* 0x000000625c08723c */ /* 0x040fe20000001808 */
[----:B------:R-:W-:Y:S05]  /*4540*/  LDSM.16.M88.4 R96, [R189+0x4000] ;  /* 0x00400000bd60783b */ /* 0x000fea0000000200 */
[C---:B-1----:R-:W-:Y:S06]  /*4550*/  HMMA.16816.F32 R12, R92.reuse, R68, R12 ;  /* 0x000000445c0c723c */ /* 0x042fec000000180c */
[----:B------:R-:W-:Y:S01]  /*4560*/  HMMA.16816.F32 R16, R92, R70, R16 ;  /* 0x000000465c10723c */ /* 0x000fe20000001810 */
[----:B------:R-:W1:Y:S04]  /*4570*/  LDSM.16.M88.4 R68, [R190+UR5+0x16800] ;  /* 0x01680005be44783b */ /* 0x000e680008000200 */
[----:B------:R-:W1:Y:S01]  /*4580*/  LDSM.16.M88.4 R92, [R150+0x4000] ;  /* 0x00400000965c783b */ /* 0x000e620000000200 */
[C---:B---3--:R-:W-:Y:S06]  /*4590*/  HMMA.16816.F32 R4, R76.reuse, R80, R4 ;  /* 0x000000504c04723c */ /* 0x048fec0000001804 */
[C---:B------:R-:W-:Y:S01]  /*45a0*/  HMMA.16816.F32 R8, R76.reuse, R82, R8 ;  /* 0x000000524c08723c */ /* 0x040fe20000001808 */
[----:B------:R-:W-:Y:S05]  /*45b0*/  LDSM.16.M88.4 R80, [R188+0x4000] ;  /* 0x00400000bc50783b */ /* 0x000fea0000000200 */
[C---:B--2---:R-:W-:Y:S06]  /*45c0*/  HMMA.16816.F32 R12, R76.reuse, R72, R12 ;  /* 0x000000484c0c723c */ /* 0x044fec000000180c */
[----:B------:R-:W-:Y:S01]  /*45d0*/  HMMA.16816.F32 R16, R76, R74, R16 ;  /* 0x0000004a4c10723c */ /* 0x000fe20000001810 */
[----:B------:R-:W2:Y:S04]  /*45e0*/  LDSM.16.M88.4 R72, [R189+0x4800] ;  /* 0x00480000bd48783b */ /* 0x000ea80000000200 */
[----:B------:R-:W3:Y:S01]  /*45f0*/  LDSM.16.M88.4 R76, [R149+0x4000] ;  /* 0x00400000954c783b */ /* 0x000ee20000000200 */
[C---:B----4-:R-:W-:Y:S06]  /*4600*/  HMMA.16816.F32 R4, R84.reuse, R88, R4 ;  /* 0x000000585404723c */ /* 0x050fec0000001804 */
[C---:B------:R-:W-:Y:S01]  /*4610*/  HMMA.16816.F32 R8, R84.reuse, R90, R8 ;  /* 0x0000005a5408723c */ /* 0x040fe20000001808 */
[----:B------:R-:W-:Y:S05]  /*4620*/  LDSM.16.M88.4 R88, [R187+0x4000] ;  /* 0x00400000bb58783b */ /* 0x000fea0000000200 */
[C---:B-1----:R-:W-:Y:S06]  /*4630*/  HMMA.16816.F32 R12, R84.reuse, R68, R12 ;  /* 0x00000044540c723c */ /* 0x042fec000000180c */
[----:B------:R-:W-:Y:S01]  /*4640*/  HMMA.16816.F32 R16, R84, R70, R16 ;  /* 0x000000465410723c */ /* 0x000fe20000001810 */
[----:B------:R-:W1:Y:S04]  /*4650*/  LDSM.16.M88.4 R68, [R188+0x4800] ;  /* 0x00480000bc44783b */ /* 0x000e680000000200 */
[----:B------:R-:W4:Y:S01]  /*4660*/  LDSM.16.M88.4 R84, [R148+0x4000] ;  /* 0x004000009454783b */ /* 0x000f220000000200 */
[C---:B------:R-:W-:Y:S06]  /*4670*/  HMMA.16816.F32 R4, R92.reuse, R96, R4 ;  /* 0x000000605c04723c */ /* 0x040fec0000001804 */
[C---:B------:R-:W-:Y:S06]  /*4680*/  HMMA.16816.F32 R8, R92.reuse, R98, R8 ;  /* 0x000000625c08723c */ /* 0x040fec0000001808 */
[C---:B--2---:R-:W-:Y:S05]  /*4690*/  HMMA.16816.F32 R12, R92.reuse, R72, R12 ;  /* 0x000000485c0c723c */ /* 0x044fea000000180c */
[----:B------:R-:W-:Y:S01]  /*46a0*/  LEA R99, R192, UR5, 0x1 ;  /* 0x00000005c0637c11 */ /* 0x000fe2000f8e08ff */
[----:B------:R-:W-:Y:S05]  /*46b0*/  HMMA.16816.F32 R16, R92, R74, R16 ;  /* 0x0000004a5c10723c */ /* 0x000fea0000001810 */
[----:B------:R-:W-:Y:S01]  /*46c0*/  IMAD.IADD R98, R182, 0x1, R99 ;  /* 0x00000001b6627824 */ /* 0x000fe200078e0263 */
[C---:B---3--:R-:W-:Y:S05]  /*46d0*/  HMMA.16816.F32 R4, R76.reuse, R80, R4 ;  /* 0x000000504c04723c */ /* 0x048fea0000001804 */
[C---:B------:R-:W-:Y:S01]  /*46e0*/  IADD3 R97, R181.reuse, R99, RZ ;  /* 0x00000063b5617210 */ /* 0x040fe20007ffe0ff */
[C---:B------:R-:W-:Y:S05]  /*46f0*/  HMMA.16816.F32 R8, R76.reuse, R82, R8 ;  /* 0x000000524c08723c */ /* 0x040fea0000001808 */
[----:B------:R-:W-:Y:S01]  /*4700*/  IADD3 R96, R181, R98, RZ ;  /* 0x00000062b5607210 */ /* 0x000fe20007ffe0ff */
[C---:B-1----:R-:W-:Y:S05]  /*4710*/  HMMA.16816.F32 R12, R76.reuse, R68, R12 ;  /* 0x000000444c0c723c */ /* 0x042fea000000180c */
[----:B------:R-:W-:Y:S01]  /*4720*/  SHF.L.U32 R74, R239, 0x6, RZ ;  /* 0x00000006ef4a7819 */ /* 0x000fe200000006ff */
[----:B------:R-:W-:Y:S03]  /*4730*/  HMMA.16816.F32 R16, R76, R70, R16 ;  /* 0x000000464c10723c */ /* 0x000fe60000001810 */
[----:B------:R-:W-:Y:S02]  /*4740*/  ISETP.GE.AND P2, PT, R74, R225, PT ;  /* 0x000000e14a00720c */ /* 0x000fe40003f46270 */
[----:B------:R-:W-:Y:S01]  /*4750*/  IMAD.SHL.U32 R68, R203, 0x40, RZ ;  /* 0x00000040cb447824 */ /* 0x000fe200078e00ff */
[C---:B----4-:R-:W-:Y:S05]  /*4760*/  HMMA.16816.F32 R4, R84.reuse, R88, R4 ;  /* 0x000000585404723c */ /* 0x050fea0000001804 */
[----:B------:R-:W-:Y:S01]  /*4770*/  IADD3 R68, R68, 0x40, RZ ;  /* 0x0000004044447810 */ /* 0x000fe20007ffe0ff */
[C---:B------:R-:W-:Y:S03]  /*4780*/  HMMA.16816.F32 R8, R84.reuse, R90, R8 ;  /* 0x0000005a5408723c */ /* 0x040fe60000001808 */
[-C--:B------:R-:W-:Y:S02]  /*4790*/  ISETP.LT.AND P2, PT, R68, R240.reuse, P2 ;  /* 0x000000f04400720c */ /* 0x080fe40001741270 */
[----:B------:R-:W1:Y:S01]  /*47a0*/  LDSM.16.M88.4 R68, [R187+0x4800] ;  /* 0x00480000bb44783b */ /* 0x000e620000000200 */
[----:B------:R-:W-:Y:S05]  /*47b0*/  FMUL.FTZ R72, R236, 1.4426950216293334961 ;  /* 0x3fb8aa3bec487820 */ /* 0x000fea0000410000 */
[----:B------:R-:W-:Y:S02]  /*47c0*/  FSEL R72, R72, RZ, P0 ;  /* 0x000000ff48487208 */ /* 0x000fe40000000000 */
[----:B------:R-:W-:Y:S03]  /*47d0*/  FSETP.NEU.FTZ.AND P0, PT, R237, -INF , PT ;  /* 0xff800000ed00780b */ /* 0x000fe60003f1d000 */
[----:B------:R-:W-:Y:S01]  /*47e0*/  @!P2 IMAD.IADD R74, R227, 0x1, R74 ;  /* 0x00000001e34aa824 */ /* 0x000fe200078e024a */
[----:B------:R-:W-:Y:S01]  /*47f0*/  @!P2 IADD3 R75, R226, 0x1, RZ ;  /* 0x00000001e24ba810 */ /* 0x000fe20007ffe0ff */
[CC--:B------:R-:W-:Y:S01]  /*4800*/  FFMA.FTZ R4, R216.reuse, R235.reuse, R4 ;  /* 0x000000ebd8047223 */ /* 0x0c0fe20000010004 */
[CC--:B------:R-:W-:Y:S01]  /*4810*/  FFMA.FTZ R5, R245.reuse, R235.reuse, R5 ;  /* 0x000000ebf5057223 */ /* 0x0c0fe20000010005 */
[-C--:B------:R-:W-:Y:S01]  /*4820*/  FFMA.FTZ R6, R216, R235.reuse, R6 ;  /* 0x000000ebd8067223 */ /* 0x080fe20000010006 */
[C---:B------:R-:W-:Y:S01]  /*4830*/  @!P2 VIMNMX R73, R74.reuse, R240, PT ;  /* 0x000000f04a49a248 */ /* 0x040fe20003fe0100 */
[-C--:B------:R-:W-:Y:S01]  /*4840*/  FFMA.FTZ R7, R245, R235.reuse, R7 ;  /* 0x000000ebf5077223 */ /* 0x080fe20000010007 */
[----:B------:R-:W-:Y:S01]  /*4850*/  @!P2 VIADDMNMX R74, R74, 0x8, R240, PT ;  /* 0x000000084a4aa846 */ /* 0x000fe200038001f0 */
[C---:B------:R-:W-:Y:S01]  /*4860*/  FFMA.FTZ R8, R243.reuse, R235, R8 ;  /* 0x000000ebf3087223 */ /* 0x040fe20000010008 */
[----:B------:R-:W-:Y:S01]  /*4870*/  @!P2 ISETP.GE.AND P1, PT, R226, R73, PT ;  /* 0x00000049e200a20c */ /* 0x000fe20003f26270 */
[CC--:B------:R-:W-:Y:S01]  /*4880*/  FFMA.FTZ R9, R244.reuse, R235.reuse, R9 ;  /* 0x000000ebf4097223 */ /* 0x0c0fe20000010009 */
[-C--:B------:R-:W-:Y:S01]  /*4890*/  FFMA.FTZ R10, R243, R235.reuse, R10 ;  /* 0x000000ebf30a7223 */ /* 0x080fe2000001000a */
[----:B------:R-:W-:Y:S01]  /*48a0*/  FFMA.FTZ R11, R244, R235, R11 ;  /* 0x000000ebf40b7223 */ /* 0x000fe2000001000b */
[----:B------:R-:W-:Y:S02]  /*48b0*/  @!P2 FSEL R4, R4, -INF , !P1 ;  /* 0xff8000000404a808 */ /* 0x000fe40004800000 */
[-C--:B------:R-:W-:Y:S03]  /*48c0*/  @!P2 ISETP.GE.AND P1, PT, R75, R73.reuse, PT ;  /* 0x000000494b00a20c */ /* 0x080fe60003f26270 */
[--C-:B------:R-:W-:Y:S01]  /*48d0*/  FFMA.FTZ R148, R4, UR7, -R72.reuse ;  /* 0x0000000704947c23 */ /* 0x100fe20008010848 */
[----:B------:R-:W-:Y:S01]  /*48e0*/  FMUL.FTZ R4, R237, 1.4426950216293334961 ;  /* 0x3fb8aa3bed047820 */ /* 0x000fe20000410000 */
[----:B------:R-:W-:Y:S02]  /*48f0*/  @!P2 FSEL R5, R5, -INF , !P1 ;  /* 0xff8000000505a808 */ /* 0x000fe40004800000 */
[-C--:B------:R-:W-:Y:S02]  /*4900*/  @!P2 ISETP.GE.AND P1, PT, R226, R74.reuse, PT ;  /* 0x0000004ae200a20c */ /* 0x080fe40003f26270 */
[----:B------:R-:W-:Y:S01]  /*4910*/  FSEL R4, R4, RZ, P0 ;  /* 0x000000ff04047208 */ /* 0x000fe20000000000 */
[----:B------:R-:W-:Y:S01]  /*4920*/  FFMA.FTZ R149, R5, UR7, -R72 ;  /* 0x0000000705957c23 */ /* 0x000fe20008010848 */
[-C--:B------:R-:W-:Y:S01]  /*4930*/  @!P2 ISETP.GE.AND P0, PT, R75, R74.reuse, PT ;  /* 0x0000004a4b00a20c */ /* 0x080fe20003f06270 */
[----:B------:R-:W-:Y:S01]  /*4940*/  MUFU.EX2 R148, R148 ;  /* 0x0000009400947308 */ /* 0x000fe20000000800 */
[----:B------:R-:W-:Y:S01]  /*4950*/  @!P2 FSEL R6, R6, -INF , !P1 ;  /* 0xff8000000606a808 */ /* 0x000fe20004800000 */
[C---:B-1----:R-:W-:Y:S03]  /*4960*/  HMMA.16816.F32 R12, R84.reuse, R68, R12 ;  /* 0x00000044540c723c */ /* 0x042fe6000000180c */
[----:B------:R-:W-:Y:S01]  /*4970*/  @!P2 IADD3 R5, R226, 0x8, RZ ;  /* 0x00000008e205a810 */ /* 0x000fe20007ffe0ff */
[--C-:B------:R-:W-:Y:S01]  /*4980*/  FFMA.FTZ R150, R6, UR7, -R4.reuse ;  /* 0x0000000706967c23 */ /* 0x100fe20008010804 */
[----:B------:R-:W-:Y:S01]  /*4990*/  @!P2 FSEL R7, R7, -INF , !P0 ;  /* 0xff8000000707a808 */ /* 0x000fe20004000000 */
[----:B------:R-:W-:Y:S02]  /*49a0*/  HMMA.16816.F32 R16, R84, R70, R16 ;  /* 0x000000465410723c */ /* 0x000fe40000001810 */
[----:B------:R-:W1:Y:S01]  /*49b0*/  MUFU.EX2 R149, R149 ;  /* 0x0000009500957308 */ /* 0x000e620000000800 */
[-C--:B------:R-:W-:Y:S02]  /*49c0*/  @!P2 ISETP.GE.AND P0, PT, R5, R73.reuse, PT ;  /* 0x000000490500a20c */ /* 0x080fe40003f06270 */
[----:B------:R-:W-:Y:S01]  /*49d0*/  @!P2 IADD3 R6, R226, 0x9, RZ ;  /* 0x00000009e206a810 */ /* 0x000fe20007ffe0ff */
[----:B------:R-:W-:Y:S01]  /*49e0*/  FFMA.FTZ R151, R7, UR7, -R4 ;  /* 0x0000000707977c23 */ /* 0x000fe20008010804 */
[----:B------:R-:W-:Y:S02]  /*49f0*/  @!P2 FSEL R8, R8, -INF , !P0 ;  /* 0xff8000000808a808 */ /* 0x000fe40004000000 */
[----:B------:R-:W-:Y:S03]  /*4a00*/  @!P2 ISETP.GE.AND P0, PT, R6, R73, PT ;  /* 0x000000490600a20c */ /* 0x000fe60003f06270 */
[----:B------:R-:W-:Y:S01]  /*4a10*/  MUFU.EX2 R150, R150 ;  /* 0x0000009600967308 */ /* 0x000fe20000000800 */
[----:B------:R-:W-:Y:S01]  /*4a20*/  FFMA.FTZ R152, R8, UR7, -R72 ;  /* 0x0000000708987c23 */ /* 0x000fe20008010848 */
[----:B------:R-:W-:Y:S02]  /*4a30*/  @!P2 FSEL R9, R9, -INF , !P0 ;  /* 0xff8000000909a808 */ /* 0x000fe40004000000 */
[-C--:B------:R-:W-:Y:S01]  /*4a40*/  @!P2 ISETP.GE.AND P0, PT, R5, R74.reuse, PT ;  /* 0x0000004a0500a20c */ /* 0x080fe20003f06270 */
[----:B------:R-:W-:Y:S02]  /*4a50*/  @!P2 VIADD R5, R226, 0x10 ;  /* 0x00000010e205a836 */ /* 0x000fe40000000000 */
[CC--:B------:R-:W-:Y:S01]  /*4a60*/  FFMA.FTZ R12, R221.reuse, R235.reuse, R12 ;  /* 0x000000ebdd0c7223 */ /* 0x0c0fe2000001000c */
[----:B------:R-:W-:Y:S01]  /*4a70*/  @!P2 FSEL R10, R10, -INF , !P0 ;  /* 0xff8000000a0aa808 */ /* 0x000fe20004000000 */
[-C--:B------:R-:W-:Y:S01]  /*4a80*/  FFMA.FTZ R13, R222, R235.reuse, R13 ;  /* 0x000000ebde0d7223 */ /* 0x080fe2000001000d */
[-C--:B------:R-:W-:Y:S01]  /*4a90*/  @!P2 ISETP.GE.AND P0, PT, R6, R74.reuse, PT ;  /* 0x0000004a0600a20c */ /* 0x080fe20003f06270 */
[-C--:B------:R-:W-:Y:S01]  /*4aa0*/  FFMA.FTZ R14, R221, R235.reuse, R14 ;  /* 0x000000ebdd0e7223 */ /* 0x080fe2000001000e */
[----:B------:R-:W-:Y:S01]  /*4ab0*/  @!P2 IADD3 R6, R226, 0x11, RZ ;  /* 0x00000011e206a810 */ /* 0x000fe20007ffe0ff */
[-C--:B------:R-:W-:Y:S01]  /*4ac0*/  FFMA.FTZ R15, R222, R235.reuse, R15 ;  /* 0x000000ebde0f7223 */ /* 0x080fe2000001000f */
[----:B------:R-:W-:Y:S01]  /*4ad0*/  @!P2 FSEL R11, R11, -INF , !P0 ;  /* 0xff8000000b0ba808 */ /* 0x000fe20004000000 */
[----:B------:R-:W-:Y:S01]  /*4ae0*/  FFMA.FTZ R16, R223, R235, R16 ;  /* 0x000000ebdf107223 */ /* 0x000fe20000010010 */
[----:B------:R-:W-:Y:S01]  /*4af0*/  @!P2 ISETP.GE.AND P0, PT, R5, R73, PT ;  /* 0x000000490500a20c */ /* 0x000fe20003f06270 */
[CC--:B------:R-:W-:Y:S01]  /*4b00*/  FFMA.FTZ R17, R224.reuse, R235.reuse, R17 ;  /* 0x000000ebe0117223 */ /* 0x0c0fe20000010011 */
[-C--:B------:R-:W-:Y:S01]  /*4b10*/  FFMA.FTZ R18, R223, R235.reuse, R18 ;  /* 0x000000ebdf127223 */ /* 0x080fe20000010012 */
[----:B------:R-:W-:Y:S01]  /*4b20*/  FFMA.FTZ R19, R224, R235, R19 ;  /* 0x000000ebe0137223 */ /* 0x000fe20000010013 */
[----:B------:R-:W-:Y:S01]  /*4b30*/  @!P2 FSEL R12, R12, -INF , !P0 ;  /* 0xff8000000c0ca808 */ /* 0x000fe20004000000 */
[----:B------:R-:W-:Y:S01]  /*4b40*/  FFMA.FTZ R153, R9, UR7, -R72 ;  /* 0x0000000709997c23 */ /* 0x000fe20008010848 */
[-C--:B------:R-:W-:Y:S01]  /*4b50*/  @!P2 ISETP.GE.AND P0, PT, R6, R73.reuse, PT ;  /* 0x000000490600a20c */ /* 0x080fe20003f06270 */
[--C-:B------:R-:W-:Y:S01]  /*4b60*/  FFMA.FTZ R154, R10, UR7, -R4.reuse ;  /* 0x000000070a9a7c23 */ /* 0x100fe20008010804 */
[----:B------:R-:W-:Y:S01]  /*4b70*/  FFMA.FTZ R155, R11, UR7, -R4 ;  /* 0x000000070b9b7c23 */ /* 0x000fe20008010804 */
[----:B------:R-:W2:Y:S01]  /*4b80*/  MUFU.EX2 R151, R151 ;  /* 0x0000009700977308 */ /* 0x000ea20000000800 */
[----:B------:R-:W-:Y:S01]  /*4b90*/  @!P2 FSEL R13, R13, -INF , !P0 ;  /* 0xff8000000d0da808 */ /* 0x000fe20004000000 */
[--C-:B------:R-:W-:Y:S01]  /*4ba0*/  FFMA.FTZ R156, R12, UR7, -R72.reuse ;  /* 0x000000070c9c7c23 */ /* 0x100fe20008010848 */
[-C--:B------:R-:W-:Y:S02]  /*4bb0*/  @!P2 ISETP.GE.AND P0, PT, R5, R74.reuse, PT ;  /* 0x0000004a0500a20c */ /* 0x080fe40003f06270 */
[----:B------:R-:W-:Y:S01]  /*4bc0*/  @!P2 IADD3 R5, R226, 0x18, RZ ;  /* 0x00000018e205a810 */ /* 0x000fe20007ffe0ff */
[----:B------:R-:W-:Y:S01]  /*4bd0*/  FFMA.FTZ R157, R13, UR7, -R72 ;  /* 0x000000070d9d7c23 */ /* 0x000fe20008010848 */
[----:B------:R-:W-:Y:S03]  /*4be0*/  @!P2 FSEL R14, R14, -INF , !P0 ;  /* 0xff8000000e0ea808 */ /* 0x000fe60004000000 */
[----:B------:R-:W-:Y:S01]  /*4bf0*/  MUFU.EX2 R152, R152 ;  /* 0x0000009800987308 */ /* 0x000fe20000000800 */
[-C--:B------:R-:W-:Y:S02]  /*4c00*/  @!P2 ISETP.GE.AND P0, PT, R6, R74.reuse, PT ;  /* 0x0000004a0600a20c */ /* 0x080fe40003f06270 */
[----:B------:R-:W-:Y:S01]  /*4c10*/  @!P2 IADD3 R6, R226, 0x19, RZ ;  /* 0x00000019e206a810 */ /* 0x000fe20007ffe0ff */
[--C-:B------:R-:W-:Y:S01]  /*4c20*/  FFMA.FTZ R158, R14, UR7, -R4.reuse ;  /* 0x000000070e9e7c23 */ /* 0x100fe20008010804 */
[----:B------:R-:W-:Y:S02]  /*4c30*/  @!P2 FSEL R15, R15, -INF , !P0 ;  /* 0xff8000000f0fa808 */ /* 0x000fe40004000000 */
[CC--:B------:R-:W-:Y:S03]  /*4c40*/  @!P2 ISETP.GE.AND P0, PT, R5.reuse, R73.reuse, PT ;  /* 0x000000490500a20c */ /* 0x0c0fe60003f06270 */
[----:B------:R-:W3:Y:S01]  /*4c50*/  MUFU.EX2 R153, R153 ;  /* 0x0000009900997308 */ /* 0x000ee20000000800 */
[-C--:B------:R-:W-:Y:S01]  /*4c60*/  @!P2 ISETP.GE.AND P1, PT, R5, R74.reuse, PT ;  /* 0x0000004a0500a20c */ /* 0x080fe20003f26270 */
[----:B------:R-:W-:Y:S01]  /*4c70*/  FFMA.FTZ R159, R15, UR7, -R4 ;  /* 0x000000070f9f7c23 */ /* 0x000fe20008010804 */
[----:B------:R-:W-:Y:S02]  /*4c80*/  @!P2 FSEL R16, R16, -INF , !P0 ;  /* 0xff8000001010a808 */ /* 0x000fe40004000000 */
[----:B------:R-:W-:Y:S02]  /*4c90*/  @!P2 ISETP.GE.AND P0, PT, R6, R73, PT ;  /* 0x000000490600a20c */ /* 0x000fe40003f06270 */
[----:B------:R-:W-:Y:S03]  /*4ca0*/  @!P2 FSEL R18, R18, -INF , !P1 ;  /* 0xff8000001212a808 */ /* 0x000fe60004800000 */
[----:B------:R-:W-:Y:S01]  /*4cb0*/  MUFU.EX2 R154, R154 ;  /* 0x0000009a009a7308 */ /* 0x000fe20000000800 */
[----:B------:R-:W-:Y:S01]  /*4cc0*/  @!P2 FSEL R17, R17, -INF , !P0 ;  /* 0xff8000001111a808 */ /* 0x000fe20004000000 */
[----:B------:R-:W-:Y:S01]  /*4cd0*/  FFMA.FTZ R160, R16, UR7, -R72 ;  /* 0x0000000710a07c23 */ /* 0x000fe20008010848 */
[----:B------:R-:W-:Y:S01]  /*4ce0*/  @!P2 ISETP.GE.AND P0, PT, R6, R74, PT ;  /* 0x0000004a0600a20c */ /* 0x000fe20003f06270 */
[----:B------:R-:W-:Y:S01]  /*4cf0*/  FFMA.FTZ R163, R18, UR7, -R4 ;  /* 0x0000000712a37c23 */ /* 0x000fe20008010804 */
[----:B-1----:R-:W-:Y:S01]  /*4d00*/  F2FP.F16.F32.PACK_AB R7, R149, R148 ;  /* 0x000000949507723e */ /* 0x002fe200000000ff */
[----:B------:R-:W-:Y:S01]  /*4d10*/  FFMA.FTZ R72, R17, UR7, -R72 ;  /* 0x0000000711487c23 */ /* 0x000fe20008010848 */
[----:B------:R-:W-:Y:S03]  /*4d20*/  @!P2 FSEL R19, R19, -INF , !P0 ;  /* 0xff8000001313a808 */ /* 0x000fe60004000000 */
[----:B------:R-:W1:Y:S01]  /*4d30*/  MUFU.EX2 R155, R155 ;  /* 0x0000009b009b7308 */ /* 0x000e620000000800 */
[----:B--2---:R-:W-:Y:S01]  /*4d40*/  F2FP.F16.F32.PACK_AB R6, R151, R150 ;  /* 0x000000969706723e */ /* 0x004fe200000000ff */
[----:B------:R2:W-:Y:S01]  /*4d50*/  STS [R208+0x20000], R7 ;  /* 0x02000007d0007388 */ /* 0x0005e20000000800 */
[----:B---3--:R-:W-:Y:S01]  /*4d60*/  F2FP.F16.F32.PACK_AB R5, R153, R152 ;  /* 0x000000989905723e */ /* 0x008fe200000000ff */
[----:B------:R-:W-:Y:S01]  /*4d70*/  FFMA.FTZ R4, R19, UR7, -R4 ;  /* 0x0000000713047c23 */ /* 0x000fe20008010804 */
[----:B------:R-:W-:Y:S01]  /*4d80*/  IADD3 R12, P0, R214, R231, RZ ;  /* 0x000000e7d60c7210 */ /* 0x000fe20007f1e0ff */
[----:B------:R3:W-:Y:S04]  /*4d90*/  STS [R208+0x20400], R6 ;  /* 0x02040006d0007388 */ /* 0x0007e80000000800 */
[----:B------:R1:W-:Y:S01]  /*4da0*/  MUFU.EX2 R162, R4 ;  /* 0x0000000400a27308 */ /* 0x0003e20000000800 */
[----:B------:R-:W-:Y:S01]  /*4db0*/  IADD3.X R13, R215, R230, RZ, P0, !PT ;  /* 0x000000e6d70d7210 */ /* 0x000fe200007fe4ff */
[----:B------:R4:W-:Y:S04]  /*4dc0*/  STS [R211+0x20000], R5 ;  /* 0x02000005d3007388 */ /* 0x0009e80000000800 */
[----:B------:R-:W4:Y:S04]  /*4dd0*/  LDG.E R161, desc[UR14][R12.64] ;  /* 0x0000000e0ca17981 */ /* 0x000f28000c1e1900 */
[----:B------:R-:W-:Y:S01]  /*4de0*/  MUFU.EX2 R156, R156 ;  /* 0x0000009c009c7308 */ /* 0x000fe20000000800 */
[----:B------:R4:W4:Y:S09]  /*4df0*/  LDG.E R165, desc[UR14][R12.64+0x20] ;  /* 0x0000200e0ca57981 */ /* 0x000932000c1e1900 */
[----:B------:R-:W2:Y:S01]  /*4e00*/  MUFU.EX2 R157, R157 ;  /* 0x0000009d009d7308 */ /* 0x000ea20000000800 */
[----:B-1----:R-:W-:Y:S05]  /*4e10*/  F2FP.F16.F32.PACK_AB R4, R155, R154 ;  /* 0x0000009a9b04723e */ /* 0x002fea00000000ff */
[----:B------:R1:W-:Y:S04]  /*4e20*/  STS [R211+0x20400], R4 ;  /* 0x02040004d3007388 */ /* 0x0003e80000000800 */
[----:B------:R-:W-:Y:S10]  /*4e30*/  MUFU.EX2 R158, R158 ;  /* 0x0000009e009e7308 */ /* 0x000ff40000000800 */
[----:B------:R-:W3:Y:S01]  /*4e40*/  MUFU.EX2 R159, R159 ;  /* 0x0000009f009f7308 */ /* 0x000ee20000000800 */
[----:B--2---:R-:W-:Y:S05]  /*4e50*/  F2FP.F16.F32.PACK_AB R7, R157, R156 ;  /* 0x0000009c9d07723e */ /* 0x004fea00000000ff */
[----:B------:R-:W-:Y:S04]  /*4e60*/  STS [R210+0x20000], R7 ;  /* 0x02000007d2007388 */ /* 0x000fe80000000800 */
[----:B------:R-:W-:Y:S10]  /*4e70*/  MUFU.EX2 R164, R72 ;  /* 0x0000004800a47308 */ /* 0x000ff40000000800 */
[----:B------:R-:W4:Y:S01]  /*4e80*/  MUFU.EX2 R160, R160 ;  /* 0x000000a000a07308 */ /* 0x000f220000000800 */
[----:B---3--:R-:W-:Y:S05]  /*4e90*/  F2FP.F16.F32.PACK_AB R6, R159, R158 ;  /* 0x0000009e9f06723e */ /* 0x008fea00000000ff */
[----:B------:R-:W-:Y:S04]  /*4ea0*/  STS [R210+0x20400], R6 ;  /* 0x02040006d2007388 */ /* 0x000fe80000000800 */
[----:B------:R-:W1:Y:S01]  /*4eb0*/  MUFU.EX2 R163, R163 ;  /* 0x000000a300a37308 */ /* 0x000e620000000800 */
[----:B----4-:R-:W-:Y:S05]  /*4ec0*/  F2FP.F16.F32.PACK_AB R5, R164, R160 ;  /* 0x000000a0a405723e */ /* 0x010fea00000000ff */
[----:B------:R-:W-:Y:S01]  /*4ed0*/  STS [R229+0x20000], R5 ;  /* 0x02000005e5007388 */ /* 0x000fe20000000800 */
[----:B-1----:R-:W-:Y:S05]  /*4ee0*/  F2FP.F16.F32.PACK_AB R4, R162, R163 ;  /* 0x000000a3a204723e */ /* 0x002fea00000000ff */
[----:B------:R-:W-:Y:S04]  /*4ef0*/  STS [R229+0x20400], R4 ;  /* 0x02040004e5007388 */ /* 0x000fe80000000800 */
[----:B------:R-:W-:Y:S04]  /*4f00*/  LDSM.16.M88.4 R16, [R99+0xc000] ;  /* 0x00c000006310783b */ /* 0x000fe80000000200 */
[----:B------:R-:W1:Y:S04]  /*4f10*/  LDSM.16.M88.4 R8, [R190+UR5+0x18000] ;  /* 0x01800005be08783b */ /* 0x000e680008000200 */
[----:B------:R-:W2:Y:S04]  /*4f20*/  LDSM.16.M88.4 R68, [R190+UR5+0x18800] ;  /* 0x01880005be44783b */ /* 0x000ea80008000200 */
[----:B------:R-:W-:Y:S04]  /*4f30*/  LDSM.16.M88.4 R72, [R98+0xc000] ;  /* 0x00c000006248783b */ /* 0x000fe80000000200 */
[----:B------:R-:W3:Y:S04]  /*4f40*/  LDSM.16.M88.4 R76, [R189+0x6000] ;  /* 0x00600000bd4c783b */ /* 0x000ee80000000200 */
[----:B------:R-:W4:Y:S04]  /*4f50*/  LDSM.16.M88.4 R80, [R189+0x6800] ;  /* 0x00680000bd50783b */ /* 0x000f280000000200 */
[----:B------:R-:W-:Y:S04]  /*4f60*/  LDSM.16.M88.4 R84, [R97+0xc000] ;  /* 0x00c000006154783b */ /* 0x000fe80000000200 */
[----:B------:R-:W4:Y:S04]  /*4f70*/  LDSM.16.M88.4 R88, [R188+0x6000] ;  /* 0x00600000bc58783b */ /* 0x000f280000000200 */
[----:B------:R-:W-:Y:S01]  /*4f80*/  LDSM.16.M88.4 R92, [R187+0x6000] ;  /* 0x00600000bb5c783b */ /* 0x000fe20000000200 */
[C---:B-1----:R-:W-:Y:S06]  /*4f90*/  HMMA.16816.F32 R4, R16.reuse, R8, RZ ;  /* 0x000000081004723c */ /* 0x042fec00000018ff */
[C---:B------:R-:W-:Y:S06]  /*4fa0*/  HMMA.16816.F32 R8, R16.reuse, R10, RZ ;  /* 0x0000000a1008723c */ /* 0x040fec00000018ff */
[C---:B--2---:R-:W-:Y:S06]  /*4fb0*/  HMMA.16816.F32 R12, R16.reuse, R68, RZ ;  /* 0x00000044100c723c */ /* 0x044fec00000018ff */
[----:B------:R-:W-:Y:S01]  /*4fc0*/  HMMA.16816.F32 R16, R16, R70, RZ ;  /* 0x000000461010723c */ /* 0x000fe200000018ff */
[----:B------:R-:W1:Y:S05]  /*4fd0*/  LDSM.16.M88.4 R68, [R188+0x6800] ;  /* 0x00680000bc44783b */ /* 0x000e6a0000000200 */
[C---:B---3--:R-:W-:Y:S06]  /*4fe0*/  HMMA.16816.F32 R4, R72.reuse, R76, R4 ;  /* 0x0000004c4804723c */ /* 0x048fec0000001804 */
[C---:B------:R-:W-:Y:S01]  /*4ff0*/  HMMA.16816.F32 R8, R72.reuse, R78, R8 ;  /* 0x0000004e4808723c */ /* 0x040fe20000001808 */
[----:B------:R-:W2:Y:S05]  /*5000*/  LDSM.16.M88.4 R76, [R96+0xc000] ;  /* 0x00c00000604c783b */ /* 0x000eaa0000000200 */
[C---:B----4-:R-:W-:Y:S06]  /*5010*/  HMMA.16816.F32 R12, R72.reuse, R80, R12 ;  /* 0x00000050480c723c */ /* 0x050fec000000180c */
[----:B------:R-:W-:Y:S01]  /*5020*/  HMMA.16816.F32 R16, R72, R82, R16 ;  /* 0x000000524810723c */ /* 0x000fe20000001810 */
[----:B------:R-:W3:Y:S04]  /*5030*/  LDSM.16.M88.4 R72, [R187+0x6800] ;  /* 0x00680000bb48783b */ /* 0x000ee80000000200 */
[----:B------:R-:W-:Y:S01]  /*5040*/  LDSM.16.M88.4 R80, [R99+0xe000] ;  /* 0x00e000006350783b */ /* 0x000fe20000000200 */
[C---:B------:R-:W-:Y:S06]  /*5050*/  HMMA.16816.F32 R4, R84.reuse, R88, R4 ;  /* 0x000000585404723c */ /* 0x040fec0000001804 */
[C---:B------:R-:W-:Y:S01]  /*5060*/  HMMA.16816.F32 R8, R84.reuse, R90, R8 ;  /* 0x0000005a5408723c */ /* 0x040fe20000001808 */
[----:B------:R-:W4:Y:S05]  /*5070*/  LDSM.16.M88.4 R88, [R190+UR5+0x1a000] ;  /* 0x01a00005be58783b */ /* 0x000f2a0008000200 */
[C---:B-1----:R-:W-:Y:S06]  /*5080*/  HMMA.16816.F32 R12, R84.reuse, R68, R12 ;  /* 0x00000044540c723c */ /* 0x042fec000000180c */
[----:B------:R-:W-:Y:S01]  /*5090*/  HMMA.16816.F32 R16, R84, R70, R16 ;  /* 0x000000465410723c */ /* 0x000fe20000001810 */
[----:B------:R-:W1:Y:S04]  /*50a0*/  LDSM.16.M88.4 R68, [R190+UR5+0x1a800] ;  /* 0x01a80005be44783b */ /* 0x000e680008000200 */
        /* <DEDUP_REMOVED lines=48> */
[----:B------:R-:W3:Y:S05]  /*53b0*/  LDSM.16.M88.4 R72, [R187+0xa800] ;  /* 0x00a80000bb48783b */ /* 0x000eea0000000200 */
[C---:B----4-:R-:W-:Y:S06]  /*53c0*/  HMMA.16816.F32 R4, R80.reuse, R88, R4 ;  /* 0x000000585004723c */ /* 0x050fec0000001804 */
[C---:B------:R-:W-:Y:S06]  /*53d0*/  HMMA.16816.F32 R8, R80.reuse, R90, R8 ;  /* 0x0000005a5008723c */ /* 0x040fec0000001808 */
[C---:B-1----:R-:W-:Y:S06]  /*53e0*/  HMMA.16816.F32 R12, R80.reuse, R68, R12 ;  /* 0x00000044500c723c */ /* 0x042fec000000180c */
[----:B------:R-:W-:Y:S06]  /*53f0*/  HMMA.16816.F32 R16, R80, R70, R16 ;  /* 0x000000465010723c */ /* 0x000fec0000001810 */
[C---:B--2---:R-:W-:Y:S06]  /*5400*/  HMMA.16816.F32 R4, R84.reuse, R92, R4 ;  /* 0x0000005c5404723c */ /* 0x044fec0000001804 */
[C---:B------:R-:W-:Y:S06]  /*5410*/  HMMA.16816.F32 R8, R84.reuse, R94, R8 ;  /* 0x0000005e5408723c */ /* 0x040fec0000001808 */
[C---:B---3--:R-:W-:Y:S06]  /*5420*/  HMMA.16816.F32 R12, R84.reuse, R72, R12 ;  /* 0x00000048540c723c */ /* 0x048fec000000180c */
[----:B------:R-:W-:Y:S06]  /*5430*/  HMMA.16816.F32 R16, R84, R74, R16 ;  /* 0x0000004a5410723c */ /* 0x000fec0000001810 */
[C---:B------:R-:W-:Y:S01]  /*5440*/  FADD.FTZ R4, -R161.reuse, R4 ;  /* 0x00000004a1047221 */ /* 0x040fe20000010100 */
[----:B------:R-:W-:Y:S01]  /*5450*/  FADD.FTZ R5, -R161, R5 ;  /* 0x00000005a1057221 */ /* 0x000fe20000010100 */
[C---:B------:R-:W-:Y:S03]  /*5460*/  FADD.FTZ R6, -R165.reuse, R6 ;  /* 0x00000006a5067221 */ /* 0x040fe60000010100 */
[----:B------:R-:W-:Y:S01]  /*5470*/  FADD.FTZ R7, -R165, R7 ;  /* 0x00000007a5077221 */ /* 0x000fe20000010100 */
[C---:B------:R-:W-:Y:S01]  /*5480*/  FADD.FTZ R8, -R161.reuse, R8 ;  /* 0x00000008a1087221 */ /* 0x040fe20000010100 */
[----:B------:R-:W-:Y:S01]  /*5490*/  FADD.FTZ R9, -R161, R9 ;  /* 0x00000009a1097221 */ /* 0x000fe20000010100 */
[----:B------:R-:W-:Y:S01]  /*54a0*/  FMUL.FTZ R4, R148, R4 ;  /* 0x0000000494047220 */ /* 0x000fe20000410000 */
[----:B------:R-:W-:Y:S01]  /*54b0*/  FMUL.FTZ R5, R149, R5 ;  /* 0x0000000595057220 */ /* 0x000fe20000410000 */
[----:B------:R-:W-:Y:S01]  /*54c0*/  FMUL.FTZ R8, R152, R8 ;  /* 0x0000000898087220 */ /* 0x000fe20000410000 */
[----:B------:R-:W-:Y:S01]  /*54d0*/  FMUL.FTZ R9, R153, R9 ;  /* 0x0000000999097220 */ /* 0x000fe20000410000 */
[C---:B------:R-:W-:Y:S01]  /*54e0*/  FADD.FTZ R12, -R161.reuse, R12 ;  /* 0x0000000ca10c7221 */ /* 0x040fe20000010100 */
[----:B------:R-:W-:Y:S01]  /*54f0*/  FADD.FTZ R13, -R161, R13 ;  /* 0x0000000da10d7221 */ /* 0x000fe20000010100 */
[----:B------:R-:W-:Y:S01]  /*5500*/  F2FP.F16.F32.PACK_AB R4, R5, R4 ;  /* 0x000000040504723e */ /* 0x000fe200000000ff */
[----:B------:R-:W-:Y:S01]  /*5510*/  FMUL.FTZ R6, R150, R6 ;  /* 0x0000000696067220 */ /* 0x000fe20000410000 */
[----:B------:R-:W-:Y:S01]  /*5520*/  FMUL.FTZ R12, R156, R12 ;  /* 0x0000000c9c0c7220 */ /* 0x000fe20000410000 */
[----:B------:R-:W-:Y:S01]  /*5530*/  FMUL.FTZ R13, R157, R13 ;  /* 0x0000000d9d0d7220 */ /* 0x000fe20000410000 */
[C---:B------:R-:W-:Y:S01]  /*5540*/  FADD.FTZ R16, -R161.reuse, R16 ;  /* 0x00000010a1107221 */ /* 0x040fe20000010100 */
[----:B------:R-:W-:Y:S01]  /*5550*/  FADD.FTZ R17, -R161, R17 ;  /* 0x00000011a1117221 */ /* 0x000fe20000010100 */
[----:B------:R-:W-:Y:S01]  /*5560*/  FMUL.FTZ R7, R151, R7 ;  /* 0x0000000797077220 */ /* 0x000fe20000410000 */
[C---:B------:R-:W-:Y:S01]  /*5570*/  FADD.FTZ R10, -R165.reuse, R10 ;  /* 0x0000000aa50a7221 */ /* 0x040fe20000010100 */
[----:B------:R-:W-:Y:S01]  /*5580*/  FMUL.FTZ R16, R160, R16 ;  /* 0x00000010a0107220 */ /* 0x000fe20000410000 */
[----:B------:R-:W-:Y:S01]  /*5590*/  FMUL.FTZ R17, R164, R17 ;  /* 0x00000011a4117220 */ /* 0x000fe20000410000 */
[C---:B------:R-:W-:Y:S01]  /*55a0*/  FADD.FTZ R11, -R165.reuse, R11 ;  /* 0x0000000ba50b7221 */ /* 0x040fe20000010100 */
[C---:B------:R-:W-:Y:S01]  /*55b0*/  FADD.FTZ R14, -R165.reuse, R14 ;  /* 0x0000000ea50e7221 */ /* 0x040fe20000010100 */
[C---:B------:R-:W-:Y:S01]  /*55c0*/  FADD.FTZ R15, -R165.reuse, R15 ;  /* 0x0000000fa50f7221 */ /* 0x040fe20000010100 */
[----:B------:R-:W-:Y:S01]  /*55d0*/  FADD.FTZ R18, -R165, R18 ;  /* 0x00000012a5127221 */ /* 0x000fe20000010100 */
[----:B------:R-:W-:Y:S01]  /*55e0*/  F2FP.F16.F32.PACK_AB R8, R9, R8 ;  /* 0x000000080908723e */ /* 0x000fe200000000ff */
[----:B------:R-:W-:Y:S01]  /*55f0*/  FADD.FTZ R19, -R165, R19 ;  /* 0x00000013a5137221 */ /* 0x000fe20000010100 */
[----:B------:R-:W-:Y:S01]  /*5600*/  F2FP.F16.F32.PACK_AB R12, R13, R12 ;  /* 0x0000000c0d0c723e */ /* 0x000fe200000000ff */
[----:B------:R-:W-:Y:S01]  /*5610*/  FMUL.FTZ R10, R154, R10 ;  /* 0x0000000a9a0a7220 */ /* 0x000fe20000410000 */
        /* <DEDUP_REMOVED lines=15> */
[----:B------:R-:W-:Y:S05]  /*5710*/  IMAD.MOV.U32 R13, RZ, RZ, -0x6000 ;  /* 0xffffa000ff0d7424 */ /* 0x000fea00078e00ff */
[----:B------:R-:W-:Y:S05]  /*5720*/  SEL R13, R13, 0x6000, !P4 ;  /* 0x000060000d0d7807 */ /* 0x000fea0006000000 */
[--C-:B------:R-:W-:Y:S02]  /*5730*/  IMAD.IADD R238, R238, 0x1, R13.reuse ;  /* 0x00000001eeee7824 */ /* 0x100fe400078e020d */
[--C-:B------:R-:W-:Y:S02]  /*5740*/  IMAD.IADD R234, R234, 0x1, R13.reuse ;  /* 0x00000001eaea7824 */ /* 0x100fe400078e020d */
[----:B------:R-:W-:Y:S01]  /*5750*/  IMAD.IADD R183, R183, 0x1, R13 ;  /* 0x00000001b7b77824 */ /* 0x000fe200078e020d */
[----:B------:R3:W-:Y:S04]  /*5760*/  @P3 STS [R238], RZ ;  /* 0x000000ffee003388 */ /* 0x0007e80000000800 */
[----:B------:R3:W-:Y:S01]  /*5770*/  @P3 STS [R238+0x4], RZ ;  /* 0x000004ffee003388 */ /* 0x0007e20000000800 */
[----:B-1----:R-:W-:Y:S03]  /*5780*/  IMAD.U32 R9, R7, -0x40, RZ ;  /* 0xffffffc007097824 */ /* 0x002fe600078e00ff */
[----:B------:R3:W-:Y:S02]  /*5790*/  @P3 STS [R238+0x8], RZ ;  /* 0x000008ffee003388 */ /* 0x0007e40000000800 */
[-C--:B------:R-:W-:Y:S02]  /*57a0*/  LEA R70, P0, R9, R250.reuse, 0x1 ;  /* 0x000000fa09467211 */ /* 0x080fe400078008ff */
[----:B------:R3:W-:Y:S01]  /*57b0*/  @P3 STS [R238+0xc], RZ ;  /* 0x00000cffee003388 */ /* 0x0007e20000000800 */
[----:B------:R-:W-:Y:S02]  /*57c0*/  LEA R17, P5, R7, R9, 0x5 ;  /* 0x0000000907117211 */ /* 0x000fe400078a28ff */
[-C--:B------:R-:W-:Y:S02]  /*57d0*/  LEA.HI.X.SX32 R71, R9, R251.reuse, 0x1, P0 ;  /* 0x000000fb09477211 */ /* 0x080fe400000f0eff */
[CC--:B------:R-:W-:Y:S02]  /*57e0*/  @!P2 LEA R72, P4, R17.reuse, R250.reuse, 0x1 ;  /* 0x000000fa1148a211 */ /* 0x0c0fe400078808ff */
[----:B------:R-:W-:Y:S01]  /*57f0*/  @!P1 LEA R74, P0, R17, R250, 0x1 ;  /* 0x000000fa114a9211 */ /* 0x000fe200078008ff */
[----:B------:R-:W-:Y:S01]  /*5800*/  @!PT LDS RZ, [RZ] ;  /* 0x00000000fffff984 */ /* 0x000fe20000000800 */
[----:B------:R-:W-:Y:S01]  /*5810*/  @!PT LDS RZ, [RZ] ;  /* 0x00000000fffff984 */ /* 0x000fe20000000800 */
[----:B------:R-:W-:Y:S01]  /*5820*/  @!PT LDS RZ, [RZ] ;  /* 0x00000000fffff984 */ /* 0x000fe20000000800 */
[----:B------:R3:W-:Y:S01]  /*5830*/  @!P3 LDGSTS.E.BYPASS.LTC128B.128 [R234], desc[UR14][R70.64] ;  /* 0x0000000046eabfae */ /* 0x0007e2000b901d4e */
[----:B------:R-:W-:Y:S01]  /*5840*/  SHF.R.S32.HI R68, RZ, 0x1f, R9 ;  /* 0x0000001fff447819 */ /* 0x000fe20000011409 */
[----:B------:R-:W-:Y:S02]  /*5850*/  IMAD.MOV.U32 R250, RZ, RZ, R70 ;  /* 0x000000fffffa7224 */ /* 0x000fe400078e0046 */
[----:B------:R3:W-:Y:S01]  /*5860*/  @P2 STS [R238+0x2000], RZ ;  /* 0x002000ffee002388 */ /* 0x0007e20000000800 */
[C-C-:B--2---:R-:W-:Y:S02]  /*5870*/  LEA.HI.X R68, R7.reuse, R68, R5.reuse, 0x5, P5 ;  /* 0x0000004407447211 */ /* 0x144fe400028f2c05 */
[----:B------:R-:W-:Y:S01]  /*5880*/  @!P3 LEA R76, P5, R7, R70, 0x6 ;  /* 0x00000046074cb211 */ /* 0x000fe200078a30ff */
[----:B------:R3:W-:Y:S01]  /*5890*/  @P2 STS [R238+0x2004], RZ ;  /* 0x002004ffee002388 */ /* 0x0007e20000000800 */
[--C-:B------:R-:W-:Y:S02]  /*58a0*/  @!P2 LEA.HI.X R73, R17, R251, R68.reuse, 0x1, P4 ;  /* 0x000000fb1149a211 */ /* 0x100fe400020f0c44 */
[----:B------:R-:W-:Y:S01]  /*58b0*/  @!P3 LEA.HI.X R77, R7, R71, R5, 0x6, P5 ;  /* 0x00000047074db211 */ /* 0x000fe200028f3405 */
[----:B------:R3:W-:Y:S01]  /*58c0*/  @P2 STS [R238+0x2008], RZ ;  /* 0x002008ffee002388 */ /* 0x0007e20000000800 */
[----:B------:R-:W-:Y:S01]  /*58d0*/  @!P1 LEA.HI.X R75, R17, R251, R68, 0x1, P0 ;  /* 0x000000fb114b9211 */ /* 0x000fe200000f0c44 */
[----:B------:R-:W-:Y:S02]  /*58e0*/  IMAD.MOV.U32 R251, RZ, RZ, R71 ;  /* 0x000000fffffb7224 */ /* 0x000fe400078e0047 */
        /* <DEDUP_REMOVED lines=38> */
.L_x_234:
        /* <DEDUP_REMOVED lines=15> */
[----:B------:R-:W1:Y:S04]  /*5c40*/  LDSM.16.MT88.4 R8, [R193+0xc000] ;  /* 0x00c00000c108783b */ /* 0x000e680000004200 */
[----:B------:R-:W2:Y:S04]  /*5c50*/  LDSM.16.MT88.4 R12, [R0+0x20000] ;  /* 0x02000000000c783b */ /* 0x000ea80000004200 */
[----:B------:R-:W4:Y:S04]  /*5c60*/  LDSM.16.MT88.4 R16, [R193+0xe000] ;  /* 0x00e00000c110783b */ /* 0x000f280000004200 */
[----:B---3--:R-:W3:Y:S04]  /*5c70*/  LDSM.16.MT88.4 R68, [R193+0x10000] ;  /* 0x01000000c144783b */ /* 0x008ee80000004200 */
        /* <DEDUP_REMOVED lines=15> */
[-C--:B---3--:R-:W-:Y:S06]  /*5d70*/  HMMA.16816.F32 R52, R4, R68.reuse, R52 ;  /* 0x000000440434723c */ /* 0x088fec0000001834 */
        /* <DEDUP_REMOVED lines=60> */
[C---:B-1----:R-:W-:Y:S05]  /*6140*/  IMAD.U32 R6, R5.reuse, -0x40, RZ ;  /* 0xffffffc005067824 */ /* 0x042fea00078e00ff */
[C---:B------:R-:W-:Y:S02]  /*6150*/  LEA R10, P0, R6.reuse, R248, 0x1 ;  /* 0x000000f8060a7211 */ /* 0x040fe400078008ff */
[----:B------:R-:W-:Y:S02]  /*6160*/  LEA R7, P5, R5, R6, 0x5 ;  /* 0x0000000605077211 */ /* 0x000fe400078a28ff */
[-C--:B------:R-:W-:Y:S02]  /*6170*/  LEA.HI.X.SX32 R11, R6, R249.reuse, 0x1, P0 ;  /* 0x000000f9060b7211 */ /* 0x080fe400000f0eff */
[CC--:B------:R-:W-:Y:S02]  /*6180*/  @!P2 LEA R12, P4, R7.reuse, R248.reuse, 0x1 ;  /* 0x000000f8070ca211 */ /* 0x0c0fe400078808ff */
[----:B------:R-:W-:Y:S01]  /*6190*/  SHF.R.S32.HI R8, RZ, 0x1f, R6 ;  /* 0x0000001fff087819 */ /* 0x000fe20000011406 */
[----:B------:R-:W-:Y:S01]  /*61a0*/  @!PT LDS RZ, [RZ] ;  /* 0x00000000fffff984 */ /* 0x000fe20000000800 */
[----:B------:R-:W-:Y:S01]  /*61b0*/  @!PT LDS RZ, [RZ] ;  /* 0x00000000fffff984 */ /* 0x000fe20000000800 */
[----:B------:R-:W-:Y:S01]  /*61c0*/  @!PT LDS RZ, [RZ] ;  /* 0x00000000fffff984 */ /* 0x000fe20000000800 */
[----:B------:R3:W-:Y:S01]  /*61d0*/  @!P3 LDGSTS.E.BYPASS.LTC128B.128 [R217+0xc000], desc[UR14][R10.64] ;  /* 0x0c0000000ad9bfae */ /* 0x0007e2000b901d4e */
[----:B------:R-:W-:Y:S01]  /*61e0*/  @!P1 LEA R6, P0, R7, R248, 0x1 ;  /* 0x000000f807069211 */ /* 0x000fe200078008ff */
[----:B------:R-:W-:Y:S01]  /*61f0*/  IMAD.MOV.U32 R248, RZ, RZ, R10 ;  /* 0x000000fffff87224 */ /* 0x000fe200078e000a */
[C---:B--2---:R-:W-:Y:S01]  /*6200*/  LEA.HI.X R8, R5.reuse, R8, R4, 0x5, P5 ;  /* 0x0000000805087211 */ /* 0x044fe200028f2c04 */
[----:B------:R3:W-:Y:S01]  /*6210*/  @P2 STS.128 [R217+0xe000], RZ ;  /* 0x00e000ffd9002388 */ /* 0x0007e20000000c00 */
[----:B------:R-:W-:Y:S02]  /*6220*/  @!P3 LEA R14, P5, R5, R10, 0x6 ;  /* 0x0000000a050eb211 */ /* 0x000fe400078a30ff */
[----:B------:R-:W-:Y:S01]  /*6230*/  @!P2 LEA.HI.X R13, R7, R249, R8, 0x1, P4 ;  /* 0x000000f9070da211 */ /* 0x000fe200020f0c08 */
[----:B------:R-:W-:Y:S01]  /*6240*/  @!PT LDS RZ, [RZ] ;  /* 0x00000000fffff984 */ /* 0x000fe20000000800 */
[----:B------:R-:W-:Y:S01]  /*6250*/  @!PT LDS RZ, [RZ] ;  /* 0x00000000fffff984 */ /* 0x000fe20000000800 */
[----:B------:R-:W-:Y:S01]  /*6260*/  @!PT LDS RZ, [RZ] ;  /* 0x00000000fffff984 */ /* 0x000fe20000000800 */
[----:B------:R3:W-:Y:S01]  /*6270*/  @!P2 LDGSTS.E.BYPASS.LTC128B.128 [R217+0xe000], desc[UR14][R10.64+0x80] ;  /* 0x0e0000800ad9afae */ /* 0x0007e2000b901d4e */
[----:B------:R-:W-:Y:S02]  /*6280*/  @!P3 LEA.HI.X R15, R5, R11, R4, 0x6, P5 ;  /* 0x0000000b050fb211 */ /* 0x000fe400028f3404 */
[----:B------:R-:W-:Y:S01]  /*6290*/  @!P1 LEA.HI.X R7, R7, R249, R8, 0x1, P0 ;  /* 0x000000f907079211 */ /* 0x000fe200000f0c08 */
[----:B------:R3:W-:Y:S01]  /*62a0*/  @P1 STS.128 [R217+0x10000], RZ ;  /* 0x010000ffd9001388 */ /* 0x0007e20000000c00 */
[----:B------:R-:W-:Y:S03]  /*62b0*/  IMAD.MOV.U32 R249, RZ, RZ, R11 ;  /* 0x000000fffff97224 */ /* 0x000fe600078e000b */
        /* <DEDUP_REMOVED lines=20> */
.L_x_235:
        /* <DEDUP_REMOVED lines=9> */
[----:B------:R-:W-:Y:S04]  /*6490*/  LDSM.16.MT88.4 R168, [R193+0x13000] ;  /* 0x01300000c1a8783b */ /* 0x000fe80000004200 */
[----:B------:R-:W-:Y:S01]  /*64a0*/  LDSM.16.M88.4 R172, [R2+0x1000] ;  /* 0x0010000002ac783b */ /* 0x000fe20000000200 */
[-C--:B---3--:R-:W-:Y:S03]  /*64b0*/  HMMA.16816.F32 R4, R96, R16.reuse, RZ ;  /* 0x000000106004723c */ /* 0x088fe600000018ff */
[----:B------:R-:W-:Y:S03]  /*64c0*/  LDSM.16.MT88.4 R176, [R193+0x15000] ;  /* 0x01500000c1b0783b */ /* 0x000fe60000004200 */
[C---:B-1----:R-:W-:Y:S06]  /*64d0*/  HMMA.16816.F32 R8, R92.reuse, R16, RZ ;  /* 0x000000105c08723c */ /* 0x042fec00000018ff */
        /* <DEDUP_REMOVED lines=10> */
[----:B------:R-:W1:Y:S05]  /*6580*/  LDSM.16.MT88.4 R148, [R193+0x16800] ;  /* 0x01680000c194783b */ /* 0x000e6a0000004200 */
[-C--:B------:R-:W-:Y:S06]  /*6590*/  HMMA.16816.F32 R4, R152, R156.reuse, R4 ;  /* 0x0000009c9804723c */ /* 0x080fec0000001804 */
[C---:B------:R-:W-:Y:S06]  /*65a0*/  HMMA.16816.F32 R8, R160.reuse, R156, R8 ;  /* 0x0000009ca008723c */ /* 0x040fec0000001808 */
[-C--:B------:R-:W-:Y:S06]  /*65b0*/  HMMA.16816.F32 R12, R160, R158.reuse, R12 ;  /* 0x0000009ea00c723c */ /* 0x080fec000000180c */
[C---:B------:R-:W-:Y:S01]  /*65c0*/  HMMA.16816.F32 R16, R152.reuse, R158, R16 ;  /* 0x0000009e9810723c */ /* 0x040fe20000001810 */
[----:B------:R-:W2:Y:S05]  /*65d0*/  LDSM.16.M88.4 R156, [R2] ;  /* 0x00000000029c783b */ /* 0x000eaa0000000200 */
[-C--:B------:R-:W-:Y:S06]  /*65e0*/  HMMA.16816.F32 R68, R152, R164.reuse, R68 ;  /* 0x000000a49844723c */ /* 0x080fec0000001844 */
[C---:B------:R-:W-:Y:S06]  /*65f0*/  HMMA.16816.F32 R72, R160.reuse, R164, R72 ;  /* 0x000000a4a048723c */ /* 0x040fec0000001848 */
[-C--:B------:R-:W-:Y:S06]  /*6600*/  HMMA.16816.F32 R76, R160, R166.reuse, R76 ;  /* 0x000000a6a04c723c */ /* 0x080fec000000184c */
[C---:B------:R-:W-:Y:S01]  /*6610*/  HMMA.16816.F32 R80, R152.reuse, R166, R80 ;  /* 0x000000a69850723c */ /* 0x040fe20000001850 */
[----:B------:R-:W3:Y:S05]  /*6620*/  LDSM.16.MT88.4 R164, [R193+0x17000] ;  /* 0x01700000c1a4783b */ /* 0x000eea0000004200 */
[-C--:B-1----:R-:W-:Y:S06]  /*6630*/  HMMA.16816.F32 R84, R152, R148.reuse, R84 ;  /* 0x000000949854723c */ /* 0x082fec0000001854 */
[C---:B------:R-:W-:Y:S06]  /*6640*/  HMMA.16816.F32 R88, R160.reuse, R148, R88 ;  /* 0x00000094a058723c */ /* 0x040fec0000001858 */
[-C--:B------:R-:W-:Y:S01]  /*6650*/  HMMA.16816.F32 R92, R160, R150.reuse, R92 ;  /* 0x00000096a05c723c */ /* 0x080fe2000000185c */
[----:B------:R-:W-:Y:S05]  /*6660*/  LDSM.16.M88.4 R160, [R3+0x1000] ;  /* 0x0010000003a0783b */ /* 0x000fea0000000200 */
[----:B------:R-:W-:Y:S01]  /*6670*/  HMMA.16816.F32 R96, R152, R150, R96 ;  /* 0x000000969860723c */ /* 0x000fe20000001860 */
[----:B------:R-:W-:Y:S04]  /*6680*/  LDSM.16.M88.4 R148, [R3] ;  /* 0x000000000394783b */ /* 0x000fe80000000200 */
[----:B------:R-:W1:Y:S01]  /*6690*/  LDSM.16.MT88.4 R152, [R193+0x13800] ;  /* 0x01380000c198783b */ /* 0x000e620000004200 */
[-C--:B--2---:R-:W-:Y:S06]  /*66a0*/  HMMA.16816.F32 R4, R156, R168.reuse, R4 ;  /* 0x000000a89c04723c */ /* 0x084fec0000001804 */
[C---:B------:R-:W-:Y:S06]  /*66b0*/  HMMA.16816.F32 R8, R172.reuse, R168, R8 ;  /* 0x000000a8ac08723c */ /* 0x040fec0000001808 */
[-C--:B------:R-:W-:Y:S06]  /*66c0*/  HMMA.16816.F32 R12, R172, R170.reuse, R12 ;  /* 0x000000aaac0c723c */ /* 0x080fec000000180c */
[C---:B------:R-:W-:Y:S01]  /*66d0*/  HMMA.16816.F32 R16, R156.reuse, R170, R16 ;  /* 0x000000aa9c10723c */ /* 0x040fe20000001810 */
[----:B------:R-:W2:Y:S05]  /*66e0*/  LDSM.16.MT88.4 R168, [R193+0x15800] ;  /* 0x01580000c1a8783b */ /* 0x000eaa0000004200 */
[-C--:B------:R-:W-:Y:S06]  /*66f0*/  HMMA.16816.F32 R68, R156, R176.reuse, R68 ;  /* 0x000000b09c44723c */ /* 0x080fec0000001844 */
[C---:B------:R-:W-:Y:S06]  /*6700*/  HMMA.16816.F32 R72, R172.reuse, R176, R72 ;  /* 0x000000b0ac48723c */ /* 0x040fec0000001848 */
[-C--:B------:R-:W-:Y:S06]  /*6710*/  HMMA.16816.F32 R76, R172, R178.reuse, R76 ;  /* 0x000000b2ac4c723c */ /* 0x080fec000000184c */
[C---:B------:R-:W-:Y:S01]  /*6720*/  HMMA.16816.F32 R80, R156.reuse, R178, R80 ;  /* 0x000000b29c50723c */ /* 0x040fe20000001850 */
[----:B------:R-:W4:Y:S05]  /*6730*/  LDSM.16.MT88.4 R176, [R193+0x17800] ;  /* 0x01780000c1b0783b */ /* 0x000f2a0000004200 */
[-C--:B---3--:R-:W-:Y:S06]  /*6740*/  HMMA.16816.F32 R84, R156, R164.reuse, R84 ;  /* 0x000000a49c54723c */ /* 0x088fec0000001854 */
[C---:B------:R-:W-:Y:S06]  /*6750*/  HMMA.16816.F32 R88, R172.reuse, R164, R88 ;  /* 0x000000a4ac58723c */ /* 0x040fec0000001858 */
[-C--:B------:R-:W-:Y:S06]  /*6760*/  HMMA.16816.F32 R92, R172, R166.reuse, R92 ;  /* 0x000000a6ac5c723c */ /* 0x080fec000000185c */
[----:B------:R-:W-:Y:S06]  /*6770*/  HMMA.16816.F32 R96, R156, R166, R96 ;  /* 0x000000a69c60723c */ /* 0x000fec0000001860 */
[-C--:B-1----:R-:W-:Y:S06]  /*6780*/  HMMA.16816.F32 R4, R148, R152.reuse, R4 ;  /* 0x000000989404723c */ /* 0x082fec0000001804 */
[C---:B------:R-:W-:Y:S06]  /*6790*/  HMMA.16816.F32 R8, R160.reuse, R152, R8 ;  /* 0x00000098a008723c */ /* 0x040fec0000001808 */
[-C--:B------:R-:W-:Y:S05]  /*67a0*/  HMMA.16816.F32 R12, R160, R154.reuse, R12 ;  /* 0x0000009aa00c723c */ /* 0x080fea000000180c */
[C---:B------:R-:W-:Y:S01]  /*67b0*/  IMAD.SHL.U32 R152, R252.reuse, 0x8, RZ ;  /* 0x00000008fc987824 */ /* 0x040fe200078e00ff */
[C---:B------:R-:W-:Y:S05]  /*67c0*/  HMMA.16816.F32 R16, R148.reuse, R154, R16 ;  /* 0x0000009a9410723c */ /* 0x040fea0000001810 */
[----:B------:R-:W-:Y:S01]  /*67d0*/  IMAD.SHL.U32 R153, R252, 0x10, RZ ;  /* 0x00000010fc997824 */ /* 0x000fe200078e00ff */
[-C--:B--2---:R-:W-:Y:S05]  /*67e0*/  HMMA.16816.F32 R68, R148, R168.reuse, R68 ;  /* 0x000000a89444723c */ /* 0x084fea0000001844 */
[----:B------:R-:W-:Y:S01]  /*67f0*/  @P6 IADD3 R154, P0, R213, R233, RZ ;  /* 0x000000e9d59a6210 */ /* 0x000fe20007f1e0ff */
[C---:B------:R-:W-:Y:S05]  /*6800*/  HMMA.16816.F32 R72, R160.reuse, R168, R72 ;  /* 0x000000a8a048723c */ /* 0x040fea0000001848 */
[----:B------:R-:W-:Y:S01]  /*6810*/  @P6 IMAD.X R155, R212, 0x1, R232, P0 ;  /* 0x00000001d49b6824 */ /* 0x000fe200000e06e8 */
[-C--:B------:R-:W-:Y:S04]  /*6820*/  HMMA.16816.F32 R76, R160, R170.reuse, R76 ;  /* 0x000000aaa04c723c */ /* 0x080fe8000000184c */
[----:B------:R-:W5:Y:S01]  /*6830*/  @P6 LDG.E R236, desc[UR14][R154.64+-0x100] ;  /* 0xffff000e9aec6981 */ /* 0x000f62000c1e1900 */
[CC--:B------:R-:W-:Y:S01]  /*6840*/  LEA R158, P1, R153.reuse, R246.reuse, 0x2 ;  /* 0x000000f6999e7211 */ /* 0x0c0fe200078210ff */
[C---:B------:R-:W-:Y:S02]  /*6850*/  HMMA.16816.F32 R80, R148.reuse, R170, R80 ;  /* 0x000000aa9450723c */ /* 0x040fe40000001850 */
[----:B------:R1:W5:Y:S03]  /*6860*/  @P6 LDG.E R237, desc[UR14][R154.64+-0xe0] ;  /* 0xffff200e9aed6981 */ /* 0x000366000c1e1900 */
[CC--:B------:R-:W-:Y:S01]  /*6870*/  LEA.HI.X.SX32 R159, R153.reuse, R247.reuse, 0x2, P1 ;  /* 0x000000f7999f7211 */ /* 0x0c0fe200008f16ff */
[-C--:B----4-:R-:W-:Y:S01]  /*6880*/  HMMA.16816.F32 R84, R148, R176.reuse, R84 ;  /* 0x000000b09454723c */ /* 0x090fe20000001854 */
[----:B------:R2:W-:Y:S05]  /*6890*/  REDG.E.ADD.F32.FTZ.RN.STRONG.GPU desc[UR14][R246.64], R4 ;  /* 0x00000004f60079a6 */ /* 0x0005ea000c10f38e */
[C---:B------:R-:W-:Y:S06]  /*68a0*/  HMMA.16816.F32 R88, R160.reuse, R176, R88 ;  /* 0x000000b0a058723c */ /* 0x040fec0000001858 */
[-C--:B------:R-:W-:Y:S06]  /*68b0*/  HMMA.16816.F32 R92, R160, R178.reuse, R92 ;  /* 0x000000b2a05c723c */ /* 0x080fec000000185c */
[----:B------:R-:W-:Y:S05]  /*68c0*/  HMMA.16816.F32 R96, R148, R178, R96 ;  /* 0x000000b29460723c */ /* 0x000fea0000001860 */
[-C--:B-1----:R-:W-:Y:S02]  /*68d0*/  LEA R154, P0, R152, R246.reuse, 0x2 ;  /* 0x000000f6989a7211 */ /* 0x082fe400078010ff */
[----:B------:R-:W-:Y:S04]  /*68e0*/  IMAD R148, R252, 0x18, RZ ;  /* 0x00000018fc947824 */ /* 0x000fe800078e02ff */
[-C--:B------:R-:W-:Y:S01]  /*68f0*/  LEA.HI.X.SX32 R155, R152, R247.reuse, 0x2, P0 ;  /* 0x000000f7989b7211 */ /* 0x080fe200000f16ff */
[----:B--2---:R-:W-:Y:S01]  /*6900*/  IMAD.SHL.U32 R4, R252, 0x20, RZ ;  /* 0x00000020fc047824 */ /* 0x004fe200078e00ff */
[-C--:B------:R-:W-:Y:S03]  /*6910*/  LEA R156, P0, R148, R246.reuse, 0x2 ;  /* 0x000000f6949c7211 */ /* 0x080fe600078010ff */
[----:B------:R1:W-:Y:S01]  /*6920*/  REDG.E.ADD.F32.FTZ.RN.STRONG.GPU desc[UR14][R154.64], R5 ;  /* 0x000000059a0079a6 */ /* 0x0003e2000c10f38e */
[-C--:B------:R-:W-:Y:S02]  /*6930*/  LEA R150, P1, R4, R246.reuse, 0x2 ;  /* 0x000000f604967211 */ /* 0x080fe400078210ff */
[-C--:B------:R-:W-:Y:S01]  /*6940*/  LEA.HI.X.SX32 R157, R148, R247.reuse, 0x2, P0 ;  /* 0x000000f7949d7211 */ /* 0x080fe200000f16ff */
[----:B------:R2:W-:Y:S01]  /*6950*/  REDG.E.ADD.F32.FTZ.RN.STRONG.GPU desc[UR14][R158.64], R6 ;  /* 0x000000069e0079a6 */ /* 0x0005e2000c10f38e */
[-C--:B------:R-:W-:Y:S01]  /*6960*/  LEA.HI.X.SX32 R151, R4, R247.reuse, 0x2, P1 ;  /* 0x000000f704977211 */ /* 0x080fe200008f16ff */
[----:B------:R-:W-:Y:S02]  /*6970*/  VIADD R4, R153, 0x20 ;  /* 0x0000002099047836 */ /* 0x000fe40000000000 */
[----:B------:R3:W-:Y:S04]  /*6980*/  REDG.E.ADD.F32.FTZ.RN.STRONG.GPU desc[UR14][R156.64], R7 ;  /* 0x000000079c0079a6 */ /* 0x0007e8000c10f38e */
[----:B------:R4:W-:Y:S01]  /*6990*/  REDG.E.ADD.F32.FTZ.RN.STRONG.GPU desc[UR14][R150.64], R8 ;  /* 0x00000008960079a6 */ /* 0x0009e2000c10f38e */
[C---:B-1----:R-:W-:Y:S02]  /*69a0*/  IMAD R5, R252.reuse, 0x28, RZ ;  /* 0x00000028fc057824 */ /* 0x042fe400078e02ff */
[C---:B--2---:R-:W-:Y:S03]  /*69b0*/  IMAD R6, R252.reuse, 0x30, RZ ;  /* 0x00000030fc067824 */ /* 0x044fe600078e02ff */
[CC--:B------:R-:W-:Y:S01]  /*69c0*/  LEA R148, P0, R5.reuse, R246.reuse, 0x2 ;  /* 0x000000f605947211 */ /* 0x0c0fe200078010ff */
[----:B------:R-:W-:Y:S03]  /*69d0*/  IMAD R252, R252, 0x38, RZ ;  /* 0x00000038fcfc7824 */ /* 0x000fe600078e02ff */
[-C--:B------:R-:W-:Y:S01]  /*69e0*/  LEA.HI.X.SX32 R149, R5, R247.reuse, 0x2, P0 ;  /* 0x000000f705957211 */ /* 0x080fe200000f16ff */
[----:B------:R-:W-:Y:S01]  /*69f0*/  IMAD.IADD R5, R152, 0x1, R4 ;  /* 0x0000000198057824 */ /* 0x000fe200078e0204 */
[-C--:B---3--:R-:W-:Y:S02]  /*6a00*/  LEA R156, P1, R6, R246.reuse, 0x2 ;  /* 0x000000f6069c7211 */ /* 0x088fe400078210ff */
[-C--:B----4-:R-:W-:Y:S01]  /*6a10*/  LEA R8, P0, R252, R246.reuse, 0x2 ;  /* 0x000000f6fc087211 */ /* 0x090fe200078010ff */
[----:B------:R1:W-:Y:S01]  /*6a20*/  REDG.E.ADD.F32.FTZ.RN.STRONG.GPU desc[UR14][R148.64], R9 ;  /* 0x00000009940079a6 */ /* 0x0003e2000c10f38e */
[-C--:B------:R-:W-:Y:S05]  /*6a30*/  LEA.HI.X.SX32 R157, R6, R247.reuse, 0x2, P1 ;  /* 0x000000f7069d7211 */ /* 0x080fea00008f16ff */
[----:B------:R-:W-:Y:S01]  /*6a40*/  REDG.E.ADD.F32.FTZ.RN.STRONG.GPU desc[UR14][R156.64], R10 ;  /* 0x0000000a9c0079a6 */ /* 0x000fe2000c10f38e */
[-C--:B-1----:R-:W-:Y:S02]  /*6a50*/  LEA.HI.X.SX32 R9, R252, R247.reuse, 0x2, P0 ;  /* 0x000000f7fc097211 */ /* 0x082fe400000f16ff */
[CC--:B------:R-:W-:Y:S03]  /*6a60*/  LEA R6, P0, R4.reuse, R246.reuse, 0x2 ;  /* 0x000000f604067211 */ /* 0x0c0fe600078010ff */
[----:B------:R1:W-:Y:S01]  /*6a70*/  REDG.E.ADD.F32.FTZ.RN.STRONG.GPU desc[UR14][R8.64], R11 ;  /* 0x0000000b080079a6 */ /* 0x0003e2000c10f38e */
[-C--:B------:R-:W-:Y:S01]  /*6a80*/  LEA.HI.X.SX32 R7, R4, R247.reuse, 0x2, P0 ;  /* 0x000000f704077211 */ /* 0x080fe200000f16ff */
[C---:B------:R-:W-:Y:S02]  /*6a90*/  IMAD.IADD R4, R152.reuse, 0x1, R5 ;  /* 0x0000000198047824 */ /* 0x040fe400078e0205 */
[----:B------:R2:W-:Y:S04]  /*6aa0*/  REDG.E.ADD.F32.FTZ.RN.STRONG.GPU desc[UR14][R246.64+0x80], R16 ;  /* 0x00008010f60079a6 */ /* 0x0005e8000c10f38e */
[----:B------:R-:W-:Y:S04]  /*6ab0*/  REDG.E.ADD.F32.FTZ.RN.STRONG.GPU desc[UR14][R154.64+0x80], R17 ;  /* 0x000080119a0079a6 */ /* 0x000fe8000c10f38e */
[----:B------:R3:W-:Y:S01]  /*6ac0*/  REDG.E.ADD.F32.FTZ.RN.STRONG.GPU desc[UR14][R6.64], R18 ;  /* 0x00000012060079a6 */ /* 0x0007e2000c10f38e */
[CC--:B-1----:R-:W-:Y:S04]  /*6ad0*/  LEA R8, P0, R5.reuse, R246.reuse, 0x2 ;  /* 0x000000f605087211 */ /* 0x0c2fe800078010ff */
[-C--:B------:R-:W-:Y:S01]  /*6ae0*/  LEA.HI.X.SX32 R9, R5, R247.reuse, 0x2, P0 ;  /* 0x000000f705097211 */ /* 0x080fe200000f16ff */
[----:B------:R-:W-:Y:S01]  /*6af0*/  IMAD.IADD R5, R152, 0x1, R4 ;  /* 0x0000000198057824 */ /* 0x000fe200078e0204 */
[-C--:B--2---:R-:W-:Y:S03]  /*6b00*/  LEA R16, P1, R4, R246.reuse, 0x2 ;  /* 0x000000f604107211 */ /* 0x084fe600078210ff */
[----:B------:R1:W-:Y:S01]  /*6b10*/  REDG.E.ADD.F32.FTZ.RN.STRONG.GPU desc[UR14][R8.64], R19 ;  /* 0x00000013080079a6 */ /* 0x0003e2000c10f38e */
[CC--:B------:R-:W-:Y:S01]  /*6b20*/  LEA R10, P0, R5.reuse, R246.reuse, 0x2 ;  /* 0x000000f6050a7211 */ /* 0x0c0fe200078010ff */
[----:B---3--:R-:W-:Y:S01]  /*6b30*/  IMAD.IADD R6, R152, 0x1, R5 ;  /* 0x0000000198067824 */ /* 0x008fe200078e0205 */
[-C--:B------:R-:W-:Y:S02]  /*6b40*/  LEA.HI.X.SX32 R17, R4, R247.reuse, 0x2, P1 ;  /* 0x000000f704117211 */ /* 0x080fe400008f16ff */
[-C--:B------:R-:W-:Y:S01]  /*6b50*/  LEA.HI.X.SX32 R11, R5, R247.reuse, 0x2, P0 ;  /* 0x000000f7050b7211 */ /* 0x080fe200000f16ff */
[----:B------:R-:W-:Y:S02]  /*6b60*/  IMAD.IADD R4, R152, 0x1, R6 ;  /* 0x0000000198047824 */ /* 0x000fe400078e0206 */
[----:B------:R-:W-:Y:S01]  /*6b70*/  REDG.E.ADD.F32.FTZ.RN.STRONG.GPU desc[UR14][R16.64], R12 ;  /* 0x0000000c100079a6 */ /* 0x000fe2000c10f38e */
[----:B------:R-:W-:Y:S03]  /*6b80*/  VIADD R5, R153, 0x40 ;  /* 0x0000004099057836 */ /* 0x000fe60000000000 */
[----:B------:R-:W-:Y:S01]  /*6b90*/  REDG.E.ADD.F32.FTZ.RN.STRONG.GPU desc[UR14][R10.64], R13 ;  /* 0x0000000d0a0079a6 */ /* 0x000fe2000c10f38e */
[CC--:B-1----:R-:W-:Y:S04]  /*6ba0*/  LEA R8, P0, R6.reuse, R246.reuse, 0x2 ;  /* 0x000000f606087211 */ /* 0x0c2fe800078010ff */
[-C--:B------:R-:W-:Y:S02]  /*6bb0*/  LEA.HI.X.SX32 R9, R6, R247.reuse, 0x2, P0 ;  /* 0x000000f706097211 */ /* 0x080fe400000f16ff */
[CC--:B------:R-:W-:Y:S03]  /*6bc0*/  LEA R6, P0, R4.reuse, R246.reuse, 0x2 ;  /* 0x000000f604067211 */ /* 0x0c0fe600078010ff */
[----:B------:R1:W-:Y:S01]  /*6bd0*/  REDG.E.ADD.F32.FTZ.RN.STRONG.GPU desc[UR14][R8.64], R14 ;  /* 0x0000000e080079a6 */ /* 0x0003e2000c10f38e */
[-C--:B------:R-:W-:Y:S01]  /*6be0*/  LEA.HI.X.SX32 R7, R4, R247.reuse, 0x2, P0 ;  /* 0x000000f704077211 */ /* 0x080fe200000f16ff */
[C---:B------:R-:W-:Y:S04]  /*6bf0*/  IMAD.IADD R4, R152.reuse, 0x1, R5 ;  /* 0x0000000198047824 */ /* 0x040fe800078e0205 */
[----:B------:R2:W-:Y:S04]  /*6c00*/  REDG.E.ADD.F32.FTZ.RN.STRONG.GPU desc[UR14][R6.64], R15 ;  /* 0x0000000f060079a6 */ /* 0x0005e8000c10f38e */
[----:B------:R-:W-:Y:S04]  /*6c10*/  REDG.E.ADD.F32.FTZ.RN.STRONG.GPU desc[UR14][R246.64+0x100], R68 ;  /* 0x00010044f60079a6 */ /* 0x000fe8000c10f38e */
[----:B------:R-:W-:Y:S01]  /*6c20*/  REDG.E.ADD.F32.FTZ.RN.STRONG.GPU desc[UR14][R154.64+0x100], R69 ;  /* 0x000100459a0079a6 */ /* 0x000fe2000c10f38e */
[CC--:B-1----:R-:W-:Y:S04]  /*6c30*/  LEA R8, P0, R5.reuse, R246.reuse, 0x2 ;  /* 0x000000f605087211 */ /* 0x0c2fe800078010ff */
[-C--:B------:R-:W-:Y:S01]  /*6c40*/  LEA.HI.X.SX32 R9, R5, R247.reuse, 0x2, P0 ;  /* 0x000000f705097211 */ /* 0x080fe200000f16ff */
[----:B------:R-:W-:Y:S01]  /*6c50*/  IMAD.IADD R5, R152, 0x1, R4 ;  /* 0x0000000198057824 */ /* 0x000fe200078e0204 */
[CC--:B------:R-:W-:Y:S03]  /*6c60*/  LEA R10, P0, R4.reuse, R246.reuse, 0x2 ;  /* 0x000000f6040a7211 */ /* 0x0c0fe600078010ff */
[----:B------:R1:W-:Y:S01]  /*6c70*/  REDG.E.ADD.F32.FTZ.RN.STRONG.GPU desc[UR14][R8.64], R70 ;  /* 0x00000046080079a6 */ /* 0x0003e2000c10f38e */
[-C--:B------:R-:W-:Y:S01]  /*6c80*/  LEA.HI.X.SX32 R11, R4, R247.reuse, 0x2, P0 ;  /* 0x000000f7040b7211 */ /* 0x080fe200000f16ff */
[C---:B------:R-:W-:Y:S01]  /*6c90*/  IMAD.IADD R4, R152.reuse, 0x1, R5 ;  /* 0x0000000198047824 */ /* 0x040fe200078e0205 */
[CC--:B------:R-:W-:Y:S03]  /*6ca0*/  LEA R12, P1, R5.reuse, R246.reuse, 0x2 ;  /* 0x000000f6050c7211 */ /* 0x0c0fe600078210ff */
[----:B------:R3:W-:Y:S01]  /*6cb0*/  REDG.E.ADD.F32.FTZ.RN.STRONG.GPU desc[UR14][R10.64], R71 ;  /* 0x000000470a0079a6 */ /* 0x0007e2000c10f38e */
[-C--:B------:R-:W-:Y:S01]  /*6cc0*/  LEA.HI.X.SX32 R13, R5, R247.reuse, 0x2, P1 ;  /* 0x000000f7050d7211 */ /* 0x080fe200008f16ff */
[----:B--2---:R-:W-:Y:S02]  /*6cd0*/  IMAD.IADD R6, R152, 0x1, R4 ;  /* 0x0000000198067824 */ /* 0x004fe400078e0204 */
[----:B------:R-:W-:Y:S01]  /*6ce0*/  VIADD R5, R153, 0x60 ;  /* 0x0000006099057836 */ /* 0x000fe20000000000 */
[----:B------:R-:W-:Y:S04]  /*6cf0*/  LDSM.16.MT88.4 R68, [R184+0x4000] ;  /* 0x00400000b844783b */ /* 0x000fe80000004200 */
[----:B------:R-:W-:Y:S01]  /*6d00*/  REDG.E.ADD.F32.FTZ.RN.STRONG.GPU desc[UR14][R12.64], R72 ;  /* 0x000000480c0079a6 */ /* 0x000fe2000c10f38e */
[CC--:B-1----:R-:W-:Y:S04]  /*6d10*/  LEA R8, P0, R4.reuse, R246.reuse, 0x2 ;  /* 0x000000f604087211 */ /* 0x0c2fe800078010ff */
[-C--:B------:R-:W-:Y:S01]  /*6d20*/  LEA.HI.X.SX32 R9, R4, R247.reuse, 0x2, P0 ;  /* 0x000000f704097211 */ /* 0x080fe200000f16ff */
[----:B------:R-:W-:Y:S01]  /*6d30*/  IMAD.IADD R4, R152, 0x1, R6 ;  /* 0x0000000198047824 */ /* 0x000fe200078e0206 */
[CC--:B---3--:R-:W-:Y:S03]  /*6d40*/  LEA R10, P0, R6.reuse, R246.reuse, 0x2 ;  /* 0x000000f6060a7211 */ /* 0x0c8fe600078010ff */
[----:B------:R1:W-:Y:S01]  /*6d50*/  REDG.E.ADD.F32.FTZ.RN.STRONG.GPU desc[UR14][R8.64], R73 ;  /* 0x00000049080079a6 */ /* 0x0003e2000c10f38e */
[-C--:B------:R-:W-:Y:S02]  /*6d60*/  LEA.HI.X.SX32 R11, R6, R247.reuse, 0x2, P0 ;  /* 0x000000f7060b7211 */ /* 0x080fe400000f16ff */
[CC--:B------:R-:W-:Y:S03]  /*6d70*/  LEA R6, P0, R4.reuse, R246.reuse, 0x2 ;  /* 0x000000f604067211 */ /* 0x0c0fe600078010ff */
[----:B------:R2:W-:Y:S01]  /*6d80*/  REDG.E.ADD.F32.FTZ.RN.STRONG.GPU desc[UR14][R10.64], R74 ;  /* 0x0000004a0a0079a6 */ /* 0x0005e2000c10f38e */
[-C--:B------:R-:W-:Y:S01]  /*6d90*/  LEA.HI.X.SX32 R7, R4, R247.reuse, 0x2, P0 ;  /* 0x000000f704077211 */ /* 0x080fe200000f16ff */
[C---:B------:R-:W-:Y:S04]  /*6da0*/  IMAD.IADD R4, R152.reuse, 0x1, R5 ;  /* 0x0000000198047824 */ /* 0x040fe800078e0205 */
[----:B------:R3:W-:Y:S04]  /*6db0*/  REDG.E.ADD.F32.FTZ.RN.STRONG.GPU desc[UR14][R6.64], R75 ;  /* 0x0000004b060079a6 */ /* 0x0007e8000c10f38e */
[----:B------:R-:W-:Y:S04]  /*6dc0*/  REDG.E.ADD.F32.FTZ.RN.STRONG.GPU desc[UR14][R246.64+0x180], R80 ;  /* 0x00018050f60079a6 */ /* 0x000fe8000c10f38e */
[----:B------:R-:W-:Y:S04]  /*6dd0*/  REDG.E.ADD.F32.FTZ.RN.STRONG.GPU desc[UR14][R154.64+0x180], R81 ;  /* 0x000180519a0079a6 */ /* 0x000fe8000c10f38e */
[----:B------:R-:W-:Y:S01]  /*6de0*/  LDSM.16.MT88.4 R72, [R186+0x1e800] ;  /* 0x01e80000ba48783b */ /* 0x000fe20000004200 */
[CC--:B-1----:R-:W-:Y:S04]  /*6df0*/  LEA R8, P0, R5.reuse, R246.reuse, 0x2 ;  /* 0x000000f605087211 */ /* 0x0c2fe800078010ff */
[-C--:B------:R-:W-:Y:S01]  /*6e00*/  LEA.HI.X.SX32 R9, R5, R247.reuse, 0x2, P0 ;  /* 0x000000f705097211 */ /* 0x080fe200000f16ff */
[----:B------:R-:W-:Y:S01]  /*6e10*/  IMAD.IADD R5, R152, 0x1, R4 ;  /* 0x0000000198057824 */ /* 0x000fe200078e0204 */
[CC--:B--2---:R-:W-:Y:S03]  /*6e20*/  LEA R10, P0, R4.reuse, R246.reuse, 0x2 ;  /* 0x000000f6040a7211 */ /* 0x0c4fe600078010ff */
[----:B------:R1:W-:Y:S01]  /*6e30*/  REDG.E.ADD.F32.FTZ.RN.STRONG.GPU desc[UR14][R8.64], R82 ;  /* 0x00000052080079a6 */ /* 0x0003e2000c10f38e */
[-C--:B------:R-:W-:Y:S01]  /*6e40*/  LEA.HI.X.SX32 R11, R4, R247.reuse, 0x2, P0 ;  /* 0x000000f7040b7211 */ /* 0x080fe200000f16ff */
[C---:B------:R-:W-:Y:S01]  /*6e50*/  IMAD.IADD R4, R152.reuse, 0x1, R5 ;  /* 0x0000000198047824 */ /* 0x040fe200078e0205 */
[CC--:B------:R-:W-:Y:S03]  /*6e60*/  LEA R12, P1, R5.reuse, R246.reuse, 0x2 ;  /* 0x000000f6050c7211 */ /* 0x0c0fe600078210ff */
[----:B------:R2:W-:Y:S01]  /*6e70*/  REDG.E.ADD.F32.FTZ.RN.STRONG.GPU desc[UR14][R10.64], R83 ;  /* 0x000000530a0079a6 */ /* 0x0005e2000c10f38e */
[-C--:B------:R-:W-:Y:S01]  /*6e80*/  LEA.HI.X.SX32 R13, R5, R247.reuse, 0x2, P1 ;  /* 0x000000f7050d7211 */ /* 0x080fe200008f16ff */
[----:B---3--:R-:W-:Y:S02]  /*6e90*/  IMAD.IADD R6, R152, 0x1, R4 ;  /* 0x0000000198067824 */ /* 0x008fe400078e0204 */
[C---:B------:R-:W-:Y:S01]  /*6ea0*/  VIADD R5, R153.reuse, 0x80 ;  /* 0x0000008099057836 */ /* 0x040fe20000000000 */
[----:B------:R-:W-:Y:S01]  /*6eb0*/  LDSM.16.MT88.4 R80, [R0+0x1e800] ;  /* 0x01e800000050783b */ /* 0x000fe20000004200 */
[----:B------:R-:W-:Y:S03]  /*6ec0*/  VIADD R153, R153, 0xa0 ;  /* 0x000000a099997836 */ /* 0x000fe60000000000 */
[----:B------:R-:W-:Y:S01]  /*6ed0*/  REDG.E.ADD.F32.FTZ.RN.STRONG.GPU desc[UR14][R12.64], R76 ;  /* 0x0000004c0c0079a6 */ /* 0x000fe2000c10f38e */
[CC--:B-1----:R-:W-:Y:S04]  /*6ee0*/  LEA R8, P0, R4.reuse, R246.reuse, 0x2 ;  /* 0x000000f604087211 */ /* 0x0c2fe800078010ff */
[-C--:B------:R-:W-:Y:S01]  /*6ef0*/  LEA.HI.X.SX32 R9, R4, R247.reuse, 0x2, P0 ;  /* 0x000000f704097211 */ /* 0x080fe200000f16ff */
[----:B------:R-:W-:Y:S01]  /*6f00*/  IMAD.IADD R4, R152, 0x1, R6 ;  /* 0x0000000198047824 */ /* 0x000fe200078e0206 */
[CC--:B--2---:R-:W-:Y:S03]  /*6f10*/  LEA R10, P0, R6.reuse, R246.reuse, 0x2 ;  /* 0x000000f6060a7211 */ /* 0x0c4fe600078010ff */
        /* <DEDUP_REMOVED lines=21> */
[----:B------:R-:W-:Y:S04]  /*7070*/  LDSM.16.MT88.4 R84, [R184+0x2800] ;  /* 0x00280000b854783b */ /* 0x000fe80000004200 */
        /* <DEDUP_REMOVED lines=11> */
[----:B------:R3:W-:Y:S01]  /*7130*/  REDG.E.ADD.F32.FTZ.RN.STRONG.GPU desc[UR14][R6.64], R91 ;  /* 0x0000005b060079a6 */ /* 0x0007e2000c10f38e */
[----:B------:R-:W-:Y:S03]  /*7140*/  IMAD.IADD R5, R152, 0x1, R4 ;  /* 0x0000000198057824 */ /* 0x000fe600078e0204 */
[----:B------:R-:W-:Y:S04]  /*7150*/  REDG.E.ADD.F32.FTZ.RN.STRONG.GPU desc[UR14][R246.64+0x280], R96 ;  /* 0x00028060f60079a6 */ /* 0x000fe8000c10f38e */
[----:B------:R-:W-:Y:S04]  /*7160*/  REDG.E.ADD.F32.FTZ.RN.STRONG.GPU desc[UR14][R154.64+0x280], R97 ;  /* 0x000280619a0079a6 */ /* 0x000fe8000c10f38e */
[----:B------:R-:W-:Y:S01]  /*7170*/  LDSM.16.MT88.4 R88, [R184+0x4800] ;  /* 0x00480000b858783b */ /* 0x000fe20000004200 */
[CC--:B-1----:R-:W-:Y:S04]  /*7180*/  LEA R8, P0, R153.reuse, R246.reuse, 0x2 ;  /* 0x000000f699087211 */ /* 0x0c2fe800078010ff */
[-C--:B------:R-:W-:Y:S02]  /*7190*/  LEA.HI.X.SX32 R9, R153, R247.reuse, 0x2, P0 ;  /* 0x000000f799097211 */ /* 0x080fe400000f16ff */
[CC--:B--2---:R-:W-:Y:S03]  /*71a0*/  LEA R10, P0, R4.reuse, R246.reuse, 0x2 ;  /* 0x000000f6040a7211 */ /* 0x0c4fe600078010ff */
[----:B------:R1:W-:Y:S01]  /*71b0*/  REDG.E.ADD.F32.FTZ.RN.STRONG.GPU desc[UR14][R8.64], R98 ;  /* 0x00000062080079a6 */ /* 0x0003e2000c10f38e */
[-C--:B------:R-:W-:Y:S01]  /*71c0*/  LEA.HI.X.SX32 R11, R4, R247.reuse, 0x2, P0 ;  /* 0x000000f7040b7211 */ /* 0x080fe200000f16ff */
[C---:B---3--:R-:W-:Y:S01]  /*71d0*/  IMAD.IADD R6, R152.reuse, 0x1, R5 ;  /* 0x0000000198067824 */ /* 0x048fe200078e0205 */
[CC--:B------:R-:W-:Y:S03]  /*71e0*/  LEA R12, P0, R5.reuse, R246.reuse, 0x2 ;  /* 0x000000f6050c7211 */ /* 0x0c0fe600078010ff */
[----:B------:R-:W-:Y:S01]  /*71f0*/  REDG.E.ADD.F32.FTZ.RN.STRONG.GPU desc[UR14][R10.64], R99 ;  /* 0x000000630a0079a6 */ /* 0x000fe2000c10f38e */
[----:B------:R-:W-:Y:S01]  /*7200*/  IMAD.IADD R4, R152, 0x1, R6 ;  /* 0x0000000198047824 */ /* 0x000fe200078e0206 */
[-C--:B------:R-:W-:Y:S02]  /*7210*/  LEA.HI.X.SX32 R13, R5, R247.reuse, 0x2, P0 ;  /* 0x000000f7050d7211 */ /* 0x080fe400000f16ff */
[-C--:B------:R-:W-:Y:S01]  /*7220*/  LEA R16, P2, R6, R246.reuse, 0x2 ;  /* 0x000000f606107211 */ /* 0x080fe200078410ff */
[----:B------:R-:W-:Y:S01]  /*7230*/  IMAD.IADD R152, R152, 0x1, R4 ;  /* 0x0000000198987824 */ /* 0x000fe200078e0204 */
[-C--:B------:R-:W-:Y:S01]  /*7240*/  LEA R14, P1, R4, R246.reuse, 0x2 ;  /* 0x000000f6040e7211 */ /* 0x080fe200078210ff */
[----:B------:R-:W-:Y:S01]  /*7250*/  REDG.E.ADD.F32.FTZ.RN.STRONG.GPU desc[UR14][R12.64], R92 ;  /* 0x0000005c0c0079a6 */ /* 0x000fe2000c10f38e */
[-C--:B------:R-:W-:Y:S02]  /*7260*/  LEA.HI.X.SX32 R17, R6, R247.reuse, 0x2, P2 ;  /* 0x000000f706117211 */ /* 0x080fe400010f16ff */
[-C--:B------:R-:W-:Y:S02]  /*7270*/  LEA.HI.X.SX32 R15, R4, R247.reuse, 0x2, P1 ;  /* 0x000000f7040f7211 */ /* 0x080fe400008f16ff */
[----:B------:R-:W-:Y:S01]  /*7280*/  LDSM.16.MT88.4 R4, [R186+0x1e000] ;  /* 0x01e00000ba04783b */ /* 0x000fe20000004200 */
[----:B------:R-:W-:Y:S03]  /*7290*/  @P6 IADD3 R231, P1, R231, -0x100, RZ ;  /* 0xffffff00e7e76810 */ /* 0x000fe60007f3e0ff */
[----:B------:R-:W-:Y:S01]  /*72a0*/  REDG.E.ADD.F32.FTZ.RN.STRONG.GPU desc[UR14][R16.64], R93 ;  /* 0x0000005d100079a6 */ /* 0x000fe2000c10f38e */
[----:B------:R-:W-:Y:S03]  /*72b0*/  @P6 IADD3.X R230, R230, -0x1, RZ, P1, !PT ;  /* 0xffffffffe6e66810 */ /* 0x000fe60000ffe4ff */
[----:B------:R-:W-:Y:S01]  /*72c0*/  REDG.E.ADD.F32.FTZ.RN.STRONG.GPU desc[UR14][R14.64], R94 ;  /* 0x0000005e0e0079a6 */ /* 0x000fe2000c10f38e */
[C---:B-1----:R-:W-:Y:S03]  /*72d0*/  LEA R8, P0, R152.reuse, R246, 0x2 ;  /* 0x000000f698087211 */ /* 0x042fe600078010ff */
[----:B------:R-:W-:Y:S01]  /*72e0*/  LDSM.16.MT88.4 R12, [R0+0x1e000] ;  /* 0x01e00000000c783b */ /* 0x000fe20000004200 */
[----:B------:R-:W-:Y:S03]  /*72f0*/  LEA.HI.X.SX32 R9, R152, R247, 0x2, P0 ;  /* 0x000000f798097211 */ /* 0x000fe600000f16ff */
[----:B------:R-:W-:Y:S04]  /*7300*/  LDSM.16.MT88.4 R16, [R184+0x2000] ;  /* 0x00200000b810783b */ /* 0x000fe80000004200 */
[----:B------:R-:W-:Y:S04]  /*7310*/  REDG.E.ADD.F32.FTZ.RN.STRONG.GPU desc[UR14][R8.64], R95 ;  /* 0x0000005f080079a6 */ /* 0x000fe8000c10f38e */
[----:B------:R-:W1:Y:S04]  /*7320*/  LDSM.16.MT88.4 R8, [R184] ;  /* 0x00000000b808783b */ /* 0x000e680000004200 */
[----:B------:R-:W-:Y:S01]  /*7330*/  LDSM.16.MT88.4 R92, [R184+0x3800] ;  /* 0x00380000b85c783b */ /* 0x000fe20000004200 */
[-C--:B-1----:R-:W-:Y:S06]  /*7340*/  HMMA.16816.F32 R100, R4, R8.reuse, R100 ;  /* 0x000000080464723c */ /* 0x082fec0000001864 */
        /* <DEDUP_REMOVED lines=45> */
[----:B------:R-:W-:Y:S01]  /*7620*/  LOP3.LUT R4, R239, 0x1, RZ, 0xc0, !PT ;  /* 0x00000001ef047812 */ /* 0x000fe200078ec0ff */
[C---:B------:R-:W-:Y:S04]  /*7630*/  HMMA.16816.F32 R104, R84.reuse, R80, R104 ;  /* 0x000000505468723c */ /* 0x040fe80000001868 */
[----:B------:R-:W-:Y:S01]  /*7640*/  ISETP.NE.U32.AND P0, PT, R4, 0x1, PT ;  /* 0x000000010400780c */ /* 0x000fe20003f05070 */
[----:B------:R-:W-:Y:S01]  /*7650*/  VIADD R5, R184, 0xffffa000 ;  /* 0xffffa000b8057836 */ /* 0x000fe20000000000 */
[-C--:B------:R-:W-:Y:S05]  /*7660*/  HMMA.16816.F32 R108, R84, R82.reuse, R108 ;  /* 0x00000052546c723c */ /* 0x080fea000000186c */
        /* <DEDUP_REMOVED lines=140> */
[----:B------:R-:W-:-:S02]  /*7f30*/  @P0 IADD3 R10, R241, R242, RZ ;  /* 0x000000f2f10a0210 */ /* 0x000fc40007ffe0ff */
[----:B------:R-:W-:Y:S01]  /*7f40*/  @P0 IADD3 R8, R241, R242, RZ ;  /* 0x000000f2f1080210 */ /* 0x000fe20007ffe0ff */
[----:B------:R-:W-:Y:S01]  /*7f50*/  STS [R209+0x4400], R146 ;  /* 0x00440092d1007388 */ /* 0x000fe20000000800 */
[----:B------:R-:W-:-:S03]  /*7f60*/  LEA R59, R198, UR5, 0x1 ;  /* 0x00000005c63b7c11 */ /* 0x000fc6000f8e08ff */
[----:B------:R-:W-:Y:S01]  /*7f70*/  STS [R205+0x5000], R136 ;  /* 0x00500088cd007388 */ /* 0x000fe20000000800 */
[C---:B--2---:R-:W-:Y:S02]  /*7f80*/  @P0 IMAD R6, R8.reuse, R5, RZ ;  /* 0x0000000508060224 */ /* 0x044fe400078e02ff */
[----:B------:R-:W-:Y:S01]  /*7f90*/  @P0 IMAD.WIDE.U32 R8, R8, R4, RZ ;  /* 0x0000000408080225 */ /* 0x000fe200078e00ff */
[----:B------:R-:W-:Y:S03]  /*7fa0*/  STS [R205+0x5400], R138 ;  /* 0x0054008acd007388 */ /* 0x000fe60000000800 */
[----:B------:R-:W-:Y:S01]  /*7fb0*/  @P0 IMAD.MOV.U32 R7, RZ, RZ, R8 ;  /* 0x000000ffff070224 */ /* 0x000fe200078e0008 */
[----:B------:R-:W-:Y:S01]  /*7fc0*/  STS [R209+0x5000], R140 ;  /* 0x0050008cd1007388 */ /* 0x000fe20000000800 */
[----:B------:R-:W-:-:S03]  /*7fd0*/  @P0 IADD3 R6, R9, R6, RZ ;  /* 0x0000000609060210 */ /* 0x000fc60007ffe0ff */
        /* <DEDUP_REMOVED lines=20> */
[----:B-1----:R-:W-:-:S02]  /*8120*/  @P0 IMAD R40, R10, R3, RZ ;  /* 0x000000030a280224 */ /* 0x002fc400078e02ff */
[----:B------:R-:W-:Y:S01]  /*8130*/  @P0 IMAD.WIDE.U32 R10, R10, R2, RZ ;  /* 0x000000020a0a0225 */ /* 0x000fe200078e00ff */
[----:B------:R2:W-:Y:S03]  /*8140*/  STS [R209+0xa400], R66 ;  /* 0x00a40042d1007388 */ /* 0x0005e60000000800 */
[----:B------:R-:W-:Y:S01]  /*8150*/  @P0 IMAD.MOV.U32 R41, RZ, RZ, R10 ;  /* 0x000000ffff290224 */ /* 0x000fe200078e000a */
[----:B------:R2:W-:Y:S01]  /*8160*/  STS [R205+0xb000], R56 ;  /* 0x00b00038cd007388 */ /* 0x0005e20000000800 */
[----:B------:R-:W-:Y:S02]  /*8170*/  @P0 IADD3 R40, R11, R40, RZ ;  /* 0x000000280b280210 */ /* 0x000fe40007ffe0ff */
[----:B------:R-:W-:Y:S01]  /*8180*/  SHF.R.S32.HI R10, RZ, 0x1f, R202 ;  /* 0x0000001fff0a7819 */ /* 0x000fe200000114ca */
[----:B------:R2:W-:Y:S04]  /*8190*/  STS [R205+0xb400], R58 ;  /* 0x00b4003acd007388 */ /* 0x0005e80000000800 */
[----:B------:R2:W-:Y:S04]  /*81a0*/  STS [R209+0xb000], R60 ;  /* 0x00b0003cd1007388 */ /* 0x0005e80000000800 */
[----:B------:R2:W-:Y:S01]  /*81b0*/  STS [R209+0xb400], R62 ;  /* 0x00b4003ed1007388 */ /* 0x0005e20000000800 */
[----:B------:R-:W-:Y:S05]  /*81c0*/  @P0 BRA `(.L_x_237) ;  /* 0x0000000000340947 */ /* 0x000fea0003800000 */
[----:B------:R-:W1:Y:S01]  /*81d0*/  LDC.64 R2, c[0x0][0x450] ;  /* 0x00011400ff027b82 */ /* 0x000e620000000a00 */
[----:B------:R-:W-:-:S07]  /*81e0*/  SHF.R.S32.HI R12, RZ, 0x1f, R241 ;  /* 0x0000001fff0c7819 */ /* 0x000fce00000114f1 */
[----:B------:R-:W3:Y:S01]  /*81f0*/  LDC.64 R8, c[0x0][0x438] ;  /* 0x00010e00ff087b82 */ /* 0x000ee20000000a00 */
[-C--:B-1----:R-:W-:Y:S02]  /*8200*/  IMAD R12, R12, R2.reuse, RZ ;  /* 0x000000020c0c7224 */ /* 0x082fe400078e02ff */
[----:B------:R-:W-:-:S04]  /*8210*/  IMAD.WIDE.U32 R14, R241, R2, RZ ;  /* 0x00000002f10e7225 */ /* 0x000fc800078e00ff */
[----:B------:R-:W-:Y:S02]  /*8220*/  IMAD R12, R241, R3, R12 ;  /* 0x00000003f10c7224 */ /* 0x000fe400078e020c */
[----:B---3--:R-:W-:-:S03]  /*8230*/  IMAD R11, R10, R8, RZ ;  /* 0x000000080a0b7224 */ /* 0x008fc600078e02ff */
[----:B------:R-:W-:Y:S01]  /*8240*/  IADD3 R13, R15, R12, RZ ;  /* 0x0000000c0f0d7210 */ /* 0x000fe20007ffe0ff */
[----:B------:R-:W-:Y:S01]  /*8250*/  IMAD R9, R202, R9, R11 ;  /* 0x00000009ca097224 */ /* 0x000fe200078e020b */
[----:B------:R-:W-:-:S05]  /*8260*/  MOV R12, R14 ;  /* 0x0000000e000c7202 */ /* 0x000fca0000000f00 */
[----:B------:R-:W-:-:S05]  /*8270*/  IMAD.WIDE.U32 R12, R202, R8, R12 ;  /* 0x00000008ca0c7225 */ /* 0x000fca00078e000c */
[----:B------:R-:W-:Y:S02]  /*8280*/  IADD3 R40, R13, R9, RZ ;  /* 0x000000090d287210 */ /* 0x000fe40007ffe0ff */
[----:B------:R-:W-:Y:S02]  /*8290*/  MOV R41, R12 ;  /* 0x0000000c00297202 */ /* 0x000fe40000000f00 */
.L_x_237:
        /* <DEDUP_REMOVED lines=13> */
[----:B------:R-:W-:-:S07]  /*8370*/  MOV R7, R8 ;  /* 0x0000000800077202 */ /* 0x000fce0000000f00 */
.L_x_238:
[----:B------:R-:W-:Y:S01]  /*8380*/  BAR.SYNC.DEFER_BLOCKING 0x0 ;  /* 0x0000000000007b1d */ /* 0x000fe20000010000 */
[C---:B------:R-:W-:Y:S01]  /*8390*/  IMAD.SHL.U32 R53, R203.reuse, 0x40, RZ ;  /* 0x00000040cb357824 */ /* 0x040fe200078e00ff */
[--C-:B------:R-:W-:Y:S01]  /*83a0*/  SHF.R.S32.HI R63, RZ, 0x1f, R200.reuse ;  /* 0x0000001fff3f7819 */ /* 0x100fe200000114c8 */
[----:B--2---:R-:W-:Y:S01]  /*83b0*/  IMAD.MOV.U32 R62, RZ, RZ, R200 ;  /* 0x000000ffff3e7224 */ /* 0x004fe200078e00c8 */
[----:B------:R-:W-:Y:S01]  /*83c0*/  SHF.R.S32.HI R54, RZ, 0x1f, R206 ;  /* 0x0000001fff367819 */ /* 0x000fe200000114ce */
[----:B------:R-:W-:Y:S01]  /*83d0*/  IMAD R240, R203, -0x40, R240 ;  /* 0xffffffc0cbf07824 */ /* 0x000fe200078e02f0 */
[----:B------:R-:W-:Y:S01]  /*83e0*/  SHF.R.S32.HI R52, RZ, 0x1f, R53 ;  /* 0x0000001fff347819 */ /* 0x000fe20000011435 */
[----:B------:R-:W-:Y:S01]  /*83f0*/  IMAD.WIDE.U32 R44, R53, R2, R62 ;  /* 0x00000002352c7225 */ /* 0x000fe200078e003e */
[----:B------:R-:W-:Y:S01]  /*8400*/  ULDC.64 UR6, c[0x0][0x468] ;  /* 0x00011a0000067ab9 */ /* 0x000fe20000000a00 */
[----:B------:R-:W-:Y:S01]  /*8410*/  BSSY B0, `(.L_x_239) ;  /* 0x000002b000007945 */ /* 0x000fe20003800000 */
[----:B------:R-:W-:Y:S01]  /*8420*/  ISETP.GE.AND P4, PT, R199, R240, PT ;  /* 0x000000f0c700720c */ /* 0x000fe20003f86270 */
[----:B------:R-:W-:Y:S01]  /*8430*/  IMAD R42, R52, R2, RZ ;  /* 0x00000002342a7224 */ /* 0x000fe200078e02ff */
[----:B------:R-:W-:Y:S01]  /*8440*/  IADD3 R64, P0, R41, R44, RZ ;  /* 0x0000002c29407210 */ /* 0x000fe20007f1e0ff */
[----:B------:R-:W-:Y:S01]  /*8450*/  IMAD R58, R54, UR6, RZ ;  /* 0x00000006363a7c24 */ /* 0x000fe2000f8e02ff */
[----:B------:R-:W-:Y:S01]  /*8460*/  IADD3 R41, R199, 0x20, RZ ;  /* 0x00000020c7297810 */ /* 0x000fe20007ffe0ff */
[----:B------:R-:W-:Y:S01]  /*8470*/  IMAD R42, R53, R3, R42 ;  /* 0x00000003352a7224 */ /* 0x000fe200078e022a */
[----:B------:R-:W-:Y:S01]  /*8480*/  IADD3 R56, R200, 0x40, RZ ;  /* 0x00000040c8387810 */ /* 0x000fe20007ffe0ff */
[----:B------:R-:W-:Y:S01]  /*8490*/  IMAD R58, R206, UR7, R58 ;  /* 0x00000007ce3a7c24 */ /* 0x000fe2000f8e023a */
[----:B------:R-:W-:Y:S01]  /*84a0*/  ISETP.GE.AND P3, PT, R41, R240, PT ;  /* 0x000000f02900720c */ /* 0x000fe20003f66270 */
[----:B------:R-:W-:Y:S01]  /*84b0*/  VIADD R57, R200, 0x80 ;  /* 0x00000080c8397836 */ /* 0x000fe20000000000 */
[----:B------:R-:W-:-:S02]  /*84c0*/  IADD3.X R65, R40, R45, R42, P0, !PT ;  /* 0x0000002d28417210 */ /* 0x000fc400007fe42a */
[----:B------:R-:W-:Y:S01]  /*84d0*/  SHF.R.S32.HI R55, RZ, 0x1f, R199 ;  /* 0x0000001fff377819 */ /* 0x000fe200000114c7 */
[----:B------:R1:W2:Y:S01]  /*84e0*/  LDS.128 R36, [R59+0x13000] ;  /* 0x013000003b247984 */ /* 0x0002a20000000c00 */
[----:B------:R-:W-:-:S03]  /*84f0*/  IMAD.WIDE.U32 R64, R206, UR6, R64 ;  /* 0x00000006ce407c25 */ /* 0x000fc6000f8e0040 */
[----:B------:R1:W3:Y:S02]  /*8500*/  LDS.128 R32, [R59+0x15000] ;  /* 0x015000003b207984 */ /* 0x0002e40000000c00 */
[----:B------:R-:W-:Y:S02]  /*8510*/  IADD3 R58, R58, R65, RZ ;  /* 0x000000413a3a7210 */ /* 0x000fe40007ffe0ff */
[----:B------:R1:W4:Y:S04]  /*8520*/  LDS.128 R28, [R59+0x18000] ;  /* 0x018000003b1c7984 */ /* 0x0003280000000c00 */
[----:B------:R1:W1:Y:S04]  /*8530*/  LDS.128 R24, [R59+0x19000] ;  /* 0x019000003b187984 */ /* 0x0002680000000c00 */
[----:B------:R1:W1:Y:S04]  /*8540*/  LDS.128 R20, [R59+0x1a000] ;  /* 0x01a000003b147984 */ /* 0x0002680000000c00 */
[----:B------:R1:W1:Y:S04]  /*8550*/  LDS.128 R16, [R59+0x1b000] ;  /* 0x01b000003b107984 */ /* 0x0002680000000c00 */
[----:B------:R1:W1:Y:S04]  /*8560*/  LDS.128 R12, [R59+0x1c000] ;  /* 0x01c000003b0c7984 */ /* 0x0002680000000c00 */
[----:B------:R1:W1:Y:S01]  /*8570*/  LDS.128 R8, [R59+0x1d000] ;  /* 0x01d000003b087984 */ /* 0x0002620000000c00 */
[----:B------:R-:W-:Y:S05]  /*8580*/  @P4 BRA `(.L_x_240) ;  /* 0x00000000004c4947 */ /* 0x000fea0003800000 */
[----:B------:R-:W-:Y:S01]  /*8590*/  ULDC UR4, c[0x0][0x2d0] ;  /* 0x0000b40000047ab9 */ /* 0x000fe20000000800 */
[----:B------:R-:W2:Y:S01]  /*85a0*/  LDS.128 R48, [R59+0x14000] ;  /* 0x014000003b307984 */ /* 0x000ea20000000c00 */
[----:B------:R-:W-:Y:S01]  /*85b0*/  ISETP.GE.AND P2, PT, R200, UR4, PT ;  /* 0x00000004c8007c0c */ /* 0x000fe2000bf46270 */
[----:B------:R-:W-:Y:S01]  /*85c0*/  IMAD R60, R55, R2, RZ ;  /* 0x00000002373c7224 */ /* 0x000fe200078e02ff */
[----:B------:R-:W-:Y:S01]  /*85d0*/  MOV R67, R58 ;  /* 0x0000003a00437202 */ /* 0x000fe20000000f00 */
[----:B------:R-:W3:Y:S01]  /*85e0*/  LDS.128 R44, [R59+0x16000] ;  /* 0x016000003b2c7984 */ /* 0x000ee20000000c00 */
[----:B------:R-:W-:Y:S01]  /*85f0*/  IMAD.MOV.U32 R66, RZ, RZ, R64 ;  /* 0x000000ffff427224 */ /* 0x000fe200078e0040 */
[----:B------:R-:W-:Y:S01]  /*8600*/  ISETP.GE.AND P1, PT, R56, UR4, PT ;  /* 0x0000000438007c0c */ /* 0x000fe2000bf26270 */
[----:B------:R-:W-:Y:S01]  /*8610*/  IMAD R60, R199, R3, R60 ;  /* 0x00000003c73c7224 */ /* 0x000fe200078e023c */
[----:B------:R-:W-:Y:S01]  /*8620*/  ISETP.GE.AND P0, PT, R57, UR4, PT ;  /* 0x0000000439007c0c */ /* 0x000fe2000bf06270 */
[----:B------:R-:W-:Y:S01]  /*8630*/  IMAD.WIDE.U32 R66, R199, R2, R66 ;  /* 0x00000002c7427225 */ /* 0x000fe200078e0042 */
[----:B------:R-:W-:-:S03]  /*8640*/  ULDC.64 UR6, c[0x0][0x3f0] ;  /* 0x0000fc0000067ab9 */ /* 0x000fc60000000a00 */
[----:B------:R-:W-:Y:S01]  /*8650*/  IMAD.IADD R60, R60, 0x1, R67 ;  /* 0x000000013c3c7824 */ /* 0x000fe200078e0243 */
[----:B------:R-:W4:Y:S01]  /*8660*/  @!P2 LDS.128 R40, [R59+0x12000] ;  /* 0x012000003b28a984 */ /* 0x000f220000000c00 */
[----:B------:R-:W-:-:S04]  /*8670*/  LEA R68, P5, R66, UR6, 0x1 ;  /* 0x0000000642447c11 */ /* 0x000fc8000f8a08ff */
[----:B------:R-:W-:-:S05]  /*8680*/  LEA.HI.X R69, R66, UR7, R60, 0x1, P5 ;  /* 0x0000000742457c11 */ /* 0x000fca000a8f0c3c */
[----:B--2---:R2:W-:Y:S04]  /*8690*/  @!P1 STG.E.128 desc[UR14][R68.64+0x80], R48 ;  /* 0x0000803044009986 */ /* 0x0045e8000c101d0e */
[----:B---3--:R2:W-:Y:S04]  /*86a0*/  @!P0 STG.E.128 desc[UR14][R68.64+0x100], R44 ;  /* 0x0001002c44008986 */ /* 0x0085e8000c101d0e */
[----:B----4-:R2:W-:Y:S02]  /*86b0*/  @!P2 STG.E.128 desc[UR14][R68.64], R40 ;  /* 0x000000284400a986 */ /* 0x0105e4000c101d0e */
.L_x_240:
[----:B------:R-:W-:Y:S05]  /*86c0*/  BSYNC B0 ;  /* 0x0000000000007941 */ /* 0x000fea0003800000 */
.L_x_239:
[----:B--2---:R2:W1:Y:S01]  /*86d0*/  LDS.128 R40, [R59+0x17000] ;  /* 0x017000003b287984 */ /* 0x0044620000000c00 */
        /* <DEDUP_REMOVED lines=17> */
[----:B------:R2:W-:Y:S04]  /*87f0*/  @!P2 STG.E.128 desc[UR14][R2.64], R36 ;  /* 0x000000240200a986 */ /* 0x0005e8000c101d0e */
[----:B---3--:R2:W-:Y:S04]  /*8800*/  @!P1 STG.E.128 desc[UR14][R2.64+0x80], R32 ;  /* 0x0000802002009986 */ /* 0x0085e8000c101d0e */
[----:B-1----:R2:W-:Y:S02]  /*8810*/  @!P0 STG.E.128 desc[UR14][R2.64+0x100], R40 ;  /* 0x0001002802008986 */ /* 0x0025e4000c101d0e */
.L_x_242:
[----:B------:R-:W-:Y:S05]  /*8820*/  BSYNC B0 ;  /* 0x0000000000007941 */ /* 0x000fea0003800000 */
.L_x_241:
[-C--:B------:R-:W-:Y:S01]  /*8830*/  IMAD.WIDE.U32 R62, R53, R4.reuse, R62 ;  /* 0x00000004353e7225 */ /* 0x080fe200078e003e */
[----:B------:R-:W-:Y:S01]  /*8840*/  ULDC.64 UR6, c[0x0][0x470] ;  /* 0x00011c0000067ab9 */ /* 0x000fe20000000a00 */
[----:B------:R-:W-:Y:S02]  /*8850*/  BSSY B0, `(.L_x_243) ;  /* 0x000001a000007945 */ /* 0x000fe40003800000 */
[----:B------:R-:W-:Y:S01]  /*8860*/  IMAD R52, R52, R4, RZ ;  /* 0x0000000434347224 */ /* 0x000fe200078e02ff */
[----:B--23--:R-:W-:Y:S01]  /*8870*/  IADD3 R32, P0, R7, R62, RZ ;  /* 0x0000003e07207210 */ /* 0x00cfe20007f1e0ff */
        /* <DEDUP_REMOVED lines=20> */
[----:B----4-:R2:W-:Y:S04]  /*89c0*/  @!P2 STG.E.128 desc[UR14][R34.64], R28 ;  /* 0x0000001c2200a986 */ /* 0x0105e8000c101d0e */
[----:B-1----:R2:W-:Y:S04]  /*89d0*/  @!P1 STG.E.128 desc[UR14][R34.64+0x80], R20 ;  /* 0x0000801422009986 */ /* 0x0025e8000c101d0e */
[----:B------:R2:W-:Y:S02]  /*89e0*/  @!P0 STG.E.128 desc[UR14][R34.64+0x100], R12 ;  /* 0x0001000c22008986 */ /* 0x0005e4000c101d0e */
.L_x_244:
[----:B------:R-:W-:Y:S05]  /*89f0*/  BSYNC B0 ;  /* 0x0000000000007941 */ /* 0x000fea0003800000 */
.L_x_243:
        /* <DEDUP_REMOVED lines=10> */
[----:B------:R-:W-:-:S04]  /*8aa0*/  IMAD R55, R55, R4, RZ ;  /* 0x0000000437377224 */ /* 0x000fc800078e02ff */
[----:B------:R-:W-:Y:S01]  /*8ab0*/  IMAD R55, R2, R5, R55 ;  /* 0x0000000502377224 */ /* 0x000fe200078e0237 */
[----:B------:R-:W-:-:S03]  /*8ac0*/  LEA R2, P3, R6, UR6, 0x1 ;  /* 0x0000000606027c11 */ /* 0x000fc6000f8608ff */
[----:B------:R-:W-:-:S05]  /*8ad0*/  IMAD.IADD R55, R55, 0x1, R7 ;  /* 0x0000000137377824 */ /* 0x000fca00078e0207 */
[----:B------:R-:W-:-:S05]  /*8ae0*/  LEA.HI.X R3, R6, UR7, R55, 0x1, P3 ;  /* 0x0000000706037c11 */ /* 0x000fca00098f0c37 */
[----:B-1----:R3:W-:Y:S04]  /*8af0*/  @!P2 STG.E.128 desc[UR14][R2.64], R24 ;  /* 0x000000180200a986 */ /* 0x0027e8000c101d0e */
[----:B------:R3:W-:Y:S04]  /*8b00*/  @!P1 STG.E.128 desc[UR14][R2.64+0x80], R16 ;  /* 0x0000801002009986 */ /* 0x0007e8000c101d0e */
[----:B------:R3:W-:Y:S02]  /*8b10*/  @!P0 STG.E.128 desc[UR14][R2.64+0x100], R8 ;  /* 0x0001000802008986 */ /* 0x0007e4000c101d0e */
.L_x_215:
[----:B------:R-:W-:Y:S05]  /*8b20*/  BSYNC B1 ;  /* 0x0000000000017941 */ /* 0x000fea0003800000 */
.L_x_201:
[----:B---34-:R-:W3:Y:S02]  /*8b30*/  LDC R2, c[0x0][0xc] ;  /* 0x00000300ff027b82 */ /* 0x018ee40000000800 */
[----:B---3--:R-:W-:-:S04]  /*8b40*/  IADD3 R203, R2, R203, RZ ;  /* 0x000000cb02cb7210 */ /* 0x008fc80007ffe0ff */
[----:B------:R-:W-:-:S13]  /*8b50*/  ISETP.GE.AND P0, PT, R203, UR12, PT ;  /* 0x0000000ccb007c0c */ /* 0x000fda000bf06270 */
[----:B------:R-:W-:Y:S05]  /*8b60*/  @P0 BRA `(.L_x_245) ;  /* 0x0000000000040947 */ /* 0x000fea0003800000 */
[----:B------:R-:W-:Y:S05]  /*8b70*/  BRA `(.L_x_246) ;  /* 0xffffff7c00547947 */ /* 0x000fea000383ffff */
.L_x_245:
[----:B------:R-:W-:Y:S05]  /*8b80*/  EXIT ;  /* 0x000000000000794d */ /* 0x000fea0003800000 */
.L_x_247:
        /* <DEDUP_REMOVED lines=15> */
.L_x_807:


//--------------------- .text._ZN5flash27flash_bwd_convert_dq_kernelI23Flash_bwd_kernel_traitsILi192ELi64ELi64ELi8ELi4ELi2ELi2ELb1ELb1EN7cutlass6half_tE19Flash_kernel_traitsILi192ELi64ELi64ELi8ES3_EEEEvNS_16Flash_bwd_paramsEi --------------------------
	.section	.text._ZN5flash27flash_bwd_convert_dq_kernelI23Flash_bwd_kernel_traitsILi192ELi64ELi64ELi8ELi4ELi2ELi2ELb1ELb1EN7cutlass6half_tE19Flash_kernel_traitsILi192ELi64ELi64ELi8ES3_EEEEvNS_16Flash_bwd_paramsEi,"ax",@progbits
	.align	128
        .global         _ZN5flash27flash_bwd_convert_dq_kernelI23Flash_bwd_kernel_traitsILi192ELi64ELi64ELi8ELi4ELi2ELi2ELb1ELb1EN7cutlass6half_tE19Flash_kernel_traitsILi192ELi64ELi64ELi8ES3_EEEEvNS_16Flash_bwd_paramsEi
        .type           _ZN5flash27flash_bwd_convert_dq_kernelI23Flash_bwd_kernel_traitsILi192ELi64ELi64ELi8ELi4ELi2ELi2ELb1ELb1EN7cutlass6half_tE19Flash_kernel_traitsILi192ELi64ELi64ELi8ES3_EEEEvNS_16Flash_bwd_paramsEi,@function
        .size           _ZN5flash27flash_bwd_convert_dq_kernelI23Flash_bwd_kernel_traitsILi192ELi64ELi64ELi8ELi4ELi2ELi2ELb1ELb1EN7cutlass6half_tE19Flash_kernel_traitsILi192ELi64ELi64ELi8ES3_EEEEvNS_16Flash_bwd_paramsEi,(.L_x_808 - _ZN5flash27flash_bwd_convert_dq_kernelI23Flash_bwd_kernel_traitsILi192ELi64ELi64ELi8ELi4ELi2ELi2ELb1ELb1EN7cutlass6half_tE19Flash_kernel_traitsILi192ELi64ELi64ELi8ES3_EEEEvNS_16Flash_bwd_paramsEi)
        .other          _ZN5flash27flash_bwd_convert_dq_kernelI23Flash_bwd_kernel_traitsILi192ELi64ELi64ELi8ELi4ELi2ELi2ELb1ELb1EN7cutlass6half_tE19Flash_kernel_traitsILi192ELi64ELi64ELi8ES3_EEEEvNS_16Flash_bwd_paramsEi,@"STO_CUDA_ENTRY STV_DEFAULT"
_ZN5flash27flash_bwd_convert_dq_kernelI23Flash_bwd_kernel_traitsILi192ELi64ELi64ELi8ELi4ELi2ELi2ELb1ELb1EN7cutlass6half_tE19Flash_kernel_traitsILi192ELi64ELi64ELi8ES3_EEEEvNS_16Flash_bwd_paramsEi:
.text._ZN5flash27flash_bwd_convert_dq_kernelI23Flash_bwd_kernel_traitsILi192ELi64ELi64ELi8ELi4ELi2ELi2ELb1ELb1EN7cutlass6half_tE19Flash_kernel_traitsILi192ELi64ELi64ELi8ES3_EEEEvNS_16Flash_bwd_paramsEi:
[----:B------:R-:W-:Y:S01]  /*0000*/  LDC R1, c[0x0][0x28] ;  /* 0x00000a00ff017b82 */ /* 0x000fe20000000800 */
[----:B------:R-:W0:Y:S07]  /*0010*/  S2R R44, SR_CTAID.Y ;  /* 0x00000000002c7919 */ /* 0x000e2e0000002600 */
[----:B------:R-:W0:Y:S01]  /*0020*/  LDC.64 R2, c[0x0][0x2f0] ;  /* 0x0000bc00ff027b82 */ /* 0x000e220000000a00 */
[----:B------:R-:W-:Y:S01]  /*0030*/  ULDC.64 UR4, c[0x0][0x2f0] ;  /* 0x0000bc0000047ab9 */ /* 0x000fe20000000a00 */
[----:B------:R-:W-:Y:S01]  /*0040*/  MOV R47, 0xffffffff ;  /* 0xffffffff002f7802 */ /* 0x000fe20000000f00 */
[----:B------:R-:W-:Y:S01]  /*0050*/  ULDC.64 UR6, c[0x0][0x208] ;  /* 0x0000820000067ab9 */ /* 0x000fe20000000a00 */
[----:B------:R-:W-:-:S04]  /*0060*/  ISETP.NE.U32.AND P0, PT, RZ, UR4, PT ;  /* 0x00000004ff007c0c */ /* 0x000fc8000bf05070 */
[----:B------:R-:W-:Y:S01]  /*0070*/  ISETP.NE.AND.EX P0, PT, RZ, UR5, PT, P0 ;  /* 0x00000005ff007c0c */ /* 0x000fe2000bf05300 */
[----:B0-----:R-:W-:-:S12]  /*0080*/  IMAD.WIDE R2, R44, 0x4, R2 ;  /* 0x000000042c027825 */ /* 0x001fd800078e0202 */
[----:B------:R-:W2:Y:S04]  /*0090*/  @P0 LDG.E R47, desc[UR6][R2.64] ;  /* 0x00000006022f0981 */ /* 0x000ea8000c1e1900 */
[----:B------:R-:W2:Y:S01]  /*00a0*/  @P0 LDG.E R80, desc[UR6][R2.64+0x4] ;  /* 0x0000040602500981 */ /* 0x000ea2000c1e1900 */
[----:B------:R-:W0:Y:S02]  /*00b0*/  S2R R79, SR_CTAID.X ;  /* 0x00000000004f7919 */ /* 0x000e240000002500 */
[----:B0-----:R-:W-:Y:S01]  /*00c0*/  SHF.L.U32 R79, R79, 0x6, RZ ;  /* 0x000000064f4f7819 */ /* 0x001fe200000006ff */
[----:B--2---:R-:W-:-:S06]  /*00d0*/  @P0 IMAD.IADD R80, R80, 0x1, -R47 ;  /* 0x0000000150500824 */ /* 0x004fcc00078e0a2f */
[----:B------:R-:W0:Y:S02]  /*00e0*/  @!P0 LDC R80, c[0x0][0x2c4] ;  /* 0x0000b100ff508b82 */ /* 0x000e240000000800 */
[----:B0-----:R-:W-:-:S13]  /*00f0*/  ISETP.GT.AND P1, PT, R80, R79, PT ;  /* 0x0000004f5000720c */ /* 0x001fda0003f24270 */
[----:B------:R-:W-:Y:S05]  /*0100*/  @!P1 EXIT ;  /* 0x000000000000994d */ /* 0x000fea0003800000 */
[----:B------:R-:W0:Y:S01]  /*0110*/  S2R R6, SR_TID.X ;  /* 0x0000000000067919 */ /* 0x000e220000002100 */
[----:B------:R-:W-:Y:S01]  /*0120*/  ISETP.NE.AND P2, PT, R47, -0x1, PT ;  /* 0xffffffff2f00780c */ /* 0x000fe20003f45270 */
[----:B------:R-:W1:Y:S01]  /*0130*/  LDC R75, c[0x0][0x490] ;  /* 0x00012400ff4b7b82 */ /* 0x000e620000000800 */
[----:B------:R-:W-:Y:S01]  /*0140*/  HFMA2.MMA R41, -RZ, RZ, 0, 0 ;  /* 0x00000000ff297435 */ /* 0x000fe200000001ff */
[----:B------:R-:W2:Y:S01]  /*0150*/  S2R R50, SR_TID.X ;  /* 0x0000000000327919 */ /* 0x000ea20000002100 */
[----:B------:R-:W-:Y:S02]  /*0160*/  SHF.R.S32.HI R51, RZ, 0x1f, R79 ;  /* 0x0000001fff337819 */ /* 0x000fe4000001144f */
[----:B------:R-:W-:Y:S02]  /*0170*/  CS2R R72, SRZ ;  /* 0x0000000000487805 */ /* 0x000fe4000001ff00 */
[----:B------:R-:W-:Y:S01]  /*0180*/  CS2R R70, SRZ ;  /* 0x0000000000467805 */ /* 0x000fe2000001ff00 */
[----:B------:R-:W3:Y:S01]  /*0190*/  S2R R74, SR_CTAID.Z ;  /* 0x00000000004a7919 */ /* 0x000ee20000002700 */
[----:B------:R-:W-:-:S02]  /*01a0*/  CS2R R68, SRZ ;  /* 0x0000000000447805 */ /* 0x000fc4000001ff00 */
[----:B------:R-:W-:Y:S02]  /*01b0*/  CS2R R66, SRZ ;  /* 0x0000000000427805 */ /* 0x000fe4000001ff00 */
[----:B------:R-:W-:Y:S02]  /*01c0*/  CS2R R64, SRZ ;  /* 0x0000000000407805 */ /* 0x000fe4000001ff00 */
[----:B------:R-:W-:Y:S02]  /*01d0*/  CS2R R62, SRZ ;  /* 0x00000000003e7805 */ /* 0x000fe4000001ff00 */
[----:B------:R-:W-:Y:S01]  /*01e0*/  CS2R R60, SRZ ;  /* 0x00000000003c7805 */ /* 0x000fe2000001ff00 */
[----:B------:R-:W4:Y:S01]  /*01f0*/  @P2 LDC.64 R4, c[0x0][0x448] ;  /* 0x00011200ff042b82 */ /* 0x000f220000000a00 */
        /* <DEDUP_REMOVED lines=15> */
[----:B-1----:R-:W-:Y:S02]  /*02f0*/  ISETP.GE.AND P1, PT, R75, 0x1, PT ;  /* 0x000000014b00780c */ /* 0x002fe40003f26270 */
[----:B0-----:R-:W-:-:S04]  /*0300*/  SHF.R.S32.HI R7, RZ, 0x1f, R6 ;  /* 0x0000001fff077819 */ /* 0x001fc80000011406 */
[CC--:B------:R-:W-:Y:S02]  /*0310*/  LEA.HI R0, R7.reuse, R6.reuse, RZ, 0x2 ;  /* 0x0000000607007211 */ /* 0x0c0fe400078f10ff */
[----:B------:R-:W-:Y:S01]  /*0320*/  LEA.HI R38, R7, R6, RZ, 0x3 ;  /* 0x0000000607267211 */ /* 0x000fe200078f18ff */
[C---:B----4-:R-:W-:Y:S01]  /*0330*/  @P2 IMAD.WIDE.U32 R82, R47.reuse, R4, RZ ;  /* 0x000000042f522225 */ /* 0x050fe200078e00ff */
[--C-:B------:R-:W-:Y:S02]  /*0340*/  SHF.R.S32.HI R76, RZ, 0x2, R0.reuse ;  /* 0x00000002ff4c7819 */ /* 0x100fe40000011400 */
[----:B------:R-:W-:Y:S01]  /*0350*/  SHF.R.S32.HI R3, RZ, 0x1f, R0 ;  /* 0x0000001fff037819 */ /* 0x000fe20000011400 */
[----:B------:R-:W-:Y:S01]  /*0360*/  @P2 IMAD R81, R47, R5, R83 ;  /* 0x000000052f512224 */ /* 0x000fe200078e0253 */
[----:B------:R-:W-:Y:S02]  /*0370*/  LOP3.LUT R78, R38, 0x1ffffff8, RZ, 0xc0, !PT ;  /* 0x1ffffff8264e7812 */ /* 0x000fe400078ec0ff */
[----:B------:R-:W-:-:S02]  /*0380*/  CS2R R4, SRZ ;  /* 0x0000000000047805 */ /* 0x000fc4000001ff00 */
[----:B------:R-:W-:Y:S02]  /*0390*/  LEA.HI R3, R3, R76, RZ, 0x3 ;  /* 0x0000004c03037211 */ /* 0x000fe400078f18ff */
[----:B------:R-:W-:Y:S01]  /*03a0*/  LOP3.LUT R77, R0, 0x3ffffffc, RZ, 0xc0, !PT ;  /* 0x3ffffffc004d7812 */ /* 0x000fe200078ec0ff */
[----:B------:R-:W-:Y:S01]  /*03b0*/  IMAD.IADD R78, R6, 0x1, -R78 ;  /* 0x00000001064e7824 */ /* 0x000fe200078e0a4e */
[----:B------:R-:W-:Y:S02]  /*03c0*/  LOP3.LUT R3, R3, 0xfffffff8, RZ, 0xc0, !PT ;  /* 0xfffffff803037812 */ /* 0x000fe400078ec0ff */
[CC--:B------:R-:W-:Y:S02]  /*03d0*/  LEA.HI R39, R7.reuse, R6.reuse, RZ, 0x5 ;  /* 0x0000000607277211 */ /* 0x0c0fe400078f28ff */
[----:B------:R-:W-:Y:S01]  /*03e0*/  LEA.HI R2, R7, R6, RZ, 0x6 ;  /* 0x0000000607027211 */ /* 0x000fe200078f30ff */
[----:B------:R-:W-:Y:S01]  /*03f0*/  IMAD.IADD R76, R76, 0x1, -R3 ;  /* 0x000000014c4c7824 */ /* 0x000fe200078e0a03 */
[----:B--2---:R-:W-:-:S02]  /*0400*/  SHF.R.S32.HI R3, RZ, 0x1f, R50 ;  /* 0x0000001fff037819 */ /* 0x004fc40000011432 */
[----:B------:R-:W-:Y:S02]  /*0410*/  IADD3 R77, -R77, R6, RZ ;  /* 0x000000064d4d7210 */ /* 0x000fe40007ffe1ff */
[----:B------:R-:W-:Y:S02]  /*0420*/  CS2R R6, SRZ ;  /* 0x0000000000067805 */ /* 0x000fe4000001ff00 */
[----:B------:R-:W-:Y:S02]  /*0430*/  LEA.HI R40, R3, R50, RZ, 0x5 ;  /* 0x0000003203287211 */ /* 0x000fe400078f28ff */
[----:B------:R-:W-:Y:S02]  /*0440*/  SHF.R.S32.HI R3, RZ, 0x5, R39 ;  /* 0x00000005ff037819 */ /* 0x000fe40000011427 */
[----:B------:R-:W-:Y:S02]  /*0450*/  SHF.R.S32.HI R2, RZ, 0x6, R2 ;  /* 0x00000006ff027819 */ /* 0x000fe40000011402 */
[----:B------:R-:W-:-:S02]  /*0460*/  SHF.R.S32.HI R0, RZ, 0x3, R38 ;  /* 0x00000003ff007819 */ /* 0x000fc40000011426 */
[----:B------:R-:W-:Y:S01]  /*0470*/  SHF.R.S32.HI R48, RZ, 0x5, R40 ;  /* 0x00000005ff307819 */ /* 0x000fe20000011428 */
[----:B---3--:R-:W-:Y:S06]  /*0480*/  @P2 BRA `(.L_x_248) ;  /* 0x00000000001c2947 */ /* 0x008fec0003800000 */
[----:B------:R-:W0:Y:S01]  /*0490*/  LDC.64 R38, c[0x0][0x430] ;  /* 0x00010c00ff267b82 */ /* 0x000e220000000a00 */
[----:B------:R-:W-:Y:S01]  /*04a0*/  SHF.R.S32.HI R43, RZ, 0x1f, R44 ;  /* 0x0000001fff2b7819 */ /* 0x000fe2000001142c */
[----:B------:R-:W-:-:S04]  /*04b0*/  IMAD.MOV.U32 R47, RZ, RZ, -0x1 ;  /* 0xffffffffff2f7424 */ /* 0x000fc800078e00ff */
[-C--:B0-----:R-:W-:Y:S02]  /*04c0*/  IMAD R43, R43, R38.reuse, RZ ;  /* 0x000000262b2b7224 */ /* 0x081fe400078e02ff */
[----:B------:R-:W-:-:S04]  /*04d0*/  IMAD.WIDE.U32 R82, R44, R38, RZ ;  /* 0x000000262c527225 */ /* 0x000fc800078e00ff */
[----:B------:R-:W-:-:S05]  /*04e0*/  IMAD R39, R44, R39, R43 ;  /* 0x000000272c277224 */ /* 0x000fca00078e022b */
[----:B------:R-:W-:-:S07]  /*04f0*/  IADD3 R81, R83, R39, RZ ;  /* 0x0000002753517210 */ /* 0x000fce0007ffe0ff */
.L_x_248:
[----:B------:R-:W-:Y:S05]  /*0500*/  @!P1 BRA `(.L_x_249) ;  /* 0x0000000c00349947 */ /* 0x000fea0003800000 */
[----:B------:R-:W0:Y:S01]  /*0510*/  LDC R45, c[0x0][0x2d4] ;  /* 0x0000b500ff2d7b82 */ /* 0x000e220000000800 */
[----:B------:R-:W-:Y:S01]  /*0520*/  IMAD.WIDE R38, R44, 0x80, RZ ;  /* 0x000000802c267825 */ /* 0x000fe200078e02ff */
[----:B------:R-:W-:Y:S01]  /*0530*/  LOP3.LUT R55, R40, 0xffffffe0, RZ, 0xc0, !PT ;  /* 0xffffffe028377812 */ /* 0x000fe200078ec0ff */
[----:B------:R-:W-:Y:S01]  /*0540*/  ULDC.64 UR10, c[0x0][0x488] ;  /* 0x00012200000a7ab9 */ /* 0x000fe20000000a00 */
[----:B------:R-:W-:Y:S01]  /*0550*/  UMOV UR4, URZ ;  /* 0x0000003f00047c82 */ /* 0x000fe20008000000 */
[----:B------:R-:W-:Y:S01]  /*0560*/  USHF.L.U64.HI UR5, UR10, 0x2, UR11 ;  /* 0x000000020a057899 */ /* 0x000fe2000801020b */
[----:B------:R-:W-:Y:S01]  /*0570*/  SEL R38, R38, RZ, P0 ;  /* 0x000000ff26267207 */ /* 0x000fe20000000000 */
[----:B------:R-:W-:Y:S01]  /*0580*/  ULDC.64 UR8, c[0x0][0x400] ;  /* 0x0001000000087ab9 */ /* 0x000fe20000000a00 */
[----:B------:R-:W1:Y:S01]  /*0590*/  LDC R52, c[0x0][0x270] ;  /* 0x00009c00ff347b82 */ /* 0x000e620000000800 */
[----:B------:R-:W-:Y:S02]  /*05a0*/  SEL R46, R39, RZ, P0 ;  /* 0x000000ff272e7207 */ /* 0x000fe40000000000 */
[----:B------:R-:W-:-:S02]  /*05b0*/  IADD3 R49, P0, R79, R38, RZ ;  /* 0x000000264f317210 */ /* 0x000fc40007f1e0ff */
[----:B------:R-:W-:Y:S02]  /*05c0*/  IADD3 R55, -R55, R50, RZ ;  /* 0x0000003237377210 */ /* 0x000fe40007ffe1ff */
[----:B------:R-:W-:Y:S01]  /*05d0*/  IADD3.X R51, R51, R46, RZ, P0, !PT ;  /* 0x0000002e33337210 */ /* 0x000fe200007fe4ff */
[----:B------:R-:W2:Y:S01]  /*05e0*/  LDC R53, c[0x0][0x2dc] ;  /* 0x0000b700ff357b82 */ /* 0x000ea20000000800 */
[----:B0-----:R-:W-:Y:S01]  /*05f0*/  IMAD.WIDE R44, R44, R45, RZ ;  /* 0x0000002d2c2c7225 */ /* 0x001fe200078e02ff */
[----:B-1----:R-:W-:-:S03]  /*0600*/  SHF.R.S32.HI R38, RZ, 0x1f, R52 ;  /* 0x0000001fff267819 */ /* 0x002fc60000011434 */
[-C--:B------:R-:W-:Y:S02]  /*0610*/  IMAD R45, R45, R52.reuse, RZ ;  /* 0x000000342d2d7224 */ /* 0x080fe400078e02ff */
[----:B------:R-:W-:Y:S02]  /*0620*/  IMAD R46, R51, R52, RZ ;  /* 0x00000034332e7224 */ /* 0x000fe400078e02ff */
[C---:B------:R-:W-:Y:S02]  /*0630*/  IMAD R57, R44.reuse, R38, R45 ;  /* 0x000000262c397224 */ /* 0x040fe400078e022d */
[----:B------:R-:W-:-:S04]  /*0640*/  IMAD.WIDE.U32 R44, R44, R52, RZ ;  /* 0x000000342c2c7225 */ /* 0x000fc800078e00ff */
[----:B--2---:R-:W-:-:S04]  /*0650*/  IMAD.WIDE R42, R52, R53, RZ ;  /* 0x00000035342a7225 */ /* 0x004fc800078e02ff */
[----:B------:R-:W-:Y:S02]  /*0660*/  IMAD R39, R43, R47, RZ ;  /* 0x0000002f2b277224 */ /* 0x000fe400078e02ff */
[----:B------:R-:W-:Y:S02]  /*0670*/  IMAD R73, R38, R49, R46 ;  /* 0x0000003126497224 */ /* 0x000fe400078e022e */
[----:B------:R-:W-:Y:S02]  /*0680*/  IMAD R59, R42, R41, R39 ;  /* 0x000000292a3b7224 */ /* 0x000fe400078e0227 */
[----:B------:R-:W-:Y:S01]  /*0690*/  IMAD.IADD R54, R45, 0x1, R57 ;  /* 0x000000012d367824 */ /* 0x000fe200078e0239 */
[----:B------:R-:W-:Y:S01]  /*06a0*/  SHF.R.S32.HI R57, RZ, 0x1f, R53 ;  /* 0x0000001fff397819 */ /* 0x000fe20000011435 */
[----:B------:R-:W-:-:S04]  /*06b0*/  IMAD.WIDE.U32 R38, R49, R52, RZ ;  /* 0x0000003431267225 */ /* 0x000fc800078e00ff */
[----:B------:R-:W-:Y:S01]  /*06c0*/  IMAD R45, R54, R53, RZ ;  /* 0x00000035362d7224 */ /* 0x000fe200078e02ff */
[----:B------:R-:W-:Y:S01]  /*06d0*/  IADD3 R54, R39, R73, RZ ;  /* 0x0000004927367210 */ /* 0x000fe20007ffe0ff */
[----:B------:R-:W-:Y:S01]  /*06e0*/  IMAD.WIDE.U32 R46, R42, R47, RZ ;  /* 0x0000002f2a2e7225 */ /* 0x000fe200078e00ff */
[----:B------:R-:W-:-:S03]  /*06f0*/  MOV R73, RZ ;  /* 0x000000ff00497202 */ /* 0x000fc60000000f00 */
[----:B------:R-:W-:-:S04]  /*0700*/  IMAD.WIDE.U32 R40, R44, R53, RZ ;  /* 0x000000352c287225 */ /* 0x000fc800078e00ff */
[----:B------:R-:W-:Y:S01]  /*0710*/  IMAD.IADD R50, R47, 0x1, R59 ;  /* 0x000000012f327824 */ /* 0x000fe200078e023b */
[----:B------:R-:W-:Y:S01]  /*0720*/  SEL R47, R40, R46, !P2 ;  /* 0x0000002e282f7207 */ /* 0x000fe20005000000 */
[-C--:B------:R-:W-:Y:S02]  /*0730*/  IMAD R54, R54, R53.reuse, RZ ;  /* 0x0000003536367224 */ /* 0x080fe400078e02ff */
[----:B------:R-:W-:Y:S02]  /*0740*/  IMAD R39, R57, R44, R45 ;  /* 0x0000002c39277224 */ /* 0x000fe400078e022d */
[-C--:B------:R-:W-:Y:S02]  /*0750*/  IMAD R59, R74, R53.reuse, RZ ;  /* 0x000000354a3b7224 */ /* 0x080fe400078e02ff */
[----:B------:R-:W-:Y:S01]  /*0760*/  IMAD R83, R52, R53, RZ ;  /* 0x0000003534537224 */ /* 0x000fe200078e02ff */
[----:B------:R-:W-:Y:S01]  /*0770*/  @!P2 IADD3 R50, R41, R39, RZ ;  /* 0x000000272932a210 */ /* 0x000fe20007ffe0ff */
[----:B------:R-:W-:-:S03]  /*0780*/  IMAD.WIDE.U32 R44, R38, R53, RZ ;  /* 0x00000035262c7225 */ /* 0x000fc600078e00ff */
[----:B------:R-:W-:Y:S01]  /*0790*/  SHF.L.U64.HI R87, R47, 0x2, R50 ;  /* 0x000000022f577819 */ /* 0x000fe20000010232 */
[----:B------:R-:W-:Y:S01]  /*07a0*/  IMAD R53, R57, R38, R54 ;  /* 0x0000002639357224 */ /* 0x000fe200078e0236 */
[----:B------:R-:W-:Y:S01]  /*07b0*/  IADD3 R38, P0, R59, R47, RZ ;  /* 0x0000002f3b267210 */ /* 0x000fe20007f1e0ff */
[----:B------:R-:W-:Y:S01]  /*07c0*/  IMAD R57, R48, R83, R55 ;  /* 0x0000005330397224 */ /* 0x000fe200078e0237 */
[----:B------:R-:W-:Y:S01]  /*07d0*/  SHF.L.U32 R55, R83, 0x3, RZ ;  /* 0x0000000353377819 */ /* 0x000fe200000006ff */
[----:B------:R-:W-:Y:S01]  /*07e0*/  IMAD.IADD R41, R45, 0x1, R53 ;  /* 0x000000012d297824 */ /* 0x000fe200078e0235 */
[----:B------:R-:W-:Y:S01]  /*07f0*/  LEA.HI.X.SX32 R39, R59, R50, 0x1, P0 ;  /* 0x000000323b277211 */ /* 0x000fe200000f0eff */
[----:B------:R-:W-:Y:S01]  /*0800*/  IMAD R51, R51, R42, RZ ;  /* 0x0000002a33337224 */ /* 0x000fe200078e02ff */
[----:B------:R-:W-:Y:S02]  /*0810*/  IADD3 R54, R55, 0x20, R55 ;  /* 0x0000002037367810 */ /* 0x000fe40007ffe037 */
[----:B------:R-:W-:Y:S01]  /*0820*/  SHF.L.U32 R40, R44, 0x2, RZ ;  /* 0x000000022c287819 */ /* 0x000fe200000006ff */
[----:B------:R-:W-:Y:S01]  /*0830*/  IMAD.WIDE.U32 R38, R42, R49, R38 ;  /* 0x000000312a267225 */ /* 0x000fe200078e0026 */
[----:B------:R-:W-:-:S02]  /*0840*/  SHF.L.U64.HI R41, R44, 0x2, R41 ;  /* 0x000000022c297819 */ /* 0x000fc40000010229 */
[----:B------:R-:W-:Y:S01]  /*0850*/  IADD3 R48, R55, R54, RZ ;  /* 0x0000003637307210 */ /* 0x000fe20007ffe0ff */
[----:B------:R-:W-:Y:S01]  /*0860*/  IMAD R51, R43, R49, R51 ;  /* 0x000000312b337224 */ /* 0x000fe200078e0233 */
[----:B------:R-:W-:Y:S01]  /*0870*/  SHF.R.S32.HI R43, RZ, 0x1f, R57 ;  /* 0x0000001fff2b7819 */ /* 0x000fe20000011439 */
[--C-:B------:R-:W-:Y:S01]  /*0880*/  IMAD.WIDE R52, R55, 0x4, R40.reuse ;  /* 0x0000000437347825 */ /* 0x100fe200078e0228 */
[----:B------:R-:W-:Y:S02]  /*0890*/  IADD3 R45, P0, R57, R38, RZ ;  /* 0x00000026392d7210 */ /* 0x000fe40007f1e0ff */
[----:B------:R-:W-:Y:S01]  /*08a0*/  SHF.L.U32 R47, R47, 0x2, RZ ;  /* 0x000000022f2f7819 */ /* 0x000fe200000006ff */
[----:B------:R-:W-:Y:S01]  /*08b0*/  IMAD.WIDE R40, R59, 0x4, R40 ;  /* 0x000000043b287825 */ /* 0x000fe200078e0228 */
[----:B------:R-:W-:Y:S02]  /*08c0*/  IADD3.X R56, R43, R39, R51, P0, !PT ;  /* 0x000000272b387210 */ /* 0x000fe400007fe433 */
[----:B------:R-:W-:Y:S01]  /*08d0*/  SHF.L.U32 R50, R45, 0x2, RZ ;  /* 0x000000022d327819 */ /* 0x000fe200000006ff */
[----:B------:R-:W-:Y:S01]  /*08e0*/  IMAD.IADD R46, R55, 0x1, R48 ;  /* 0x00000001372e7824 */ /* 0x000fe200078e0230 */
[----:B------:R-:W-:Y:S01]  /*08f0*/  SHF.L.U64.HI R51, R45, 0x2, R56 ;  /* 0x000000022d337819 */ /* 0x000fe20000010238 */
[----:B------:R-:W-:-:S03]  /*0900*/  IMAD.WIDE R38, R57, 0x4, R40 ;  /* 0x0000000439267825 */ /* 0x000fc600078e0228 */
[----:B------:R-:W-:Y:S01]  /*0910*/  IADD3 R44, R55, R46, RZ ;  /* 0x0000002e372c7210 */ /* 0x000fe20007ffe0ff */
[----:B------:R-:W-:Y:S01]  /*0920*/  IMAD.WIDE R52, R59, 0x4, R52 ;  /* 0x000000043b347825 */ /* 0x000fe200078e0234 */
[----:B------:R-:W-:-:S03]  /*0930*/  IADD3 R84, P0, R38, R47, RZ ;  /* 0x0000002f26547210 */ /* 0x000fc60007f1e0ff */
[----:B------:R-:W-:Y:S02]  /*0940*/  IMAD.IADD R42, R55, 0x1, R44 ;  /* 0x00000001372a7824 */ /* 0x000fe400078e022c */
[----:B------:R-:W-:-:S03]  /*0950*/  IMAD.WIDE R52, R57, 0x4, R52 ;  /* 0x0000000439347825 */ /* 0x000fc600078e0234 */
[----:B------:R-:W-:Y:S01]  /*0960*/  IADD3 R41, R55, R42, RZ ;  /* 0x0000002a37297210 */ /* 0x000fe20007ffe0ff */
[----:B------:R-:W-:Y:S01]  /*0970*/  IMAD.X R85, R39, 0x1, R87, P0 ;  /* 0x0000000127557824 */ /* 0x000fe200000e0657 */
[----:B------:R-:W-:Y:S01]  /*0980*/  IADD3 R86, P0, R52, R47, RZ ;  /* 0x0000002f34567210 */ /* 0x000fe20007f1e0ff */
[----:B------:R-:W-:-:S03]  /*0990*/  IMAD.WIDE R38, R83, 0x20, R50 ;  /* 0x0000002053267825 */ /* 0x000fc600078e0232 */
[----:B------:R-:W-:Y:S01]  /*09a0*/  IADD3.X R87, R53, R87, RZ, P0, !PT ;  /* 0x0000005735577210 */ /* 0x000fe200007fe4ff */
[----:B------:R-:W-:-:S04]  /*09b0*/  IMAD.WIDE R40, R41, 0x4, R50 ;  /* 0x0000000429287825 */ /* 0x000fc800078e0232 */
[----:B------:R-:W-:-:S04]  /*09c0*/  IMAD.WIDE R42, R42, 0x4, R50 ;  /* 0x000000042a2a7825 */ /* 0x000fc800078e0232 */
[----:B------:R-:W-:-:S04]  /*09d0*/  IMAD.WIDE R44, R44, 0x4, R50 ;  /* 0x000000042c2c7825 */ /* 0x000fc800078e0232 */
[----:B------:R-:W-:-:S04]  /*09e0*/  IMAD.WIDE R46, R46, 0x4, R50 ;  /* 0x000000042e2e7825 */ /* 0x000fc800078e0232 */
[----:B------:R-:W-:-:S04]  /*09f0*/  IMAD.WIDE R48, R48, 0x4, R50 ;  /* 0x0000000430307825 */ /* 0x000fc800078e0232 */
[----:B------:R-:W-:-:S04]  /*0a00*/  IMAD.WIDE R50, R54, 0x4, R50 ;  /* 0x0000000436327825 */ /* 0x000fc800078e0232 */
[----:B------:R-:W-:-:S07]  /*0a10*/  IMAD.WIDE R38, R55, 0x4, R38 ;  /* 0x0000000437267825 */ /* 0x000fce00078e0226 */
.L_x_250:
[----:B------:R-:W-:-:S04]  /*0a20*/  IADD3 R52, P0, R38, UR8, RZ ;  /* 0x0000000826347c10 */ /* 0x000fc8000ff1e0ff */
[----:B------:R-:W-:-:S03]  /*0a30*/  IADD3.X R53, R39, UR9, RZ, P0, !PT ;  /* 0x0000000927357c10 */ /* 0x000fc600087fe4ff */
[----:B------:R-:W-:-:S03]  /*0a40*/  IMAD.WIDE R54, R83, 0x20, R52 ;  /* 0x0000002053367825 */ /* 0x000fc600078e0234 */
[----:B------:R-:W2:Y:S04]  /*0a50*/  LDG.E R53, desc[UR6][R52.64] ;  /* 0x0000000634357981 */ /* 0x000ea8000c1e1900 */
[----:B------:R0:W3:Y:S01]  /*0a60*/  LDG.E R92, desc[UR6][R54.64] ;  /* 0x00000006365c7981 */ /* 0x0000e2000c1e1900 */
[----:B------:R-:W-:-:S05]  /*0a70*/  IMAD.WIDE R90, R83, 0x20, R54 ;  /* 0x00000020535a7825 */ /* 0x000fca00078e0236 */
[----:B------:R-:W4:Y:S01]  /*0a80*/  LDG.E R93, desc[UR6][R90.64] ;  /* 0x000000065a5d7981 */ /* 0x000f22000c1e1900 */
[----:B------:R-:W-:Y:S01]  /*0a90*/  IMAD.WIDE R56, R83, 0x20, R90 ;  /* 0x0000002053387825 */ /* 0x000fe200078e025a */
[----:B0-----:R-:W-:-:S03]  /*0aa0*/  IADD3 R54, P0, R84, UR8, RZ ;  /* 0x0000000854367c10 */ /* 0x001fc6000ff1e0ff */
[----:B------:R-:W-:Y:S01]  /*0ab0*/  IMAD.WIDE R58, R83, 0x20, R56 ;  /* 0x00000020533a7825 */ /* 0x000fe200078e0238 */
[----:B------:R-:W-:Y:S01]  /*0ac0*/  IADD3.X R55, R85, UR9, RZ, P0, !PT ;  /* 0x0000000955377c10 */ /* 0x000fe200087fe4ff */
[----:B------:R-:W5:Y:S02]  /*0ad0*/  LDG.E R56, desc[UR6][R56.64] ;  /* 0x0000000638387981 */ /* 0x000f64000c1e1900 */
[----:B------:R-:W-:Y:S02]  /*0ae0*/  IMAD.WIDE R88, R83, 0x20, R58 ;  /* 0x0000002053587825 */ /* 0x000fe400078e023a */
[----:B------:R-:W5:Y:S02]  /*0af0*/  LDG.E R90, desc[UR6][R54.64+0x100] ;  /* 0x00010006365a7981 */ /* 0x000f64000c1e1900 */
[----:B---3--:R-:W-:Y:S02]  /*0b00*/  FADD.FTZ R7, R92, R7 ;  /* 0x000000075c077221 */ /* 0x008fe40000010000 */
[----:B------:R-:W3:Y:S04]  /*0b10*/  LDG.E R57, desc[UR6][R58.64] ;  /* 0x000000063a397981 */ /* 0x000ee8000c1e1900 */
[----:B------:R-:W3:Y:S01]  /*0b20*/  LDG.E R88, desc[UR6][R88.64] ;  /* 0x0000000658587981 */ /* 0x000ee2000c1e1900 */
[----:B--2---:R-:W-:Y:S01]  /*0b30*/  FADD.FTZ R6, R53, R6 ;  /* 0x0000000635067221 */ /* 0x004fe20000010000 */
[----:B----4-:R-:W-:-:S02]  /*0b40*/  FADD.FTZ R8, R93, R8 ;  /* 0x000000085d087221 */ /* 0x010fc40000010000 */
[----:B------:R-:W2:Y:S01]  /*0b50*/  LDG.E R92, desc[UR6][R54.64+0x80] ;  /* 0x00008006365c7981 */ /* 0x000ea2000c1e1900 */
[----:B------:R-:W-:-:S03]  /*0b60*/  IADD3 R52, P0, R86, UR8, RZ ;  /* 0x0000000856347c10 */ /* 0x000fc6000ff1e0ff */
[----:B------:R-:W4:Y:S01]  /*0b70*/  LDG.E R93, desc[UR6][R54.64+0x180] ;  /* 0x00018006365d7981 */ /* 0x000f22000c1e1900 */
[----:B------:R-:W-:-:S03]  /*0b80*/  IADD3.X R53, R87, UR9, RZ, P0, !PT ;  /* 0x0000000957357c10 */ /* 0x000fc600087fe4ff */
[----:B------:R-:W4:Y:S04]  /*0b90*/  LDG.E R89, desc[UR6][R54.64] ;  /* 0x0000000636597981 */ /* 0x000f28000c1e1900 */
[----:B------:R-:W4:Y:S04]  /*0ba0*/  LDG.E R91, desc[UR6][R54.64+0x200] ;  /* 0x00020006365b7981 */ /* 0x000f28000c1e1900 */
[----:B------:R0:W4:Y:S01]  /*0bb0*/  LDG.E R59, desc[UR6][R54.64+0x280] ;  /* 0x00028006363b7981 */ /* 0x000122000c1e1900 */
[----:B-----5:R-:W-:Y:S01]  /*0bc0*/  FADD.FTZ R9, R56, R9 ;  /* 0x0000000938097221 */ /* 0x020fe20000010000 */
[----:B------:R-:W-:-:S02]  /*0bd0*/  FADD.FTZ R20, R90, R20 ;  /* 0x000000145a147221 */ /* 0x000fc40000010000 */
[----:B------:R-:W5:Y:S04]  /*0be0*/  LDG.E R56, desc[UR6][R52.64] ;  /* 0x0000000634387981 */ /* 0x000f68000c1e1900 */
[----:B------:R-:W5:Y:S01]  /*0bf0*/  LDG.E R58, desc[UR6][R52.64+0x80] ;  /* 0x00008006343a7981 */ /* 0x000f62000c1e1900 */
[----:B0-----:R-:W-:-:S03]  /*0c00*/  IADD3 R54, P0, R50, UR8, RZ ;  /* 0x0000000832367c10 */ /* 0x001fc6000ff1e0ff */
[----:B------:R-:W5:Y:S01]  /*0c10*/  LDG.E R90, desc[UR6][R52.64+0x200] ;  /* 0x00020006345a7981 */ /* 0x000f62000c1e1900 */
[----:B------:R-:W-:Y:S01]  /*0c20*/  IADD3.X R55, R51, UR9, RZ, P0, !PT ;  /* 0x0000000933377c10 */ /* 0x000fe200087fe4ff */
[----:B---3--:R-:W-:Y:S02]  /*0c30*/  FADD.FTZ R10, R57, R10 ;  /* 0x0000000a390a7221 */ /* 0x008fe40000010000 */
[----:B------:R-:W3:Y:S01]  /*0c40*/  LDG.E R57, desc[UR6][R52.64+0x280] ;  /* 0x0002800634397981 */ /* 0x000ee2000c1e1900 */
[----:B------:R-:W-:-:S03]  /*0c50*/  FADD.FTZ R11, R88, R11 ;  /* 0x0000000b580b7221 */ /* 0x000fc60000010000 */
[----:B------:R-:W3:Y:S01]  /*0c60*/  LDG.E R88, desc[UR6][R52.64+0x100] ;  /* 0x0001000634587981 */ /* 0x000ee2000c1e1900 */
[----:B--2---:R-:W-:-:S03]  /*0c70*/  FADD.FTZ R12, R92, R12 ;  /* 0x0000000c5c0c7221 */ /* 0x004fc60000010000 */
[----:B------:R0:W2:Y:S04]  /*0c80*/  LDG.E R92, desc[UR6][R52.64+0x180] ;  /* 0x00018006345c7981 */ /* 0x0000a8000c1e1900 */
[----:B------:R-:W2:Y:S01]  /*0c90*/  LDG.E R53, desc[UR6][R54.64] ;  /* 0x0000000636357981 */ /* 0x000ea2000c1e1900 */
[----:B0-----:R-:W-:Y:S01]  /*0ca0*/  IADD3 R52, P0, R48, UR8, RZ ;  /* 0x0000000830347c10 */ /* 0x001fe2000ff1e0ff */
[----:B----4-:R-:W-:Y:S01]  /*0cb0*/  FADD.FTZ R4, R89, R4 ;  /* 0x0000000459047221 */ /* 0x010fe20000010000 */
[----:B------:R-:W-:Y:S01]  /*0cc0*/  FADD.FTZ R28, R93, R28 ;  /* 0x0000001c5d1c7221 */ /* 0x000fe20000010000 */
[----:B------:R-:W-:Y:S01]  /*0cd0*/  FADD.FTZ R36, R91, R36 ;  /* 0x000000245b247221 */ /* 0x000fe20000010000 */
[----:B------:R-:W-:Y:S01]  /*0ce0*/  FADD.FTZ R66, R59, R66 ;  /* 0x000000423b427221 */ /* 0x000fe20000010000 */
[----:B------:R-:W4:Y:S04]  /*0cf0*/  LDG.E R91, desc[UR6][R54.64+0x80] ;  /* 0x00008006365b7981 */ /* 0x000f28000c1e1900 */
[----:B------:R-:W4:Y:S04]  /*0d00*/  LDG.E R89, desc[UR6][R54.64+0x100] ;  /* 0x0001000636597981 */ /* 0x000f28000c1e1900 */
[----:B------:R-:W4:Y:S04]  /*0d10*/  LDG.E R59, desc[UR6][R54.64+0x180] ;  /* 0x00018006363b7981 */ /* 0x000f28000c1e1900 */
[----:B------:R0:W4:Y:S01]  /*0d20*/  LDG.E R93, desc[UR6][R54.64+0x200] ;  /* 0x00020006365d7981 */ /* 0x000122000c1e1900 */
[----:B-----5:R-:W-:Y:S01]  /*0d30*/  FADD.FTZ R5, R56, R5 ;  /* 0x0000000538057221 */ /* 0x020fe20000010000 */
[----:B------:R-:W-:Y:S01]  /*0d40*/  FADD.FTZ R13, R58, R13 ;  /* 0x0000000d3a0d7221 */ /* 0x000fe20000010000 */
[----:B------:R-:W-:Y:S01]  /*0d50*/  FADD.FTZ R37, R90, R37 ;  /* 0x000000255a257221 */ /* 0x000fe20000010000 */
[----:B---3--:R-:W-:Y:S01]  /*0d60*/  FADD.FTZ R21, R88, R21 ;  /* 0x0000001558157221 */ /* 0x008fe20000010000 */
[----:B--2---:R-:W-:Y:S01]  /*0d70*/  FADD.FTZ R29, R92, R29 ;  /* 0x0000001d5c1d7221 */ /* 0x004fe20000010000 */
[----:B------:R-:W-:Y:S01]  /*0d80*/  FADD.FTZ R14, R53, R14 ;  /* 0x0000000e350e7221 */ /* 0x000fe20000010000 */
[----:B------:R-:W-:-:S02]  /*0d90*/  IADD3.X R53, R49, UR9, RZ, P0, !PT ;  /* 0x0000000931357c10 */ /* 0x000fc400087fe4ff */
[----:B0-----:R-:W-:-:S03]  /*0da0*/  IADD3 R54, P0, R46, UR8, RZ ;  /* 0x000000082e367c10 */ /* 0x001fc6000ff1e0ff */
[----:B------:R-:W2:Y:S01]  /*0db0*/  LDG.E R90, desc[UR6][R52.64] ;  /* 0x00000006345a7981 */ /* 0x000ea2000c1e1900 */
[----:B------:R-:W-:-:S03]  /*0dc0*/  IADD3.X R55, R47, UR9, RZ, P0, !PT ;  /* 0x000000092f377c10 */ /* 0x000fc600087fe4ff */
[----:B------:R-:W3:Y:S04]  /*0dd0*/  LDG.E R56, desc[UR6][R52.64+0x80] ;  /* 0x0000800634387981 */ /* 0x000ee8000c1e1900 */
[----:B------:R-:W5:Y:S04]  /*0de0*/  LDG.E R88, desc[UR6][R52.64+0x100] ;  /* 0x0001000634587981 */ /* 0x000f68000c1e1900 */
[----:B------:R-:W5:Y:S04]  /*0df0*/  LDG.E R58, desc[UR6][R52.64+0x180] ;  /* 0x00018006343a7981 */ /* 0x000f68000c1e1900 */
[----:B------:R0:W5:Y:S04]  /*0e00*/  LDG.E R92, desc[UR6][R52.64+0x200] ;  /* 0x00020006345c7981 */ /* 0x000168000c1e1900 */
[----:B------:R-:W5:Y:S01]  /*0e10*/  LDG.E R53, desc[UR6][R54.64] ;  /* 0x0000000636357981 */ /* 0x000f62000c1e1900 */
[----:B0-----:R-:W-:Y:S01]  /*0e20*/  IADD3 R52, P0, R44, UR8, RZ ;  /* 0x000000082c347c10 */ /* 0x001fe2000ff1e0ff */
[----:B------:R-:W-:Y:S01]  /*0e30*/  FADD.FTZ R67, R57, R67 ;  /* 0x0000004339437221 */ /* 0x000fe20000010000 */
[----:B----4-:R-:W-:Y:S01]  /*0e40*/  FADD.FTZ R22, R91, R22 ;  /* 0x000000165b167221 */ /* 0x010fe20000010000 */
[----:B------:R-:W-:Y:S01]  /*0e50*/  FADD.FTZ R30, R89, R30 ;  /* 0x0000001e591e7221 */ /* 0x000fe20000010000 */
[----:B------:R-:W-:Y:S01]  /*0e60*/  FADD.FTZ R60, R59, R60 ;  /* 0x0000003c3b3c7221 */ /* 0x000fe20000010000 */
[----:B------:R-:W4:Y:S04]  /*0e70*/  LDG.E R89, desc[UR6][R54.64+0x80] ;  /* 0x0000800636597981 */ /* 0x000f28000c1e1900 */
[----:B------:R-:W4:Y:S04]  /*0e80*/  LDG.E R59, desc[UR6][R54.64+0x100] ;  /* 0x00010006363b7981 */ /* 0x000f28000c1e1900 */
[----:B------:R-:W4:Y:S04]  /*0e90*/  LDG.E R57, desc[UR6][R54.64+0x180] ;  /* 0x0001800636397981 */ /* 0x000f28000c1e1900 */
[----:B------:R0:W4:Y:S01]  /*0ea0*/  LDG.E R91, desc[UR6][R54.64+0x200] ;  /* 0x00020006365b7981 */ /* 0x000122000c1e1900 */
[----:B--2---:R-:W-:Y:S01]  /*0eb0*/  FADD.FTZ R15, R90, R15 ;  /* 0x0000000f5a0f7221 */ /* 0x004fe20000010000 */
[----:B---3--:R-:W-:Y:S01]  /*0ec0*/  FADD.FTZ R23, R56, R23 ;  /* 0x0000001738177221 */ /* 0x008fe20000010000 */
[----:B-----5:R-:W-:Y:S01]  /*0ed0*/  FADD.FTZ R31, R88, R31 ;  /* 0x0000001f581f7221 */ /* 0x020fe20000010000 */
[----:B------:R-:W-:Y:S01]  /*0ee0*/  FADD.FTZ R61, R58, R61 ;  /* 0x0000003d3a3d7221 */ /* 0x000fe20000010000 */
[----:B------:R-:W-:Y:S01]  /*0ef0*/  FADD.FTZ R16, R53, R16 ;  /* 0x0000001035107221 */ /* 0x000fe20000010000 */
[----:B------:R-:W-:-:S05]  /*0f00*/  IADD3.X R53, R45, UR9, RZ, P0, !PT ;  /* 0x000000092d357c10 */ /* 0x000fca00087fe4ff */
[----:B------:R-:W2:Y:S04]  /*0f10*/  LDG.E R88, desc[UR6][R52.64+0x80] ;  /* 0x0000800634587981 */ /* 0x000ea8000c1e1900 */
[----:B------:R-:W3:Y:S04]  /*0f20*/  LDG.E R58, desc[UR6][R52.64+0x100] ;  /* 0x00010006343a7981 */ /* 0x000ee8000c1e1900 */
[----:B------:R-:W5:Y:S04]  /*0f30*/  LDG.E R56, desc[UR6][R52.64+0x180] ;  /* 0x0001800634387981 */ /* 0x000f68000c1e1900 */
[----:B------:R-:W5:Y:S01]  /*0f40*/  LDG.E R90, desc[UR6][R52.64+0x200] ;  /* 0x00020006345a7981 */ /* 0x000f62000c1e1900 */
[----:B0-----:R-:W-:Y:S01]  /*0f50*/  IADD3 R54, P0, R42, UR8, RZ ;  /* 0x000000082a367c10 */ /* 0x001fe2000ff1e0ff */
[----:B------:R-:W-:-:S02]  /*0f60*/  FADD.FTZ R69, R92, R69 ;  /* 0x000000455c457221 */ /* 0x000fc40000010000 */
[----:B------:R0:W5:Y:S01]  /*0f70*/  LDG.E R92, desc[UR6][R52.64] ;  /* 0x00000006345c7981 */ /* 0x000162000c1e1900 */
[----:B------:R-:W-:Y:S01]  /*0f80*/  IADD3.X R55, R43, UR9, RZ, P0, !PT ;  /* 0x000000092b377c10 */ /* 0x000fe200087fe4ff */
[----:B------:R-:W-:Y:S01]  /*0f90*/  FADD.FTZ R68, R93, R68 ;  /* 0x000000445d447221 */ /* 0x000fe20000010000 */
[----:B----4-:R-:W-:Y:S01]  /*0fa0*/  FADD.FTZ R24, R89, R24 ;  /* 0x0000001859187221 */ /* 0x010fe20000010000 */
[----:B------:R-:W-:Y:S01]  /*0fb0*/  FADD.FTZ R32, R59, R32 ;  /* 0x000000203b207221 */ /* 0x000fe20000010000 */
[----:B------:R-:W-:Y:S01]  /*0fc0*/  FADD.FTZ R62, R57, R62 ;  /* 0x0000003e393e7221 */ /* 0x000fe20000010000 */
[----:B------:R-:W-:Y:S01]  /*0fd0*/  FADD.FTZ R70, R91, R70 ;  /* 0x000000465b467221 */ /* 0x000fe20000010000 */
[----:B------:R-:W4:Y:S01]  /*0fe0*/  LDG.E R93, desc[UR6][R54.64] ;  /* 0x00000006365d7981 */ /* 0x000f22000c1e1900 */
[----:B0-----:R-:W-:-:S03]  /*0ff0*/  IADD3 R52, P0, R40, UR8, RZ ;  /* 0x0000000828347c10 */ /* 0x001fc6000ff1e0ff */
[----:B------:R-:W4:Y:S01]  /*1000*/  LDG.E R57, desc[UR6][R54.64+0x80] ;  /* 0x0000800636397981 */ /* 0x000f22000c1e1900 */
[----:B------:R-:W-:-:S03]  /*1010*/  IADD3.X R53, R41, UR9, RZ, P0, !PT ;  /* 0x0000000929357c10 */ /* 0x000fc600087fe4ff */
[----:B------:R-:W4:Y:S04]  /*1020*/  LDG.E R89, desc[UR6][R54.64+0x100] ;  /* 0x0001000636597981 */ /* 0x000f28000c1e1900 */
[----:B------:R-:W4:Y:S04]  /*1030*/  LDG.E R59, desc[UR6][R54.64+0x180] ;  /* 0x00018006363b7981 */ /* 0x000f28000c1e1900 */
[----:B------:R-:W4:Y:S04]  /*1040*/  LDG.E R91, desc[UR6][R54.64+0x200] ;  /* 0x00020006365b7981 */ /* 0x000f28000c1e1900 */
[----:B------:R-:W4:Y:S01]  /*1050*/  LDG.E R54, desc[UR6][R52.64+0x180] ;  /* 0x0001800634367981 */ /* 0x000f22000c1e1900 */
[----:B--2---:R-:W-:-:S03]  /*1060*/  FADD.FTZ R25, R88, R25 ;  /* 0x0000001958197221 */ /* 0x004fc60000010000 */
[----:B------:R-:W2:Y:S01]  /*1070*/  LDG.E R88, desc[UR6][R52.64+0x100] ;  /* 0x0001000634587981 */ /* 0x000ea2000c1e1900 */
[----:B---3--:R-:W-:-:S03]  /*1080*/  FADD.FTZ R33, R58, R33 ;  /* 0x000000213a217221 */ /* 0x008fc60000010000 */
[----:B------:R-:W3:Y:S01]  /*1090*/  LDG.E R58, desc[UR6][R52.64+0x80] ;  /* 0x00008006343a7981 */ /* 0x000ee2000c1e1900 */
[----:B-----5:R-:W-:-:S03]  /*10a0*/  FADD.FTZ R63, R56, R63 ;  /* 0x0000003f383f7221 */ /* 0x020fc60000010000 */
[----:B------:R-:W5:Y:S01]  /*10b0*/  LDG.E R56, desc[UR6][R52.64] ;  /* 0x0000000634387981 */ /* 0x000f62000c1e1900 */
[----:B------:R-:W-:-:S03]  /*10c0*/  FADD.FTZ R71, R90, R71 ;  /* 0x000000475a477221 */ /* 0x000fc60000010000 */
[----:B------:R-:W5:Y:S01]  /*10d0*/  LDG.E R90, desc[UR6][R52.64+0x200] ;  /* 0x00020006345a7981 */ /* 0x000f62000c1e1900 */
[----:B------:R-:W-:-:S06]  /*10e0*/  UIADD3 UR4, UR4, 0x1, URZ ;  /* 0x0000000104047890 */ /* 0x000fcc000fffe03f */
[----:B------:R-:W-:Y:S01]  /*10f0*/  ISETP.LE.AND P0, PT, R75, UR4, PT ;  /* 0x000000044b007c0c */ /* 0x000fe2000bf03270 */
[----:B------:R-:W-:Y:S01]  /*1100*/  ULEA UR8, UP0, UR10, UR8, 0x2 ;  /* 0x000000080a087291 */ /* 0x000fe2000f80103f */
[----:B------:R-:W-:-:S03]  /*1110*/  FADD.FTZ R17, R92, R17 ;  /* 0x000000115c117221 */ /* 0x000fc60000010000 */
[----:B------:R-:W-:Y:S01]  /*1120*/  UIADD3.X UR9, UR9, UR5, URZ, UP0, !UPT ;  /* 0x0000000509097290 */ /* 0x000fe200087fe43f */
[----:B----4-:R-:W-:Y:S01]  /*1130*/  FADD.FTZ R18, R93, R18 ;  /* 0x000000125d127221 */ /* 0x010fe20000010000 */
[----:B------:R-:W-:Y:S01]  /*1140*/  FADD.FTZ R26, R57, R26 ;  /* 0x0000001a391a7221 */ /* 0x000fe20000010000 */
[----:B------:R-:W-:Y:S01]  /*1150*/  FADD.FTZ R34, R89, R34 ;  /* 0x0000002259227221 */ /* 0x000fe20000010000 */
[----:B------:R-:W-:Y:S01]  /*1160*/  FADD.FTZ R64, R59, R64 ;  /* 0x000000403b407221 */ /* 0x000fe20000010000 */
[----:B------:R-:W-:Y:S01]  /*1170*/  FADD.FTZ R72, R91, R72 ;  /* 0x000000485b487221 */ /* 0x000fe20000010000 */
[----:B------:R-:W-:Y:S01]  /*1180*/  FADD.FTZ R65, R54, R65 ;  /* 0x0000004136417221 */ /* 0x000fe20000010000 */
[----:B--2---:R-:W-:Y:S01]  /*1190*/  FADD.FTZ R35, R88, R35 ;  /* 0x0000002358237221 */ /* 0x004fe20000010000 */
[----:B---3--:R-:W-:Y:S01]  /*11a0*/  FADD.FTZ R27, R58, R27 ;  /* 0x0000001b3a1b7221 */ /* 0x008fe20000010000 */
[----:B-----5:R-:W-:Y:S01]  /*11b0*/  FADD.FTZ R19, R56, R19 ;  /* 0x0000001338137221 */ /* 0x020fe20000010000 */
[----:B------:R-:W-:Y:S01]  /*11c0*/  FADD.FTZ R73, R90, R73 ;  /* 0x000000495a497221 */ /* 0x000fe20000010000 */
[----:B------:R-:W-:Y:S06]  /*11d0*/  @!P0 BRA `(.L_x_250) ;  /* 0xfffffff800108947 */ /* 0x000fec000383ffff */
.L_x_249:
[----:B------:R-:W0:Y:S01]  /*11e0*/  S2UR UR5, SR_CgaCtaId ;  /* 0x00000000000579c3 */ /* 0x000e220000008800 */
[----:B------:R-:W-:Y:S01]  /*11f0*/  LEA.HI R41, R3, R3, RZ, 0x1 ;  /* 0x0000000303297211 */ /* 0x000fe200078f08ff */
[----:B------:R-:W-:Y:S01]  /*1200*/  IMAD.SHL.U32 R38, R0, 0x40, RZ ;  /* 0x0000004000267824 */ /* 0x000fe200078e00ff */
[----:B------:R-:W-:Y:S01]  /*1210*/  SHF.L.U32 R39, R76, 0x6, RZ ;  /* 0x000000064c277819 */ /* 0x000fe200000006ff */
[----:B------:R-:W-:Y:S01]  /*1220*/  ULDC UR8, c[0x0][0x390] ;  /* 0x0000e40000087ab9 */ /* 0x000fe20000000800 */
[----:B------:R-:W-:Y:S01]  /*1230*/  LOP3.LUT R42, R41, 0x1ffffe, RZ, 0xc0, !PT ;  /* 0x001ffffe292a7812 */ /* 0x000fe200078ec0ff */
[----:B------:R-:W-:Y:S01]  /*1240*/  FMUL.FTZ R4, R4, UR8 ;  /* 0x0000000804047c20 */ /* 0x000fe20008410000 */
[----:B------:R-:W-:Y:S01]  /*1250*/  LOP3.LUT R41, R38, 0x1c0, RZ, 0xc0, !PT ;  /* 0x000001c026297812 */ /* 0x000fe200078ec0ff */
[----:B------:R-:W-:Y:S01]  /*1260*/  IMAD.SHL.U32 R38, R78, 0x8, RZ ;  /* 0x000000084e267824 */ /* 0x000fe200078e00ff */
[----:B------:R-:W-:Y:S01]  /*1270*/  SHF.L.U32 R40, R2, 0x3, RZ ;  /* 0x0000000302287819 */ /* 0x000fe200000006ff */
[----:B------:R-:W-:Y:S01]  /*1280*/  FMUL.FTZ R5, R5, UR8 ;  /* 0x0000000805057c20 */ /* 0x000fe20008410000 */
[----:B------:R-:W-:Y:S01]  /*1290*/  LOP3.LUT R39, R39, 0x1c0, RZ, 0xc0, !PT ;  /* 0x000001c027277812 */ /* 0x000fe200078ec0ff */
[----:B------:R-:W-:Y:S01]  /*12a0*/  FMUL.FTZ R6, R6, UR8 ;  /* 0x0000000806067c20 */ /* 0x000fe20008410000 */
[----:B------:R-:W-:Y:S01]  /*12b0*/  IADD3 R42, R3, -R42, RZ ;  /* 0x8000002a032a7210 */ /* 0x000fe20007ffe0ff */
[----:B------:R-:W-:Y:S01]  /*12c0*/  FMUL.FTZ R7, R7, UR8 ;  /* 0x0000000807077c20 */ /* 0x000fe20008410000 */
[----:B------:R-:W-:Y:S01]  /*12d0*/  SHF.R.U32.HI R3, RZ, 0x3, R41 ;  /* 0x00000003ff037819 */ /* 0x000fe20000011629 */
[----:B------:R-:W-:Y:S01]  /*12e0*/  UMOV UR4, 0x400 ;  /* 0x0000040000047882 */ /* 0x000fe20000000000 */
[----:B------:R-:W-:Y:S01]  /*12f0*/  LOP3.LUT R44, R41, 0x38, R38, 0xf8, !PT ;  /* 0x00000038292c7812 */ /* 0x000fe200078ef826 */
[----:B------:R-:W-:Y:S01]  /*1300*/  FMUL.FTZ R12, R12, UR8 ;  /* 0x000000080c0c7c20 */ /* 0x000fe20008410000 */
[----:B------:R-:W-:Y:S01]  /*1310*/  LOP3.LUT R40, R39, 0x18, R40, 0xf8, !PT ;  /* 0x0000001827287812 */ /* 0x000fe200078ef828 */
[----:B------:R-:W-:Y:S01]  /*1320*/  FMUL.FTZ R13, R13, UR8 ;  /* 0x000000080d0d7c20 */ /* 0x000fe20008410000 */
[----:B------:R-:W-:Y:S01]  /*1330*/  SHF.R.U32.HI R39, RZ, 0x3, R39 ;  /* 0x00000003ff277819 */ /* 0x000fe20000011627 */
[----:B------:R-:W-:Y:S01]  /*1340*/  FMUL.FTZ R9, R9, UR8 ;  /* 0x0000000809097c20 */ /* 0x000fe20008410000 */
[----:B------:R-:W-:Y:S01]  /*1350*/  F2FP.F16.F32.PACK_AB R4, R5, R4 ;  /* 0x000000040504723e */ /* 0x000fe200000000ff */
[----:B0-----:R-:W-:Y:S01]  /*1360*/  ULEA UR4, UR5, UR4, 0x18 ;  /* 0x0000000405047291 */ /* 0x001fe2000f8ec03f */
[----:B------:R-:W-:Y:S01]  /*1370*/  LOP3.LUT R41, R44, R3, RZ, 0x3c, !PT ;  /* 0x000000032c297212 */ /* 0x000fe200078e3cff */
[----:B------:R-:W-:Y:S01]  /*1380*/  FMUL.FTZ R14, R14, UR8 ;  /* 0x000000080e0e7c20 */ /* 0x000fe20008410000 */
[----:B------:R-:W-:Y:S01]  /*1390*/  F2FP.F16.F32.PACK_AB R5, R7, R6 ;  /* 0x000000060705723e */ /* 0x000fe200000000ff */
[----:B------:R-:W-:Y:S01]  /*13a0*/  FMUL.FTZ R6, R8, UR8 ;  /* 0x0000000808067c20 */ /* 0x000fe20008410000 */
[----:B------:R-:W-:Y:S01]  /*13b0*/  LEA R42, R42, R77, 0x9 ;  /* 0x0000004d2a2a7211 */ /* 0x000fe200078e48ff */
[----:B------:R-:W-:Y:S01]  /*13c0*/  FMUL.FTZ R7, R10, UR8 ;  /* 0x000000080a077c20 */ /* 0x000fe20008410000 */
[----:B------:R-:W-:Y:S01]  /*13d0*/  LOP3.LUT R3, R40, R39, RZ, 0x3c, !PT ;  /* 0x0000002728037212 */ /* 0x000fe200078e3cff */
[----:B------:R-:W-:Y:S01]  /*13e0*/  FMUL.FTZ R8, R11, UR8 ;  /* 0x000000080b087c20 */ /* 0x000fe20008410000 */
[----:B------:R-:W-:Y:S01]  /*13f0*/  LOP3.LUT P0, RZ, R76, 0x4, RZ, 0xc0, !PT ;  /* 0x000000044cff7812 */ /* 0x000fe2000780c0ff */
[----:B------:R-:W-:Y:S01]  /*1400*/  FMUL.FTZ R15, R15, UR8 ;  /* 0x000000080f0f7c20 */ /* 0x000fe20008410000 */
[----:B------:R-:W-:Y:S01]  /*1410*/  LEA R3, R42, R3, 0x1 ;  /* 0x000000032a037211 */ /* 0x000fe200078e08ff */
[----:B------:R-:W-:Y:S01]  /*1420*/  FMUL.FTZ R10, R16, UR8 ;  /* 0x00000008100a7c20 */ /* 0x000fe20008410000 */
[----:B------:R-:W-:Y:S01]  /*1430*/  F2FP.F16.F32.PACK_AB R7, R8, R7 ;  /* 0x000000070807723e */ /* 0x000fe200000000ff */
[----:B------:R-:W-:Y:S01]  /*1440*/  FMUL.FTZ R17, R17, UR8 ;  /* 0x0000000811117c20 */ /* 0x000fe20008410000 */
[----:B------:R-:W-:Y:S01]  /*1450*/  F2FP.F16.F32.PACK_AB R8, R13, R12 ;  /* 0x0000000c0d08723e */ /* 0x000fe200000000ff */
[----:B------:R-:W-:Y:S01]  /*1460*/  FMUL.FTZ R18, R18, UR8 ;  /* 0x0000000812127c20 */ /* 0x000fe20008410000 */
[----:B------:R-:W-:Y:S01]  /*1470*/  LEA R13, R3, UR4, 0x1 ;  /* 0x00000004030d7c11 */ /* 0x000fe2000f8e08ff */
[----:B------:R-:W-:Y:S01]  /*1480*/  FMUL.FTZ R19, R19, UR8 ;  /* 0x0000000813137c20 */ /* 0x000fe20008410000 */
[----:B------:R-:W-:Y:S01]  /*1490*/  F2FP.F16.F32.PACK_AB R6, R9, R6 ;  /* 0x000000060906723e */ /* 0x000fe200000000ff */
[----:B------:R-:W-:Y:S01]  /*14a0*/  FMUL.FTZ R20, R20, UR8 ;  /* 0x0000000814147c20 */ /* 0x000fe20008410000 */
        /* <DEDUP_REMOVED lines=8> */
[----:B------:R-:W-:Y:S01]  /*1530*/  IADD3 R15, R13, 0x40, RZ ;  /* 0x000000400d0f7810 */ /* 0x000fe20007ffe0ff */
[----:B------:R-:W-:Y:S01]  /*1540*/  FMUL.FTZ R24, R24, UR8 ;  /* 0x0000000818187c20 */ /* 0x000fe20008410000 */
[----:B------:R-:W-:Y:S01]  /*1550*/  FMUL.FTZ R25, R25, UR8 ;  /* 0x0000000819197c20 */ /* 0x000fe20008410000 */
[----:B------:R-:W-:Y:S01]  /*1560*/  FMUL.FTZ R26, R26, UR8 ;  /* 0x000000081a1a7c20 */ /* 0x000fe20008410000 */
[----:B------:R-:W-:Y:S01]  /*1570*/  FMUL.FTZ R27, R27, UR8 ;  /* 0x000000081b1b7c20 */ /* 0x000fe20008410000 */
[----:B------:R-:W-:-:S02]  /*1580*/  @P0 VIADD R15, R13, 0xffffffc0 ;  /* 0xffffffc00d0f0836 */ /* 0x000fc40000000000 */
        /* <DEDUP_REMOVED lines=22> */
[----:B------:R-:W-:Y:S01]  /*16f0*/  STS [R13], R4 ;  /* 0x000000040d007388 */ /* 0x000fe20000000800 */
[----:B------:R-:W-:Y:S01]  /*1700*/  F2FP.F16.F32.PACK_AB R24, R25, R24 ;  /* 0x000000181918723e */ /* 0x000fe200000000ff */
[----:B------:R-:W-:Y:S01]  /*1710*/  FMUL.FTZ R70, R70, UR8 ;  /* 0x0000000846467c20 */ /* 0x000fe20008410000 */
[----:B------:R-:W-:Y:S01]  /*1720*/  F2FP.F16.F32.PACK_AB R26, R27, R26 ;  /* 0x0000001a1b1a723e */ /* 0x000fe200000000ff */
[----:B------:R-:W-:Y:S01]  /*1730*/  STS [R13+0x400], R5 ;  /* 0x000400050d007388 */ /* 0x000fe20000000800 */
[----:B------:R-:W-:Y:S01]  /*1740*/  FMUL.FTZ R71, R71, UR8 ;  /* 0x0000000847477c20 */ /* 0x000fe20008410000 */
[----:B------:R-:W-:Y:S01]  /*1750*/  FMUL.FTZ R72, R72, UR8 ;  /* 0x0000000848487c20 */ /* 0x000fe20008410000 */
[----:B------:R-:W-:Y:S01]  /*1760*/  FMUL.FTZ R73, R73, UR8 ;  /* 0x0000000849497c20 */ /* 0x000fe20008410000 */
[----:B------:R-:W-:Y:S01]  /*1770*/  STS [R15], R8 ;  /* 0x000000080f007388 */ /* 0x000fe20000000800 */
[----:B------:R-:W-:Y:S01]  /*1780*/  F2FP.F16.F32.PACK_AB R32, R33, R32 ;  /* 0x000000202120723e */ /* 0x000fe200000000ff */
[----:B------:R-:W-:Y:S01]  /*1790*/  IMAD R2, R2, 0x200, R41 ;  /* 0x0000020002027824 */ /* 0x000fe200078e0229 */
[----:B------:R-:W-:Y:S01]  /*17a0*/  F2FP.F16.F32.PACK_AB R34, R35, R34 ;  /* 0x000000222322723e */ /* 0x000fe200000000ff */
[----:B------:R-:W-:Y:S01]  /*17b0*/  STS [R15+0x400], R9 ;  /* 0x000400090f007388 */ /* 0x000fe20000000800 */
[----:B------:R-:W-:Y:S01]  /*17c0*/  F2FP.F16.F32.PACK_AB R36, R37, R36 ;  /* 0x000000242524723e */ /* 0x000fe200000000ff */
[----:B------:R-:W-:Y:S01]  /*17d0*/  ULDC.64 UR10, c[0x0][0x448] ;  /* 0x00011200000a7ab9 */ /* 0x000fe20000000a00 */
[----:B------:R-:W-:Y:S01]  /*17e0*/  F2FP.F16.F32.PACK_AB R60, R61, R60 ;  /* 0x0000003c3d3c723e */ /* 0x000fe200000000ff */
[----:B------:R-:W-:Y:S01]  /*17f0*/  STS [R13+0x1000], R6 ;  /* 0x001000060d007388 */ /* 0x000fe20000000800 */
[----:B------:R-:W-:Y:S01]  /*1800*/  F2FP.F16.F32.PACK_AB R66, R67, R66 ;  /* 0x000000424342723e */ /* 0x000fe200000000ff */
[----:B------:R-:W-:Y:S01]  /*1810*/  BSSY B0, `(.L_x_251) ;  /* 0x0000044000007945 */ /* 0x000fe20003800000 */
        /* <DEDUP_REMOVED lines=8> */
[----:B------:R-:W-:Y:S02]  /*18a0*/  SHF.R.S32.HI R12, RZ, 0x1f, R79 ;  /* 0x0000001fff0c7819 */ /* 0x000fe4000001144f */
[----:B------:R-:W-:Y:S01]  /*18b0*/  SHF.R.S32.HI R39, RZ, 0x1f, R38 ;  /* 0x0000001fff277819 */ /* 0x000fe20000011426 */
[----:B------:R-:W-:Y:S01]  /*18c0*/  STS [R13+0x2000], R20 ;  /* 0x002000140d007388 */ /* 0x000fe20000000800 */
[----:B------:R-:W-:Y:S01]  /*18d0*/  SHF.R.S32.HI R29, RZ, 0x1f, R0 ;  /* 0x0000001fff1d7819 */ /* 0x000fe20000011400 */
[----:B------:R-:W-:Y:S01]  /*18e0*/  IMAD R12, R12, UR10, RZ ;  /* 0x0000000a0c0c7c24 */ /* 0x000fe2000f8e02ff */
[----:B------:R-:W-:Y:S01]  /*18f0*/  IADD3 R31, R38, 0x80, RZ ;  /* 0x00000080261f7810 */ /* 0x000fe20007ffe0ff */
[----:B------:R-:W-:Y:S04]  /*1900*/  STS [R13+0x2400], R22 ;  /* 0x002400160d007388 */ /* 0x000fe80000000800 */
[----:B------:R0:W-:Y:S04]  /*1910*/  STS [R15+0x2000], R28 ;  /* 0x0020001c0f007388 */ /* 0x0001e80000000800 */
[----:B------:R1:W-:Y:S04]  /*1920*/  STS [R15+0x2400], R30 ;  /* 0x0024001e0f007388 */ /* 0x0003e80000000800 */
[----:B------:R-:W-:Y:S01]  /*1930*/  STS [R13+0x3000], R24 ;  /* 0x003000180d007388 */ /* 0x000fe20000000800 */
[----:B0-----:R-:W-:Y:S01]  /*1940*/  LEA R28, R2, UR4, 0x1 ;  /* 0x00000004021c7c11 */ /* 0x001fe2000f8e08ff */
[----:B------:R-:W-:-:S02]  /*1950*/  IMAD.WIDE.U32 R2, R79, UR10, R38 ;  /* 0x0000000a4f027c25 */ /* 0x000fc4000f8e0026 */
[----:B------:R-:W-:Y:S01]  /*1960*/  STS [R13+0x3400], R26 ;  /* 0x0034001a0d007388 */ /* 0x000fe20000000800 */
[----:B------:R-:W-:Y:S01]  /*1970*/  ULDC.64 UR4, c[0x0][0x460] ;  /* 0x0001180000047ab9 */ /* 0x000fe20000000a00 */
[----:B-1----:R-:W-:Y:S02]  /*1980*/  VIADD R30, R38, 0x40 ;  /* 0x00000040261e7836 */ /* 0x002fe40000000000 */
[----:B------:R-:W-:Y:S01]  /*1990*/  STS [R15+0x3000], R32 ;  /* 0x003000200f007388 */ /* 0x000fe20000000800 */
[----:B------:R-:W-:Y:S02]  /*19a0*/  IADD3 R82, P0, R82, R2, RZ ;  /* 0x0000000252527210 */ /* 0x000fe40007f1e0ff */
[----:B------:R-:W-:Y:S01]  /*19b0*/  IADD3 R2, R0, 0x20, RZ ;  /* 0x0000002000027810 */ /* 0x000fe20007ffe0ff */
        /* <DEDUP_REMOVED lines=8> */
[----:B------:R1:W-:Y:S01]  /*1a40*/  STS [R15+0x5400], R72 ;  /* 0x005400480f007388 */ /* 0x0003e20000000800 */
[C---:B0-----:R-:W-:Y:S01]  /*1a50*/  IMAD R13, R79.reuse, UR11, R12 ;  /* 0x0000000b4f0d7c24 */ /* 0x041fe2000f8e020c */
[----:B------:R-:W-:Y:S01]  /*1a60*/  IADD3 R79, -R79, R80, RZ ;  /* 0x000000504f4f7210 */ /* 0x000fe20007ffe1ff */
[----:B------:R-:W-:Y:S01]  /*1a70*/  BAR.SYNC.DEFER_BLOCKING 0x0 ;  /* 0x0000000000007b1d */ /* 0x000fe20000010000 */
[----:B------:R-:W-:-:S02]  /*1a80*/  SHF.R.S32.HI R12, RZ, 0x1f, R74 ;  /* 0x0000001fff0c7819 */ /* 0x000fc4000001144a */
[----:B------:R-:W-:Y:S02]  /*1a90*/  ISETP.GE.AND P1, PT, R0, R79, PT ;  /* 0x0000004f0000720c */ /* 0x000fe40003f26270 */
[----:B------:R-:W-:Y:S01]  /*1aa0*/  IADD3.X R83, R81, R3, R13, P0, !PT ;  /* 0x0000000351537210 */ /* 0x000fe200007fe40d */
[----:B------:R-:W-:Y:S01]  /*1ab0*/  IMAD R3, R12, UR4, RZ ;  /* 0x000000040c037c24 */ /* 0x000fe2000f8e02ff */
[----:B------:R-:W-:-:S03]  /*1ac0*/  ISETP.GE.AND P0, PT, R2, R79, PT ;  /* 0x0000004f0200720c */ /* 0x000fc60003f06270 */
[C---:B------:R-:W-:Y:S02]  /*1ad0*/  IMAD R3, R74.reuse, UR5, R3 ;  /* 0x000000054a037c24 */ /* 0x040fe4000f8e0203 */
[----:B------:R-:W-:-:S05]  /*1ae0*/  IMAD.WIDE.U32 R82, R74, UR4, R82 ;  /* 0x000000044a527c25 */ /* 0x000fca000f8e0052 */
[----:B------:R-:W-:Y:S01]  /*1af0*/  IADD3 R25, R83, R3, RZ ;  /* 0x0000000353197210 */ /* 0x000fe20007ffe0ff */
[----:B------:R1:W0:Y:S04]  /*1b00*/  LDS.128 R4, [R28+0x1000] ;  /* 0x001000001c047984 */ /* 0x0002280000000c00 */
[----:B------:R1:W2:Y:S01]  /*1b10*/  LDS.128 R8, [R28+0x3000] ;  /* 0x003000001c087984 */ /* 0x0002a20000000c00 */
[----:B------:R-:W-:Y:S05]  /*1b20*/  @P1 BRA `(.L_x_252) ;  /* 0x0000000000481947 */ /* 0x000fea0003800000 */
[----:B------:R-:W-:Y:S01]  /*1b30*/  ULDC UR4, c[0x0][0x2d0] ;  /* 0x0000b40000047ab9 */ /* 0x000fe20000000800 */
[----:B-1----:R-:W1:Y:S01]  /*1b40*/  LDS.128 R12, [R28+0x2000] ;  /* 0x002000001c0c7984 */ /* 0x002e620000000c00 */
[----:B------:R-:W-:Y:S01]  /*1b50*/  ISETP.GE.AND P1, PT, R38, UR4, PT ;  /* 0x0000000426007c0c */ /* 0x000fe2000bf26270 */
[----:B------:R-:W-:Y:S01]  /*1b60*/  IMAD R27, R29, UR10, RZ ;  /* 0x0000000a1d1b7c24 */ /* 0x000fe2000f8e02ff */
[----:B------:R-:W-:Y:S01]  /*1b70*/  ISETP.GE.AND P2, PT, R30, UR4, PT ;  /* 0x000000041e007c0c */ /* 0x000fe2000bf46270 */
[----:B------:R-:W3:Y:S01]  /*1b80*/  LDS.128 R16, [R28+0x4000] ;  /* 0x004000001c107984 */ /* 0x000ee20000000c00 */
[----:B------:R-:W-:Y:S01]  /*1b90*/  IMAD.MOV.U32 R24, RZ, RZ, R82 ;  /* 0x000000ffff187224 */ /* 0x000fe200078e0052 */
[----:B------:R-:W-:Y:S01]  /*1ba0*/  ISETP.GE.AND P3, PT, R31, UR4, PT ;  /* 0x000000041f007c0c */ /* 0x000fe2000bf66270 */
[C---:B------:R-:W-:Y:S01]  /*1bb0*/  IMAD R27, R0.reuse, UR11, R27 ;  /* 0x0000000b001b7c24 */ /* 0x040fe2000f8e021b */
[----:B------:R-:W-:Y:S01]  /*1bc0*/  ULDC.64 UR8, c[0x0][0x3e8] ;  /* 0x0000fa0000087ab9 */ /* 0x000fe20000000a00 */
[----:B------:R-:W-:-:S05]  /*1bd0*/  IMAD.WIDE.U32 R2, R0, UR10, R24 ;  /* 0x0000000a00027c25 */ /* 0x000fca000f8e0018 */
[----:B------:R-:W4:Y:S01]  /*1be0*/  @!P1 LDS.128 R20, [R28] ;  /* 0x000000001c149984 */ /* 0x000f220000000c00 */
[----:B------:R-:W-:Y:S02]  /*1bf0*/  IADD3 R3, R3, R27, RZ ;  /* 0x0000001b03037210 */ /* 0x000fe40007ffe0ff */
[----:B------:R-:W-:-:S04]  /*1c00*/  LEA R26, P4, R2, UR8, 0x1 ;  /* 0x00000008021a7c11 */ /* 0x000fc8000f8808ff */
[----:B------:R-:W-:-:S05]  /*1c10*/  LEA.HI.X R27, R2, UR9, R3, 0x1, P4 ;  /* 0x00000009021b7c11 */ /* 0x000fca000a0f0c03 */
[----:B-1----:R1:W-:Y:S04]  /*1c20*/  @!P2 STG.E.128 desc[UR6][R26.64+0x80], R12 ;  /* 0x0000800c1a00a986 */ /* 0x0023e8000c101d06 */
[----:B---3--:R1:W-:Y:S04]  /*1c30*/  @!P3 STG.E.128 desc[UR6][R26.64+0x100], R16 ;  /* 0x000100101a00b986 */ /* 0x0083e8000c101d06 */
[----:B----4-:R1:W-:Y:S02]  /*1c40*/  @!P1 STG.E.128 desc[UR6][R26.64], R20 ;  /* 0x000000141a009986 */ /* 0x0103e4000c101d06 */
.L_x_252:
[----:B------:R-:W-:Y:S05]  /*1c50*/  BSYNC B0 ;  /* 0x0000000000007941 */ /* 0x000fea0003800000 */
.L_x_251:
[----:B-1----:R1:W3:Y:S01]  /*1c60*/  LDS.128 R12, [R28+0x5000] ;  /* 0x005000001c0c7984 */ /* 0x0022e20000000c00 */
[----:B------:R-:W-:Y:S05]  /*1c70*/  @P0 EXIT ;  /* 0x000000000000094d */ /* 0x000fea0003800000 */
[----:B------:R-:W-:Y:S01]  /*1c80*/  IADD3 R17, P0, R0, 0x20, RZ ;  /* 0x0000002000117810 */ /* 0x000fe20007f1e0ff */
[----:B------:R-:W-:Y:S01]  /*1c90*/  IMAD.MOV.U32 R2, RZ, RZ, R82 ;  /* 0x000000ffff027224 */ /* 0x000fe200078e0052 */
[----:B------:R-:W-:Y:S01]  /*1ca0*/  MOV R3, R25 ;  /* 0x0000001900037202 */ /* 0x000fe20000000f00 */
[----:B------:R-:W-:Y:S01]  /*1cb0*/  ULDC.64 UR8, c[0x0][0x3e8] ;  /* 0x0000fa0000087ab9 */ /* 0x000fe20000000a00 */
[----:B------:R-:W-:Y:S01]  /*1cc0*/  IADD3.X R0, RZ, R29, RZ, P0, !PT ;  /* 0x0000001dff007210 */ /* 0x000fe200007fe4ff */
[----:B------:R-:W-:Y:S01]  /*1cd0*/  ULDC UR4, c[0x0][0x2d0] ;  /* 0x0000b40000047ab9 */ /* 0x000fe20000000800 */
[----:B------:R-:W-:Y:S01]  /*1ce0*/  IMAD.WIDE.U32 R2, R17, UR10, R2 ;  /* 0x0000000a11027c25 */ /* 0x000fe2000f8e0002 */
[----:B------:R-:W-:Y:S02]  /*1cf0*/  ISETP.GE.AND P1, PT, R38, UR4, PT ;  /* 0x0000000426007c0c */ /* 0x000fe4000bf26270 */
[----:B------:R-:W-:Y:S01]  /*1d00*/  ISETP.GE.AND P2, PT, R30, UR4, PT ;  /* 0x000000041e007c0c */ /* 0x000fe2000bf46270 */
[----:B------:R-:W-:Y:S01]  /*1d10*/  IMAD R0, R0, UR10, RZ ;  /* 0x0000000a00007c24 */ /* 0x000fe2000f8e02ff */
[----:B------:R-:W-:-:S03]  /*1d20*/  LEA R16, P0, R2, UR8, 0x1 ;  /* 0x0000000802107c11 */ /* 0x000fc6000f8008ff */
[----:B------:R-:W-:-:S05]  /*1d30*/  IMAD R17, R17, UR11, R0 ;  /* 0x0000000b11117c24 */ /* 0x000fca000f8e0200 */
[----:B------:R-:W-:-:S04]  /*1d40*/  IADD3 R3, R3, R17, RZ ;  /* 0x0000001103037210 */ /* 0x000fc80007ffe0ff */
[----:B------:R-:W-:Y:S02]  /*1d50*/  LEA.HI.X R17, R2, UR9, R3, 0x1, P0 ;  /* 0x0000000902117c11 */ /* 0x000fe400080f0c03 */
[----:B------:R-:W-:-:S03]  /*1d60*/  ISETP.GE.AND P0, PT, R31, UR4, PT ;  /* 0x000000041f007c0c */ /* 0x000fc6000bf06270 */
[----:B0-----:R0:W-:Y:S04]  /*1d70*/  @!P1 STG.E.128 desc[UR6][R16.64], R4 ;  /* 0x0000000410009986 */ /* 0x0011e8000c101d06 */
[----:B--2---:R0:W-:Y:S06]  /*1d80*/  @!P2 STG.E.128 desc[UR6][R16.64+0x80], R8 ;  /* 0x000080081000a986 */ /* 0x0041ec000c101d06 */
[----:B------:R-:W-:Y:S05]  /*1d90*/  @P0 EXIT ;  /* 0x000000000000094d */ /* 0x000fea0003800000 */
[----:B---3--:R-:W-:Y:S01]  /*1da0*/  STG.E.128 desc[UR6][R16.64+0x100], R12 ;  /* 0x0001000c10007986 */ /* 0x008fe2000c101d06 */
[----:B------:R-:W-:Y:S05]  /*1db0*/  EXIT ;  /* 0x000000000000794d */ /* 0x000fea0003800000 */
.L_x_253:
        /* <DEDUP_REMOVED lines=12> */
.L_x_808:


//--------------------- .text._ZN5flash44flash_bwd_dq_dk_dv_loop_seqk_parallel_kernelI23Flash_bwd_kernel_traitsILi192ELi64ELi64ELi8ELi4ELi2ELi2ELb1ELb1EN7cutlass6half_tE19Flash_kernel_traitsILi192ELi64ELi64ELi8ES3_EELb1ELb1ELb0ELb0ELb0ELb0ELb0EEEvNS_16Flash_bwd_paramsE --------------------------
	.section	.text._ZN5flash44flash_bwd_dq_dk_dv_loop_seqk_parallel_kernelI23Flash_bwd_kernel_traitsILi192ELi64ELi64ELi8ELi4ELi2ELi2ELb1ELb1EN7cutlass6half_tE19Flash_kernel_traitsILi192ELi64ELi64ELi8ES3_EELb1ELb1ELb0ELb0ELb0ELb0ELb0EEEvNS_16Flash_bwd_paramsE,"ax",@progbits
	.align	128
        .global         _ZN5flash44flash_bwd_dq_dk_dv_loop_seqk_parallel_kernelI23Flash_bwd_kernel_traitsILi192ELi64ELi64ELi8ELi4ELi2ELi2ELb1ELb1EN7cutlass6half_tE19Flash_kernel_traitsILi192ELi64ELi64ELi8ES3_EELb1ELb1ELb0ELb0ELb0ELb0ELb0EEEvNS_16Flash_bwd_paramsE
        .type           _ZN5flash44flash_bwd_dq_dk_dv_loop_seqk_parallel_kernelI23Flash_bwd_kernel_traitsILi192ELi64ELi64ELi8ELi4ELi2ELi2ELb1ELb1EN7cutlass6half_tE19Flash_kernel_traitsILi192ELi64ELi64ELi8ES3_EELb1ELb1ELb0ELb0ELb0ELb0ELb0EEEvNS_16Flash_bwd_paramsE,@function
        .size           _ZN5flash44flash_bwd_dq_dk_dv_loop_seqk_parallel_kernelI23Flash_bwd_kernel_traitsILi192ELi64ELi64ELi8ELi4ELi2ELi2ELb1ELb1EN7cutlass6half_tE19Flash_kernel_traitsILi192ELi64ELi64ELi8ES3_EELb1ELb1ELb0ELb0ELb0ELb0ELb0EEEvNS_16Flash_bwd_paramsE,(.L_x_809 - _ZN5flash44flash_bwd_dq_dk_dv_loop_seqk_parallel_kernelI23Flash_bwd_kernel_traitsILi192ELi64ELi64ELi8ELi4ELi2ELi2ELb1ELb1EN7cutlass6half_tE19Flash_kernel_traitsILi192ELi64ELi64ELi8ES3_EELb1ELb1ELb0ELb0ELb0ELb0ELb0EEEvNS_16Flash_bwd_paramsE)
        .other          _ZN5flash44flash_bwd_dq_dk_dv_loop_seqk_parallel_kernelI23Flash_bwd_kernel_traitsILi192ELi64ELi64ELi8ELi4ELi2ELi2ELb1ELb1EN7cutlass6half_tE19Flash_kernel_traitsILi192ELi64ELi64ELi8ES3_EELb1ELb1ELb0ELb0ELb0ELb0ELb0EEEvNS_16Flash_bwd_paramsE,@"STO_CUDA_ENTRY STV_DEFAULT"
_ZN5flash44flash_bwd_dq_dk_dv_loop_seqk_parallel_kernelI23Flash_bwd_kernel_traitsILi192ELi64ELi64ELi8ELi4ELi2ELi2ELb1ELb1EN7cutlass6half_tE19Flash_kernel_traitsILi192ELi64ELi64ELi8ES3_EELb1ELb1ELb0ELb0ELb0ELb0ELb0EEEvNS_16Flash_bwd_paramsE:
.text._ZN5flash44flash_bwd_dq_dk_dv_loop_seqk_parallel_kernelI23Flash_bwd_kernel_traitsILi192ELi64ELi64ELi8ELi4ELi2ELi2ELb1ELb1EN7cutlass6half_tE19Flash_kernel_traitsILi192ELi64ELi64ELi8ES3_EELb1ELb1ELb0ELb0ELb0ELb0ELb0EEEvNS_16Flash_bwd_paramsE:
        /* <DEDUP_REMOVED lines=15> */
[----:B------:R-:W-:-:S07]  /*00f0*/  UMOV UR5, 0x400 ;  /* 0x0000040000057882 */ /* 0x000fce0000000000 */
[----:B------:R-:W4:Y:S08]  /*0100*/  S2UR UR59, SR_CTAID.Z ;  /* 0x00000000003b79c3 */ /* 0x000f300000002700 */
[----:B------:R-:W5:Y:S01]  /*0110*/  S2UR UR50, SR_CTAID.Y ;  /* 0x00000000003279c3 */ /* 0x000f620000002600 */
[----:B---3--:R-:W-:Y:S01]  /*0120*/  ULEA UR4, UR4, UR5, 0x18 ;  /* 0x0000000504047291 */ /* 0x008fe2000f8ec03f */
[----:B--2---:R-:W-:Y:S01]  /*0130*/  SHF.R.S32.HI R2, RZ, 0x1f, R8 ;  /* 0x0000001fff027819 */ /* 0x004fe20000011408 */
[----:B----4-:R-:W-:-:S03]  /*0140*/  USHF.R.S32.HI UR5, URZ, 0x1f, UR59 ;  /* 0x0000001f3f057899 */ /* 0x010fc6000801143b */
[CC--:B-1----:R-:W-:Y:S02]  /*0150*/  LEA.HI R0, R2.reuse, R8.reuse, RZ, 0x5 ;  /* 0x0000000802007211 */ /* 0x0c2fe400078f28ff */
[CC--:B------:R-:W-:Y:S02]  /*0160*/  LEA.HI R12, R2.reuse, R8.reuse, RZ, 0x3 ;  /* 0x00000008020c7211 */ /* 0x0c0fe400078f18ff */
[CC--:B------:R-:W-:Y:S01]  /*0170*/  LEA.HI R3, R2.reuse, R8.reuse, RZ, 0x4 ;  /* 0x0000000802037211 */ /* 0x0c0fe200078f20ff */
[----:B-----5:R-:W-:Y:S01]  /*0180*/  USHF.L.U32 UR6, UR50, 0x7, URZ ;  /* 0x0000000732067899 */ /* 0x020fe2000800063f */
[CC--:B------:R-:W-:Y:S02]  /*0190*/  LEA.HI R16, R2.reuse, R8.reuse, RZ, 0x7 ;  /* 0x0000000802107211 */ /* 0x0c0fe400078f38ff */
[CC--:B------:R-:W-:Y:S02]  /*01a0*/  LEA.HI R17, R2.reuse, R8.reuse, RZ, 0x6 ;  /* 0x0000000802117211 */ /* 0x0c0fe400078f30ff */
[----:B------:R-:W-:-:S02]  /*01b0*/  LEA.HI R2, R2, R8, RZ, 0x2 ;  /* 0x0000000802027211 */ /* 0x000fc400078f10ff */
[----:B------:R-:W-:Y:S02]  /*01c0*/  LOP3.LUT R4, R0, 0xffffffe0, RZ, 0xc0, !PT ;  /* 0xffffffe000047812 */ /* 0x000fe400078ec0ff */
[----:B------:R-:W-:Y:S02]  /*01d0*/  LOP3.LUT R7, R2, 0x7ffffffc, RZ, 0xc0, !PT ;  /* 0x7ffffffc02077812 */ /* 0x000fe400078ec0ff */
[----:B------:R-:W-:Y:S01]  /*01e0*/  LOP3.LUT R5, R12, 0xfffffff8, RZ, 0xc0, !PT ;  /* 0xfffffff80c057812 */ /* 0x000fe200078ec0ff */
[C---:B------:R-:W-:Y:S01]  /*01f0*/  IMAD.IADD R10, R8.reuse, 0x1, -R4 ;  /* 0x00000001080a7824 */ /* 0x040fe200078e0a04 */
[----:B------:R-:W-:Y:S01]  /*0200*/  LOP3.LUT R6, R3, 0xfffffff0, RZ, 0xc0, !PT ;  /* 0xfffffff003067812 */ /* 0x000fe200078ec0ff */
[C---:B------:R-:W-:Y:S01]  /*0210*/  IMAD.IADD R18, R8.reuse, 0x1, -R7 ;  /* 0x0000000108127824 */ /* 0x040fe200078e0a07 */
[--C-:B------:R-:W-:Y:S01]  /*0220*/  SHF.R.S32.HI R4, RZ, 0x5, R0.reuse ;  /* 0x00000005ff047819 */ /* 0x100fe20000011400 */
[C---:B------:R-:W-:Y:S01]  /*0230*/  IMAD.IADD R5, R8.reuse, 0x1, -R5 ;  /* 0x0000000108057824 */ /* 0x040fe200078e0a05 */
[----:B------:R-:W-:Y:S01]  /*0240*/  SHF.R.S32.HI R7, RZ, 0x1f, R0 ;  /* 0x0000001fff077819 */ /* 0x000fe20000011400 */
[----:B------:R-:W-:Y:S01]  /*0250*/  IMAD.IADD R11, R8, 0x1, -R6 ;  /* 0x00000001080b7824 */ /* 0x000fe200078e0a06 */
[--C-:B------:R-:W-:Y:S01]  /*0260*/  SHF.R.S32.HI R9, RZ, 0x2, R2.reuse ;  /* 0x00000002ff097819 */ /* 0x100fe20000011402 */
[----:B------:R-:W-:Y:S01]  /*0270*/  IMAD.SHL.U32 R22, R5, 0x8, RZ ;  /* 0x0000000805167824 */ /* 0x000fe200078e00ff */
[----:B------:R-:W-:-:S02]  /*0280*/  SHF.R.S32.HI R8, RZ, 0x1f, R2 ;  /* 0x0000001fff087819 */ /* 0x000fc40000011402 */
[-C--:B------:R-:W-:Y:S02]  /*0290*/  LEA.HI R2, R7, R4.reuse, RZ, 0x2 ;  /* 0x0000000407027211 */ /* 0x080fe400078f10ff */
[----:B------:R-:W-:Y:S02]  /*02a0*/  SHF.R.S32.HI R13, RZ, 0x3, R12 ;  /* 0x00000003ff0d7819 */ /* 0x000fe4000001140c */
[----:B------:R-:W-:Y:S02]  /*02b0*/  SHF.R.S32.HI R6, RZ, 0x4, R3 ;  /* 0x00000004ff067819 */ /* 0x000fe40000011403 */
[----:B------:R-:W-:Y:S01]  /*02c0*/  LEA.HI R0, R0, R4, RZ, 0x1 ;  /* 0x0000000400007211 */ /* 0x000fe200078f08ff */
[----:B------:R-:W-:Y:S01]  /*02d0*/  IMAD.SHL.U32 R13, R13, 0x40, RZ ;  /* 0x000000400d0d7824 */ /* 0x000fe200078e00ff */
[----:B------:R-:W-:Y:S02]  /*02e0*/  LOP3.LUT R7, R2, 0xfffffffc, RZ, 0xc0, !PT ;  /* 0xfffffffc02077812 */ /* 0x000fe400078ec0ff */
[----:B------:R-:W-:-:S02]  /*02f0*/  LEA.HI R3, R3, R6, RZ, 0x1 ;  /* 0x0000000603037211 */ /* 0x000fc400078f08ff */
[----:B------:R-:W-:Y:S01]  /*0300*/  LOP3.LUT R0, R0, 0xfffffffe, RZ, 0xc0, !PT ;  /* 0xfffffffe00007812 */ /* 0x000fe200078ec0ff */
[----:B------:R-:W-:Y:S01]  /*0310*/  IMAD.IADD R20, R4, 0x1, -R7 ;  /* 0x0000000104147824 */ /* 0x000fe200078e0a07 */
[----:B------:R-:W-:Y:S02]  /*0320*/  LEA.HI R2, R8, R9, RZ, 0x3 ;  /* 0x0000000908027211 */ /* 0x000fe400078f18ff */
[----:B------:R-:W-:Y:S01]  /*0330*/  LOP3.LUT R3, R3, 0xfffffffe, RZ, 0xc0, !PT ;  /* 0xfffffffe03037812 */ /* 0x000fe200078ec0ff */
[----:B------:R-:W-:Y:S01]  /*0340*/  IMAD.IADD R15, R4, 0x1, -R0 ;  /* 0x00000001040f7824 */ /* 0x000fe200078e0a00 */
[----:B------:R-:W-:Y:S01]  /*0350*/  LOP3.LUT R2, R2, 0xfffffff8, RZ, 0xc0, !PT ;  /* 0xfffffff802027812 */ /* 0x000fe200078ec0ff */
[----:B------:R-:W-:Y:S01]  /*0360*/  STL [R1+0x8c], R20 ;  /* 0x00008c1401007387 */ /* 0x000fe20000100800 */
[----:B------:R-:W-:Y:S01]  /*0370*/  LOP3.LUT R0, R13, 0x1c0, RZ, 0xc0, !PT ;  /* 0x000001c00d007812 */ /* 0x000fe200078ec0ff */
[----:B------:R-:W-:Y:S01]  /*0380*/  IMAD.IADD R14, R6, 0x1, -R3 ;  /* 0x00000001060e7824 */ /* 0x000fe200078e0a03 */
[----:B------:R-:W-:Y:S01]  /*0390*/  SHF.R.S32.HI R4, RZ, 0x1f, R10 ;  /* 0x0000001fff047819 */ /* 0x000fe2000001140a */
[----:B------:R-:W-:Y:S01]  /*03a0*/  IMAD.IADD R7, R9, 0x1, -R2 ;  /* 0x0000000109077824 */ /* 0x000fe200078e0a02 */
[----:B------:R-:W-:Y:S01]  /*03b0*/  LOP3.LUT R3, R0, 0x38, R22, 0xf8, !PT ;  /* 0x0000003800037812 */ /* 0x000fe200078ef816 */
[----:B------:R-:W-:Y:S01]  /*03c0*/  STL [R1+0x48], R22 ;  /* 0x0000481601007387 */ /* 0x000fe20000100800 */
[----:B------:R-:W-:Y:S01]  /*03d0*/  SHF.R.U32.HI R2, RZ, 0x3, R0 ;  /* 0x00000003ff027819 */ /* 0x000fe20000011600 */
[----:B------:R-:W-:Y:S01]  /*03e0*/  IMAD.SHL.U32 R0, R5, 0x40, RZ ;  /* 0x0000004005007824 */ /* 0x000fe200078e00ff */
[----:B------:R-:W-:-:S02]  /*03f0*/  LEA.HI R19, R4, R10, RZ, 0x2 ;  /* 0x0000000a04137211 */ /* 0x000fc400078f10ff */
[----:B------:R-:W-:Y:S01]  /*0400*/  LOP3.LUT R9, R3, R2, RZ, 0x3c, !PT ;  /* 0x0000000203097212 */ /* 0x000fe200078e3cff */
[----:B------:R-:W-:Y:S01]  /*0410*/  IMAD.SHL.U32 R2, R15, 0x10, RZ ;  /* 0x000000100f027824 */ /* 0x000fe200078e00ff */
[----:B------:R-:W-:Y:S02]  /*0420*/  LOP3.LUT R0, R0, 0x1c0, RZ, 0xc0, !PT ;  /* 0x000001c000007812 */ /* 0x000fe400078ec0ff */
[----:B------:R-:W-:Y:S02]  /*0430*/  SHF.R.S32.HI R3, RZ, 0x1f, R11 ;  /* 0x0000001fff037819 */ /* 0x000fe4000001140b */
[C---:B------:R-:W-:Y:S02]  /*0440*/  LOP3.LUT P4, RZ, R5.reuse, 0x4, RZ, 0xc0, !PT ;  /* 0x0000000405ff7812 */ /* 0x040fe4000788c0ff */
[----:B------:R-:W-:Y:S02]  /*0450*/  LOP3.LUT P3, RZ, R5, 0x2, RZ, 0xc0, !PT ;  /* 0x0000000205ff7812 */ /* 0x000fe4000786c0ff */
[----:B------:R-:W-:-:S02]  /*0460*/  LOP3.LUT R4, R0, 0x10, R2, 0xf8, !PT ;  /* 0x0000001000047812 */ /* 0x000fc400078ef802 */
[----:B------:R-:W-:Y:S02]  /*0470*/  SHF.R.S32.HI R21, RZ, 0x7, R16 ;  /* 0x00000007ff157819 */ /* 0x000fe40000011410 */
[----:B------:R-:W-:Y:S01]  /*0480*/  LEA.HI R13, R3, R11, RZ, 0x3 ;  /* 0x0000000b030d7211 */ /* 0x000fe200078f18ff */
[----:B------:R-:W-:Y:S01]  /*0490*/  IMAD.SHL.U32 R3, R14, 0x200, RZ ;  /* 0x000002000e037824 */ /* 0x000fe200078e00ff */
[----:B------:R-:W-:Y:S01]  /*04a0*/  LOP3.LUT R5, R0, 0x8, R12, 0xf8, !PT ;  /* 0x0000000800057812 */ /* 0x000fe200078ef80c */
[----:B------:R-:W-:Y:S01]  /*04b0*/  IMAD.SHL.U32 R10, R21, 0x20, RZ ;  /* 0x00000020150a7824 */ /* 0x000fe200078e00ff */
[----:B------:R-:W-:Y:S01]  /*04c0*/  SHF.R.U32.HI R2, RZ, 0x3, R0 ;  /* 0x00000003ff027819 */ /* 0x000fe20000011600 */
[----:B------:R-:W-:Y:S01]  /*04d0*/  STL [R1+0x88], R21 ;  /* 0x0000881501007387 */ /* 0x000fe20000100800 */
[----:B------:R-:W-:Y:S02]  /*04e0*/  LOP3.LUT R4, R4, 0x8, R12, 0xf8, !PT ;  /* 0x0000000804047812 */ /* 0x000fe400078ef80c */
[----:B------:R-:W-:Y:S01]  /*04f0*/  LOP3.LUT R0, R5, R2, RZ, 0x3c, !PT ;  /* 0x0000000205007212 */ /* 0x000fe200078e3cff */
[----:B------:R-:W-:Y:S01]  /*0500*/  IMAD R5, R21, 0x800, R3 ;  /* 0x0000080015057824 */ /* 0x000fe200078e0203 */
[----:B------:R-:W-:Y:S01]  /*0510*/  LOP3.LUT R2, R3, R4, R2, 0xf6, !PT ;  /* 0x0000000403027212 */ /* 0x000fe200078ef602 */
[----:B------:R1:W-:Y:S01]  /*0520*/  STL [R1+0x94], R10 ;  /* 0x0000940a01007387 */ /* 0x0003e20000100800 */
[----:B------:R-:W-:Y:S01]  /*0530*/  SHF.R.S32.HI R3, RZ, 0x6, R17 ;  /* 0x00000006ff037819 */ /* 0x000fe20000011411 */
[----:B------:R-:W-:Y:S01]  /*0540*/  IMAD.IADD R0, R5, 0x1, R0 ;  /* 0x0000000105007824 */ /* 0x000fe200078e0200 */
[----:B------:R-:W-:Y:S01]  /*0550*/  LOP3.LUT R6, R13, 0xfffffff8, RZ, 0xc0, !PT ;  /* 0xfffffff80d067812 */ /* 0x000fe200078ec0ff */
[C---:B------:R-:W-:Y:S01]  /*0560*/  IMAD.SHL.U32 R5, R7.reuse, 0x40, RZ ;  /* 0x0000004007057824 */ /* 0x040fe200078e00ff */
[----:B------:R-:W-:Y:S01]  /*0570*/  LOP3.LUT R8, R7, 0x1, RZ, 0xc0, !PT ;  /* 0x0000000107087812 */ /* 0x000fe200078ec0ff */
[C---:B------:R-:W-:Y:S01]  /*0580*/  IMAD R17, R3.reuse, 0x200, R9 ;  /* 0x0000020003117824 */ /* 0x040fe200078e0209 */
[----:B------:R-:W-:Y:S01]  /*0590*/  LEA R2, R2, UR4, 0x1 ;  /* 0x0000000402027c11 */ /* 0x000fe2000f8e08ff */
[----:B------:R-:W-:Y:S01]  /*05a0*/  IMAD.SHL.U32 R4, R3, 0x8, RZ ;  /* 0x0000000803047824 */ /* 0x000fe200078e00ff */
[----:B------:R-:W-:Y:S01]  /*05b0*/  LOP3.LUT R3, R5, 0x1c0, RZ, 0xc0, !PT ;  /* 0x000001c005037812 */ /* 0x000fe200078ec0ff */
[----:B------:R-:W-:Y:S01]  /*05c0*/  IMAD.IADD R6, R11, 0x1, -R6 ;  /* 0x000000010b067824 */ /* 0x000fe200078e0a06 */
[----:B------:R-:W-:Y:S01]  /*05d0*/  ISETP.NE.U32.AND P0, PT, R8, 0x1, PT ;  /* 0x000000010800780c */ /* 0x000fe20003f05070 */
[----:B------:R-:W-:Y:S01]  /*05e0*/  IMAD.SHL.U32 R8, R14, 0x20, RZ ;  /* 0x000000200e087824 */ /* 0x000fe200078e00ff */
[----:B------:R-:W-:-:S02]  /*05f0*/  LOP3.LUT R9, R3, 0x20, R10, 0xf8, !PT ;  /* 0x0000002003097812 */ /* 0x000fc400078ef80a */
[----:B------:R-:W-:Y:S02]  /*0600*/  LOP3.LUT R4, R4, 0x18, RZ, 0xc0, !PT ;  /* 0x0000001804047812 */ /* 0x000fe400078ec0ff */
[----:B------:R-:W-:Y:S02]  /*0610*/  SHF.R.U32.HI R5, RZ, 0x3, R3 ;  /* 0x00000003ff057819 */ /* 0x000fe40000011603 */
[----:B------:R-:W-:Y:S01]  /*0620*/  R2P PR, R7, 0x6 ;  /* 0x0000000607007804 */ /* 0x000fe20000000000 */
[----:B------:R-:W-:Y:S01]  /*0630*/  IMAD.SHL.U32 R7, R18, 0x2, RZ ;  /* 0x0000000212077824 */ /* 0x000fe200078e00ff */
[C---:B------:R-:W-:Y:S02]  /*0640*/  LOP3.LUT P6, RZ, R6.reuse, 0x4, RZ, 0xc0, !PT ;  /* 0x0000000406ff7812 */ /* 0x040fe400078cc0ff */
[----:B------:R-:W-:Y:S01]  /*0650*/  LOP3.LUT P5, RZ, R6, 0x2, RZ, 0xc0, !PT ;  /* 0x0000000206ff7812 */ /* 0x000fe200078ac0ff */
[--C-:B------:R-:W-:Y:S01]  /*0660*/  IMAD R11, R20, 0x400, R7.reuse ;  /* 0x00000400140b7824 */ /* 0x100fe200078e0207 */
[----:B------:R-:W-:Y:S01]  /*0670*/  LOP3.LUT R9, R9, R5, RZ, 0x3c, !PT ;  /* 0x0000000509097212 */ /* 0x000fe200078e3cff */
[----:B-1----:R-:W-:Y:S01]  /*0680*/  IMAD.SHL.U32 R10, R6, 0x40, RZ ;  /* 0x00000040060a7824 */ /* 0x002fe200078e00ff */
[----:B------:R-:W-:Y:S01]  /*0690*/  LOP3.LUT R12, R4, 0x20, R8, 0xf8, !PT ;  /* 0x00000020040c7812 */ /* 0x000fe200078ef808 */
[----:B------:R-:W-:Y:S01]  /*06a0*/  IMAD.SHL.U32 R8, R13, 0x40, RZ ;  /* 0x000000400d087824 */ /* 0x000fe200078e00ff */
[----:B------:R-:W-:Y:S01]  /*06b0*/  LOP3.LUT R6, R5, R3, R4, 0x1e, !PT ;  /* 0x0000000305067212 */ /* 0x000fe200078e1e04 */
[----:B------:R-:W-:Y:S01]  /*06c0*/  IMAD.SHL.U32 R5, R14, 0x8, RZ ;  /* 0x000000080e057824 */ /* 0x000fe200078e00ff */
[----:B------:R-:W-:Y:S01]  /*06d0*/  LOP3.LUT R3, R10, 0x1c0, RZ, 0xc0, !PT ;  /* 0x000001c00a037812 */ /* 0x000fe200078ec0ff */
[----:B------:R-:W-:Y:S01]  /*06e0*/  IMAD R7, R15, 0x400, R7 ;  /* 0x000004000f077824 */ /* 0x000fe200078e0207 */
[----:B------:R-:W-:Y:S01]  /*06f0*/  LOP3.LUT R8, R8, 0xfffffe00, RZ, 0xc0, !PT ;  /* 0xfffffe0008087812 */ /* 0x000fe200078ec0ff */
[----:B------:R-:W-:Y:S01]  /*0700*/  IMAD.IADD R16, R11, 0x1, R9 ;  /* 0x000000010b107824 */ /* 0x000fe200078e0209 */
[----:B------:R-:W-:Y:S01]  /*0710*/  SHF.R.U32.HI R4, RZ, 0x3, R3 ;  /* 0x00000003ff047819 */ /* 0x000fe20000011603 */
[----:B------:R-:W-:Y:S01]  /*0720*/  IMAD.IADD R11, R7, 0x1, R6 ;  /* 0x00000001070b7824 */ /* 0x000fe200078e0206 */
[----:B------:R-:W-:Y:S01]  /*0730*/  LOP3.LUT R5, R3, 0x8, R5, 0xf8, !PT ;  /* 0x0000000803057812 */ /* 0x000fe200078ef805 */
[--C-:B------:R-:W-:Y:S01]  /*0740*/  IMAD R7, R20, 0x400, R8.reuse ;  /* 0x0000040014077824 */ /* 0x100fe200078e0208 */
[----:B------:R-:W-:Y:S01]  /*0750*/  LOP3.LUT R3, R4, R12, R3, 0x1e, !PT ;  /* 0x0000000c04037212 */ /* 0x000fe200078e1e03 */
[----:B------:R-:W-:Y:S01]  /*0760*/  IMAD R9, R15, 0x400, R8 ;  /* 0x000004000f097824 */ /* 0x000fe200078e0208 */
[----:B------:R-:W-:Y:S01]  /*0770*/  LOP3.LUT R4, R5, R4, RZ, 0x3c, !PT ;  /* 0x0000000405047212 */ /* 0x000fe200078e3cff */
[C---:B------:R-:W-:Y:S01]  /*0780*/  VIADD R15, R22.reuse, 0x40 ;  /* 0x00000040160f7836 */ /* 0x040fe20000000000 */
[----:B------:R-:W-:Y:S01]  /*0790*/  SHF.R.S32.HI R5, RZ, 0x2, R19 ;  /* 0x00000002ff057819 */ /* 0x000fe20000011413 */
[----:B------:R-:W-:Y:S01]  /*07a0*/  VIADD R14, R22, 0x80 ;  /* 0x00000080160e7836 */ /* 0x000fe20000000000 */
[----:B------:R-:W-:Y:S01]  /*07b0*/  LOP3.LUT R8, R3, R8, RZ, 0xfc, !PT ;  /* 0x0000000803087212 */ /* 0x000fe200078efcff */
[----:B------:R-:W-:Y:S01]  /*07c0*/  IMAD.IADD R7, R7, 0x1, R4 ;  /* 0x0000000107077824 */ /* 0x000fe200078e0204 */
[----:B------:R-:W-:Y:S01]  /*07d0*/  STL [R1+0x6c], R15 ;  /* 0x00006c0f01007387 */ /* 0x000fe20000100800 */
[----:B------:R-:W-:-:S02]  /*07e0*/  IMAD.IADD R9, R4, 0x1, R9 ;  /* 0x0000000104097824 */ /* 0x000fc400078e0209 */
[----:B------:R-:W-:Y:S01]  /*07f0*/  IMAD.U32 R3, RZ, RZ, UR5 ;  /* 0x00000005ff037e24 */ /* 0x000fe2000f8e00ff */
[----:B------:R-:W-:Y:S01]  /*0800*/  USHF.R.S32.HI UR5, URZ, 0x1f, UR50 ;  /* 0x0000001f3f057899 */ /* 0x000fe20008011432 */
[----:B------:R-:W-:Y:S01]  /*0810*/  IMAD.U32 R4, RZ, RZ, UR6 ;  /* 0x00000006ff047e24 */ /* 0x000fe2000f8e00ff */
[----:B------:R-:W-:Y:S01]  /*0820*/  USHF.R.S32.HI UR6, URZ, 0x1f, UR59 ;  /* 0x0000001f3f067899 */ /* 0x000fe2000801143b */
[----:B------:R-:W-:Y:S01]  /*0830*/  IMAD R13, R20, 0x10, R5 ;  /* 0x00000010140d7824 */ /* 0x000fe200078e0205 */
[----:B------:R-:W-:Y:S01]  /*0840*/  LEA R5, R17, UR4, 0x1 ;  /* 0x0000000411057c11 */ /* 0x000fe2000f8e08ff */
[----:B------:R-:W-:Y:S01]  /*0850*/  IMAD.MOV.U32 R6, RZ, RZ, 0x20 ;  /* 0x00000020ff067424 */ /* 0x000fe200078e00ff */
[----:B------:R-:W-:Y:S01]  /*0860*/  STL [R1+0x70], R14 ;  /* 0x0000700e01007387 */ /* 0x000fe20000100800 */
[----:B------:R-:W-:Y:S02]  /*0870*/  IMAD.MOV.U32 R12, RZ, RZ, 0x40 ;  /* 0x00000040ff0c7424 */ /* 0x000fe400078e00ff */
[----:B------:R-:W-:Y:S01]  /*0880*/  IMAD.MOV.U32 R10, RZ, RZ, -0x10 ;  /* 0xfffffff0ff0a7424 */ /* 0x000fe200078e00ff */
[----:B------:R1:W-:Y:S01]  /*0890*/  STL [R1+0x50], R13 ;  /* 0x0000500d01007387 */ /* 0x0003e20000100800 */
[----:B------:R-:W-:Y:S01]  /*08a0*/  IMAD.U32 R3, RZ, RZ, UR5 ;  /* 0x00000005ff037e24 */ /* 0x000fe2000f8e00ff */
[----:B------:R-:W-:Y:S01]  /*08b0*/  SEL R4, R6, 0xffffffe0, !P3 ;  /* 0xffffffe006047807 */ /* 0x000fe20005800000 */
[----:B------:R-:W-:Y:S01]  /*08c0*/  IMAD.U32 R3, RZ, RZ, UR6 ;  /* 0x00000006ff037e24 */ /* 0x000fe2000f8e00ff */
[----:B------:R-:W-:Y:S01]  /*08d0*/  UIADD3 UR6, UR4, 0xc000, URZ ;  /* 0x0000c00004067890 */ /* 0x000fe2000fffe03f */
[----:B------:R-:W-:Y:S01]  /*08e0*/  SEL R3, R12, 0xffffffc0, !P4 ;  /* 0xffffffc00c037807 */ /* 0x000fe20006000000 */
[----:B------:R2:W-:Y:S01]  /*08f0*/  STL [R1+0x2c], R5 ;  /* 0x00002c0501007387 */ /* 0x0005e20000100800 */
[----:B------:R-:W-:Y:S01]  /*0900*/  SEL R10, R10, 0x10, !P0 ;  /* 0x000000100a0a7807 */ /* 0x000fe20004000000 */
[----:B------:R-:W-:Y:S01]  /*0910*/  UIADD3 UR5, UR4, 0x12000, URZ ;  /* 0x0001200004057890 */ /* 0x000fe2000fffe03f */
[----:B------:R-:W-:-:S05]  /*0920*/  SEL R6, R6, 0xffffffe0, !P5 ;  /* 0xffffffe006067807 */ /* 0x000fca0006800000 */
[----:B------:R-:W-:Y:S02]  /*0930*/  LEA R9, R9, UR5, 0x1 ;  /* 0x0000000509097c11 */ /* 0x000fe4000f8e08ff */
[----:B-1----:R-:W-:Y:S02]  /*0940*/  LEA R13, R0, UR4, 0x1 ;  /* 0x00000004000d7c11 */ /* 0x002fe4000f8e08ff */
[----:B------:R-:W-:-:S03]  /*0950*/  LEA R0, R16, UR4, 0x1 ;  /* 0x0000000410007c11 */ /* 0x000fc6000f8e08ff */
[----:B------:R1:W-:Y:S01]  /*0960*/  STL [R1], R13 ;  /* 0x0000000d01007387 */ /* 0x0003e20000100800 */
[----:B--2---:R-:W-:Y:S01]  /*0970*/  SEL R5, R12, 0xffffffc0, !P6 ;  /* 0xffffffc00c057807 */ /* 0x004fe20007000000 */
[--C-:B------:R-:W-:Y:S01]  /*0980*/  IMAD.IADD R12, R4, 0x1, R13.reuse ;  /* 0x00000001040c7824 */ /* 0x100fe200078e020d */
[C---:B------:R-:W-:Y:S01]  /*0990*/  IADD3 R4, R3.reuse, R13, R4 ;  /* 0x0000000d03047210 */ /* 0x040fe20007ffe004 */
[C---:B------:R-:W-:Y:S02]  /*09a0*/  IMAD.IADD R252, R3.reuse, 0x1, R13 ;  /* 0x0000000103fc7824 */ /* 0x040fe400078e020d */
[----:B------:R-:W-:Y:S01]  /*09b0*/  IMAD.IADD R3, R3, 0x1, R2 ;  /* 0x0000000103037824 */ /* 0x000fe200078e0202 */
[----:B------:R2:W-:Y:S04]  /*09c0*/  STL [R1+0x4], R12 ;  /* 0x0000040c01007387 */ /* 0x0005e80000100800 */
[----:B------:R3:W-:Y:S04]  /*09d0*/  STL [R1+0x10], R4 ;  /* 0x0000100401007387 */ /* 0x0007e80000100800 */
[----:B------:R4:W-:Y:S01]  /*09e0*/  STL [R1+0x54], R0 ;  /* 0x0000540001007387 */ /* 0x0009e20000100800 */
[----:B-1----:R-:W-:Y:S01]  /*09f0*/  LEA R13, R11, UR6, 0x1 ;  /* 0x000000060b0d7c11 */ /* 0x002fe2000f8e08ff */
[----:B------:R-:W-:-:S04]  /*0a00*/  IMAD.IADD R11, R0, 0x1, R10 ;  /* 0x00000001000b7824 */ /* 0x000fc800078e020a */
[----:B------:R-:W-:Y:S01]  /*0a10*/  STL [R1+0x74], R13 ;  /* 0x0000740d01007387 */ /* 0x000fe20000100800 */
[----:B--2---:R-:W-:-:S03]  /*0a20*/  VIADD R12, R13, 0x40 ;  /* 0x000000400d0c7836 */ /* 0x004fc60000000000 */
[----:B------:R1:W-:Y:S01]  /*0a30*/  STL [R1+0x60], R11 ;  /* 0x0000600b01007387 */ /* 0x0003e20000100800 */
[----:B------:R-:W-:Y:S02]  /*0a40*/  @P2 VIADD R12, R13, 0xffffffc0 ;  /* 0xffffffc00d0c2836 */ /* 0x000fe40000000000 */
[C---:B---3--:R-:W-:Y:S02]  /*0a50*/  VIADD R4, R0.reuse, 0x20 ;  /* 0x0000002000047836 */ /* 0x048fe40000000000 */
[----:B------:R-:W-:Y:S01]  /*0a60*/  @P1 VIADD R4, R0, 0xffffffe0 ;  /* 0xffffffe000041836 */ /* 0x000fe20000000000 */
[----:B----4-:R-:W-:Y:S01]  /*0a70*/  LEA R0, R8, UR4, 0x1 ;  /* 0x0000000408007c11 */ /* 0x010fe2000f8e08ff */
[----:B------:R-:W-:Y:S01]  /*0a80*/  IMAD.IADD R8, R6, 0x1, R9 ;  /* 0x0000000106087824 */ /* 0x000fe200078e0209 */
[----:B-1----:R-:W-:Y:S01]  /*0a90*/  LEA R11, R7, UR4, 0x1 ;  /* 0x00000004070b7c11 */ /* 0x002fe2000f8e08ff */
[----:B------:R-:W-:-:S04]  /*0aa0*/  ULDC.64 UR4, c[0x0][0x208] ;  /* 0x0000820000047ab9 */ /* 0x000fc80000000a00 */
[----:B------:R-:W-:Y:S01]  /*0ab0*/  STL [R1+0x8], R11 ;  /* 0x0000080b01007387 */ /* 0x000fe20000100800 */
[----:B------:R-:W-:-:S03]  /*0ac0*/  IMAD.IADD R7, R11, 0x1, R6 ;  /* 0x000000010b077824 */ /* 0x000fc600078e0206 */
[----:B------:R1:W-:Y:S04]  /*0ad0*/  STL [R1+0x58], R4 ;  /* 0x0000580401007387 */ /* 0x0003e80000100800 */
[----:B------:R-:W-:Y:S04]  /*0ae0*/  STL [R1+0x1c], R9 ;  /* 0x00001c0901007387 */ /* 0x000fe80000100800 */
[----:B------:R-:W-:Y:S01]  /*0af0*/  STL [R1+0x80], R12 ;  /* 0x0000800c01007387 */ /* 0x000fe20000100800 */
[----:B-1----:R-:W-:Y:S02]  /*0b00*/  IMAD.IADD R4, R10, 0x1, R4 ;  /* 0x000000010a047824 */ /* 0x002fe400078e0204 */
[----:B------:R-:W-:-:S03]  /*0b10*/  IMAD.IADD R10, R11, 0x1, R5 ;  /* 0x000000010b0a7824 */ /* 0x000fc600078e0205 */
[----:B------:R1:W-:Y:S04]  /*0b20*/  STL [R1+0x5c], R4 ;  /* 0x00005c0401007387 */ /* 0x0003e80000100800 */
[----:B------:R-:W-:Y:S04]  /*0b30*/  STL [R1+0xc], R7 ;  /* 0x00000c0701007387 */ /* 0x000fe80000100800 */
[----:B------:R-:W-:Y:S04]  /*0b40*/  STL [R1+0x18], R10 ;  /* 0x0000180a01007387 */ /* 0x000fe80000100800 */
[----:B------:R-:W-:Y:S01]  /*0b50*/  STL [R1+0x28], R8 ;  /* 0x0000280801007387 */ /* 0x000fe20000100800 */
[----:B-1----:R-:W-:-:S02]  /*0b60*/  IMAD.IADD R4, R5, 0x1, R9 ;  /* 0x0000000105047824 */ /* 0x002fc400078e0209 */
[----:B------:R-:W-:-:S03]  /*0b70*/  IMAD.IADD R5, R7, 0x1, R5 ;  /* 0x0000000107057824 */ /* 0x000fc600078e0205 */
[----:B------:R1:W-:Y:S04]  /*0b80*/  STL [R1+0x20], R4 ;  /* 0x0000200401007387 */ /* 0x0003e80000100800 */
[----:B------:R2:W-:Y:S01]  /*0b90*/  STL [R1+0x14], R5 ;  /* 0x0000140501007387 */ /* 0x0005e20000100800 */
[----:B-1----:R-:W-:-:S05]  /*0ba0*/  IMAD.IADD R4, R6, 0x1, R4 ;  /* 0x0000000106047824 */ /* 0x002fca00078e0204 */
[----:B------:R2:W-:Y:S02]  /*0bb0*/  STL [R1+0x24], R4 ;  /* 0x0000240401007387 */ /* 0x0005e40000100800 */
.L_x_298:
        /* <DEDUP_REMOVED lines=38> */
[----:B-----5:R1:W5:Y:S02]  /*0e20*/  @P3 LDG.E R6, desc[UR4][R4.64+0x4] ;  /* 0x0000040404063981 */ /* 0x020364000c1e1900 */
        /* <DEDUP_REMOVED lines=28> */
.L_x_254:
        /* <DEDUP_REMOVED lines=18> */
[----:B------:R-:W-:Y:S01]  /*1110*/  ULDC.U8 UR19, c[0x0][0x3d8] ;  /* 0x0000f60000137ab9 */ /* 0x000fe20000000000 */
[----:B------:R-:W-:Y:S01]  /*1120*/  USHF.R.S32.HI UR41, URZ, 0x1f, UR49 ;  /* 0x0000001f3f297899 */ /* 0x000fe20008011431 */
[----:B------:R-:W-:Y:S01]  /*1130*/  ULDC UR21, c[0x0][0x2dc] ;  /* 0x0000b70000157ab9 */ /* 0x000fe20000000800 */
[----:B------:R-:W-:Y:S01]  /*1140*/  ULDC UR47, c[0x0][0x270] ;  /* 0x00009c00002f7ab9 */ /* 0x000fe20000000800 */
[----:B------:R-:W-:Y:S02]  /*1150*/  UISETP.NE.AND UP3, UPT, UR19, URZ, UPT ;  /* 0x0000003f1300728c */ /* 0x000fe4000bf65270 */
[----:B------:R-:W-:Y:S01]  /*1160*/  @!UP1 UIMAD.WIDE.U32 UR42, UR50, UR6, URZ ;  /* 0x00000006322a92a5 */ /* 0x000fe2000f8e003f */
[----:B-1----:R-:W-:Y:S01]  /*1170*/  IABS R8, R9 ;  /* 0x0000000900087213 */ /* 0x002fe20000000000 */
[----:B------:R-:W-:Y:S01]  /*1180*/  USHF.L.U32 UR14, UR50, 0x7, URZ ;  /* 0x00000007320e7899 */ /* 0x000fe2000800063f */
[----:B------:R-:W-:Y:S01]  /*1190*/  ISETP.NE.AND P3, PT, R9, RZ, PT ;  /* 0x000000ff0900720c */ /* 0x000fe20003f65270 */
[----:B------:R-:W-:Y:S01]  /*11a0*/  USHF.L.U64.HI UR17, UR50, 0x7, UR61 ;  /* 0x0000000732117899 */ /* 0x000fe2000801023d */
[----:B------:R-:W1:Y:S01]  /*11b0*/  I2F.RP R4, R8 ;  /* 0x0000000800047306 */ /* 0x000e620000209400 */
[----:B------:R-:W-:Y:S01]  /*11c0*/  @UP0 UIADD3 UR16, UR36, UR38, URZ ;  /* 0x0000002624100290 */ /* 0x000fe2000fffe03f */
[----:B------:R-:W-:Y:S01]  /*11d0*/  @UP0 ULDC.64 UR22, c[0x0][0x248] ;  /* 0x0000920000160ab9 */ /* 0x000fe20000000a00 */
[----:B--2---:R-:W-:Y:S01]  /*11e0*/  UIMAD.WIDE.U32 UR34, UR11, UR12, URZ ;  /* 0x0000000c0b2272a5 */ /* 0x004fe2000f8e003f */
[----:B------:R-:W-:Y:S01]  /*11f0*/  ULDC.64 UR28, c[0x0][0x240] ;  /* 0x00009000001c7ab9 */ /* 0x000fe20000000a00 */
[----:B------:R-:W-:-:S02]  /*1200*/  USEL UR40, UR14, URZ, UP2 ;  /* 0x0000003f0e287287 */ /* 0x000fc40009000000 */
[----:B------:R-:W-:Y:S02]  /*1210*/  UIMAD UR52, UR11, UR13, UR35 ;  /* 0x0000000d0b3472a4 */ /* 0x000fe4000f8e0223 */
[----:B------:R-:W-:Y:S01]  /*1220*/  @!UP1 UIMAD UR11, UR61, UR6, URZ ;  /* 0x000000063d0b92a4 */ /* 0x000fe2000f8e023f */
[----:B------:R-:W-:Y:S01]  /*1230*/  @UP1 ULDC.64 UR12, c[0x0][0x420] ;  /* 0x00010800000c1ab9 */ /* 0x000fe20000000a00 */
[----:B------:R-:W-:Y:S01]  /*1240*/  USEL UR39, UR17, URZ, UP2 ;  /* 0x0000003f11277287 */ /* 0x000fe20009000000 */
[----:B-1----:R-:W1:Y:S01]  /*1250*/  MUFU.RCP R4, R4 ;  /* 0x0000000400047308 */ /* 0x002e620000001000 */
[----:B------:R-:W-:Y:S02]  /*1260*/  @!UP1 UIMAD UR32, UR50, UR7, UR11 ;  /* 0x00000007322092a4 */ /* 0x000fe4000f8e020b */
[----:B------:R-:W-:Y:S02]  /*1270*/  UIADD3 UR11, UR33, 0x3f, URZ ;  /* 0x0000003f210b7890 */ /* 0x000fe4000fffe03f */
[----:B------:R-:W-:-:S02]  /*1280*/  @UP1 UIMAD.WIDE.U32 UR44, UR8, UR12, URZ ;  /* 0x0000000c082c12a5 */ /* 0x000fc4000f8e003f */
[----:B------:R-:W-:Y:S02]  /*1290*/  USHF.R.S32.HI UR18, URZ, 0x1f, UR11 ;  /* 0x0000001f3f127899 */ /* 0x000fe4000801140b */
[----:B------:R-:W-:Y:S02]  /*12a0*/  @UP1 UIMAD UR51, UR8, UR13, UR45 ;  /* 0x0000000d083312a4 */ /* 0x000fe4000f8e022d */
[----:B------:R-:W-:Y:S02]  /*12b0*/  UIMAD.WIDE UR6, UR21, UR47, URZ ;  /* 0x0000002f150672a5 */ /* 0x000fe4000f8e023f */
[----:B------:R-:W-:Y:S02]  /*12c0*/  UIMAD.WIDE.U32 UR12, UR50, UR49, URZ ;  /* 0x00000031320c72a5 */ /* 0x000fe4000f8e003f */
[----:B------:R-:W-:Y:S01]  /*12d0*/  ULEA.HI UR30, UR18, UR11, URZ, 0x6 ;  /* 0x0000000b121e7291 */ /* 0x000fe2000f8f303f */
[----:B-1----:R-:W-:Y:S01]  /*12e0*/  VIADD R4, R4, 0xffffffe ;  /* 0x0ffffffe04047836 */ /* 0x002fe20000000000 */
[----:B------:R-:W-:-:S02]  /*12f0*/  UIMAD UR11, UR41, UR50, URZ ;  /* 0x00000032290b72a4 */ /* 0x000fc4000f8e023f */
[----:B------:R-:W-:Y:S01]  /*1300*/  @UP0 UIMAD.WIDE.U32 UR18, UR16, UR22, URZ ;  /* 0x00000016101202a5 */ /* 0x000fe2000f8e003f */
[----:B------:R-:W1:Y:S01]  /*1310*/  F2I.FTZ.U32.TRUNC.NTZ R5, R4 ;  /* 0x0000000400057305 */ /* 0x000e62000021f000 */
[----:B------:R-:W-:Y:S02]  /*1320*/  @UP0 UIMAD UR48, UR16, UR23, URZ ;  /* 0x00000017103002a4 */ /* 0x000fe4000f8e023f */
[----:B------:R-:W-:Y:S02]  /*1330*/  UIADD3 UR54, UR25, UR37, URZ ;  /* 0x0000002519367290 */ /* 0x000fe4000fffe03f */
[----:B------:R-:W-:Y:S02]  /*1340*/  UIMAD.WIDE.U32 UR14, UR8, UR28, URZ ;  /* 0x0000001c080e72a5 */ /* 0x000fe4000f8e003f */
[----:B------:R-:W-:Y:S02]  /*1350*/  UIMAD.WIDE.U32 UR16, UR6, UR12, URZ ;  /* 0x0000000c061072a5 */ /* 0x000fe4000f8e003f */
[----:B------:R-:W-:-:S02]  /*1360*/  UIMAD UR25, UR7, UR12, URZ ;  /* 0x0000000c071972a4 */ /* 0x000fc4000f8e023f */
[----:B------:R-:W-:Y:S01]  /*1370*/  UIMAD UR12, UR61, UR49, UR11 ;  /* 0x000000313d0c72a4 */ /* 0x000fe2000f8e020b */
[----:B------:R-:W-:Y:S01]  /*1380*/  ULDC UR46, c[0x0][0x2c4] ;  /* 0x0000b100002e7ab9 */ /* 0x000fe20000000800 */
[----:B------:R-:W-:Y:S01]  /*1390*/  USEL UR60, UR24, UR14, !UP1 ;  /* 0x0000000e183c7287 */ /* 0x000fe2000c800000 */
[----:B-1----:R-:W-:Y:S01]  /*13a0*/  IMAD.MOV R4, RZ, RZ, -R5 ;  /* 0x000000ffff047224 */ /* 0x002fe200078e0a05 */
[----:B------:R-:W-:Y:S02]  /*13b0*/  @UP3 UIMAD UR24, UR50, UR46, URZ ;  /* 0x0000002e321832a4 */ /* 0x000fe4000f8e023f */
[----:B------:R-:W-:Y:S01]  /*13c0*/  UIADD3 UR12, UR13, UR12, URZ ;  /* 0x0000000c0d0c7290 */ /* 0x000fe2000fffe03f */
[----:B------:R-:W-:Y:S01]  /*13d0*/  IMAD R6, R4, R8, RZ ;  /* 0x0000000804067224 */ /* 0x000fe200078e02ff */
[----:B------:R-:W-:Y:S01]  /*13e0*/  ULOP3.LUT UR11, UR30, 0xffffffc0, URZ, 0xc0, !UPT ;  /* 0xffffffc01e0b7892 */ /* 0x000fe2000f8ec03f */
[----:B------:R-:W-:Y:S01]  /*13f0*/  IMAD.MOV.U32 R4, RZ, RZ, RZ ;  /* 0x000000ffff047224 */ /* 0x000fe200078e00ff */
[----:B------:R-:W-:-:S02]  /*1400*/  UIMAD UR27, UR8, UR29, URZ ;  /* 0x0000001d081b72a4 */ /* 0x000fc4000f8e023f */
[----:B------:R-:W-:Y:S01]  /*1410*/  @UP3 USEL UR24, UR24, UR8, !UP1 ;  /* 0x0000000818183287 */ /* 0x000fe2000c800000 */
[----:B------:R-:W-:Y:S01]  /*1420*/  IMAD.HI.U32 R4, R5, R6, R4 ;  /* 0x0000000605047227 */ /* 0x000fe200078e0004 */
[----:B------:R-:W-:Y:S01]  /*1430*/  MOV R5, R7 ;  /* 0x0000000700057202 */ /* 0x000fe20000000f00 */
[----:B------:R-:W-:Y:S02]  /*1440*/  UIMAD UR25, UR6, UR12, UR25 ;  /* 0x0000000c061972a4 */ /* 0x000fe4000f8e0219 */
[----:B------:R-:W-:Y:S02]  /*1450*/  @!UP3 UIMAD UR12, UR50, UR47, UR59 ;  /* 0x0000002f320cb2a4 */ /* 0x000fe4000f8e023b */
[----:B------:R-:W-:Y:S01]  /*1460*/  IMAD.HI.U32 R4, R4, R5, RZ ;  /* 0x0000000504047227 */ /* 0x000fe200078e00ff */
[----:B------:R-:W-:Y:S01]  /*1470*/  @UP3 ULDC UR13, c[0x0][0x2e4] ;  /* 0x0000b900000d3ab9 */ /* 0x000fe20000000800 */
[----:B------:R-:W-:Y:S02]  /*1480*/  UIADD3 UR11, UR11, -0x40, URZ ;  /* 0xffffffc00b0b7890 */ /* 0x000fe4000fffe03f */
[----:B------:R-:W-:Y:S01]  /*1490*/  IMAD.MOV R6, RZ, RZ, -R4 ;  /* 0x000000ffff067224 */ /* 0x000fe200078e0a04 */
[----:B------:R-:W-:-:S02]  /*14a0*/  @UP1 UIADD3 UR54, UR15, UR27, URZ ;  /* 0x0000001b0f361290 */ /* 0x000fc4000fffe03f */
[----:B------:R-:W-:Y:S01]  /*14b0*/  @UP3 UIMAD UR27, UR59, UR13, UR24 ;  /* 0x0000000d3b1b32a4 */ /* 0x000fe2000f8e0218 */
[C---:B------:R-:W-:Y:S01]  /*14c0*/  IMAD R5, R8.reuse, R6, R5 ;  /* 0x0000000608057224 */ /* 0x040fe200078e0205 */
[----:B------:R-:W-:Y:S02]  /*14d0*/  UIMAD.WIDE.U32 UR14, UR6, UR8, URZ ;  /* 0x00000008060e72a5 */ /* 0x000fe4000f8e003f */
[----:B------:R-:W-:Y:S02]  /*14e0*/  @!UP3 UIMAD UR27, UR12, UR46, URZ ;  /* 0x0000002e0c1bb2a4 */ /* 0x000fe4000f8e023f */
[----:B------:R-:W-:Y:S01]  /*14f0*/  ISETP.GT.U32.AND P1, PT, R8, R5, PT ;  /* 0x000000050800720c */ /* 0x000fe20003f24070 */
[----:B------:R-:W-:Y:S02]  /*1500*/  USHF.R.S32.HI UR24, URZ, 0x1f, UR11 ;  /* 0x0000001f3f187899 */ /* 0x000fe4000801140b */
[----:B------:R-:W-:Y:S02]  /*1510*/  UIADD3 UR12, UP2, UR11, UR40, URZ ;  /* 0x000000280b0c7290 */ /* 0x000fe4000ff5e03f */
[----:B------:R-:W-:Y:S01]  /*1520*/  USEL UR58, UR16, UR14, !UP1 ;  /* 0x0000000e103a7287 */ /* 0x000fe2000c800000 */
[----:B------:R-:W-:Y:S01]  /*1530*/  ULDC.U8 UR20, c[0x0][0x480] ;  /* 0x0001200000147ab9 */ /* 0x000fe20000000000 */
[----:B------:R-:W-:-:S02]  /*1540*/  UIADD3.X UR14, UR24, UR39, URZ, UP2, !UPT ;  /* 0x00000027180e7290 */ /* 0x000fc400097fe43f */
[----:B------:R-:W-:Y:S02]  /*1550*/  UIMAD UR13, UR7, UR12, URZ ;  /* 0x0000000c070d72a4 */ /* 0x000fe4000f8e023f */
[----:B------:R-:W-:Y:S02]  /*1560*/  @UP0 UIADD3 UR31, UR36, UR38, URZ ;  /* 0x00000026241f0290 */ /* 0x000fe4000fffe03f */
[----:B------:R-:W-:Y:S01]  /*1570*/  @!P1 IMAD.IADD R5, R5, 0x1, -R8 ;  /* 0x0000000105059824 */ /* 0x000fe200078e0a08 */
[----:B------:R-:W-:Y:S01]  /*1580*/  @!P1 IADD3 R4, R4, 0x1, RZ ;  /* 0x0000000104049810 */ /* 0x000fe20007ffe0ff */
[----:B------:R-:W-:Y:S01]  /*1590*/  UIMAD UR53, UR59, UR21, URZ ;  /* 0x000000153b3572a4 */ /* 0x000fe2000f8e023f */
[----:B------:R-:W-:Y:S01]  /*15a0*/  PLOP3.LUT P1, PT, PT, PT, UP0, 0x80, 0x0 ;  /* 0x000000000000781c */ /* 0x000fe20003f2f008 */
[----:B------:R-:W-:Y:S01]  /*15b0*/  UISETP.NE.AND UP4, UPT, UR20, URZ, UPT ;  /* 0x0000003f1400728c */ /* 0x000fe2000bf85270 */
[----:B------:R-:W-:Y:S01]  /*15c0*/  ISETP.GE.U32.AND P0, PT, R5, R8, PT ;  /* 0x000000080500720c */ /* 0x000fe20003f06070 */
[----:B------:R-:W-:Y:S01]  /*15d0*/  UIMAD.WIDE.U32 UR40, UR6, UR12, URZ ;  /* 0x0000000c062872a5 */ /* 0x000fe2000f8e003f */
[----:B------:R-:W-:Y:S01]  /*15e0*/  LOP3.LUT R5, R9, UR59, RZ, 0x3c, !PT ;  /* 0x0000003b09057c12 */ /* 0x000fe2000f8e3cff */
[----:B------:R-:W-:Y:S01]  /*15f0*/  @UP0 ULDC.64 UR20, c[0x0][0x250] ;  /* 0x0000940000140ab9 */ /* 0x000fe20000000a00 */
[----:B------:R-:W-:-:S02]  /*1600*/  UIMAD UR16, UR7, UR8, URZ ;  /* 0x00000008071072a4 */ /* 0x000fc4000f8e023f */
[----:B------:R-:W-:Y:S01]  /*1610*/  ISETP.GE.AND P2, PT, R5, RZ, PT ;  /* 0x000000ff0500720c */ /* 0x000fe20003f46270 */
[----:B------:R-:W-:Y:S02]  /*1620*/  UIMAD UR12, UR6, UR14, UR13 ;  /* 0x0000000e060c72a4 */ /* 0x000fe4000f8e020d */
[----:B------:R-:W-:Y:S02]  /*1630*/  @UP0 UIMAD.WIDE.U32 UR6, UR31, UR20, URZ ;  /* 0x000000141f0602a5 */ /* 0x000fe4000f8e003f */
[----:B------:R-:W-:Y:S02]  /*1640*/  @UP0 UIMAD UR13, UR31, UR21, URZ ;  /* 0x000000151f0d02a4 */ /* 0x000fe4000f8e023f */
[----:B------:R-:W-:Y:S01]  /*1650*/  @P0 VIADD R4, R4, 0x1 ;  /* 0x0000000104040836 */ /* 0x000fe20000000000 */
[----:B------:R-:W-:Y:S01]  /*1660*/  UIADD3 UR49, UR17, UR25, URZ ;  /* 0x0000001911317290 */ /* 0x000fe2000fffe03f */
[----:B------:R-:W-:Y:S01]  /*1670*/  PLOP3.LUT P0, PT, PT, PT, UP3, 0x80, 0x0 ;  /* 0x000000000000781c */ /* 0x000fe20003f0f038 */
[----:B------:R-:W-:Y:S01]  /*1680*/  USHF.R.S32.HI UR46, URZ, 0x6, UR30 ;  /* 0x000000063f2e7899 */ /* 0x000fe2000801141e */
[----:B------:R-:W-:Y:S01]  /*1690*/  IMAD.MOV.U32 R18, RZ, RZ, R4 ;  /* 0x000000ffff127224 */ /* 0x000fe200078e0004 */
[----:B------:R-:W-:-:S02]  /*16a0*/  USEL UR55, UR52, URZ, UP4 ;  /* 0x0000003f34377287 */ /* 0x000fc4000a000000 */
[----:B------:R-:W-:Y:S02]  /*16b0*/  USHF.R.S32.HI UR35, URZ, 0x1f, UR26 ;  /* 0x0000001f3f237899 */ /* 0x000fe4000801141a */
[----:B------:R-:W-:Y:S01]  /*16c0*/  @!UP1 UIADD3 UR51, UR43, UR32, URZ ;  /* 0x000000202b339290 */ /* 0x000fe2000fffe03f */
[----:B------:R-:W-:Y:S01]  /*16d0*/  @!P2 IADD3 R18, -R18, RZ, RZ ;  /* 0x000000ff1212a210 */ /* 0x000fe20007ffe1ff */
[----:B------:R-:W-:Y:S01]  /*16e0*/  USHF.R.S32.HI UR57, URZ, 0x1f, UR53 ;  /* 0x0000001f3f397899 */ /* 0x000fe20008011435 */
[----:B------:R-:W-:Y:S01]  /*16f0*/  @!P3 LOP3.LUT R18, RZ, R9, RZ, 0x33, !PT ;  /* 0x00000009ff12b212 */ /* 0x000fe200078e33ff */
[----:B------:R-:W-:Y:S02]  /*1700*/  USEL UR56, UR34, URZ, UP4 ;  /* 0x0000003f22387287 */ /* 0x000fe4000a000000 */
[----:B------:R-:W-:Y:S02]  /*1710*/  @UP0 UIADD3 UR47, UR7, UR13, URZ ;  /* 0x0000000d072f0290 */ /* 0x000fe4000fffe03f */
[----:B------:R-:W-:-:S02]  /*1720*/  @UP1 UIADD3 UR49, UR15, UR16, URZ ;  /* 0x000000100f311290 */ /* 0x000fc4000fffe03f */
[----:B------:R-:W-:Y:S02]  /*1730*/  UIADD3 UR52, UR41, UR12, URZ ;  /* 0x0000000c29347290 */ /* 0x000fe4000fffe03f */
[----:B------:R-:W-:Y:S01]  /*1740*/  @UP0 UIADD3 UR31, UR19, UR48, URZ ;  /* 0x00000030131f0290 */ /* 0x000fe2000fffe03f */
[----:B------:R-:W-:Y:S01]  /*1750*/  @UP0 UMOV UR30, UR18 ;  /* 0x00000012001e0c82 */ /* 0x000fe20008000000 */
[----:B------:R-:W-:Y:S01]  /*1760*/  @UP0 UMOV UR39, UR6 ;  /* 0x0000000600270c82 */ /* 0x000fe20008000000 */
[----:B------:R-:W-:Y:S09]  /*1770*/  @P1 BRA `(.L_x_256) ;  /* 0x0000000000301947 */ /* 0x000ff20003800000 */
        /* <DEDUP_REMOVED lines=12> */
.L_x_256:
[----:B------:R-:W-:Y:S05]  /*1840*/  @P1 BRA `(.L_x_257) ;  /* 0x0000000000301947 */ /* 0x000fea0003800000 */
        /* <DEDUP_REMOVED lines=12> */
.L_x_257:
        /* <DEDUP_REMOVED lines=12> */
.L_x_258:
[----:B------:R-:W-:Y:S01]  /*19d0*/  ULDC UR6, c[0x0][0x270] ;  /* 0x00009c0000067ab9 */ /* 0x000fe20000000800 */
[----:B------:R-:W-:Y:S01]  /*19e0*/  ULDC UR8, c[0x0][0x2d4] ;  /* 0x0000b50000087ab9 */ /* 0x000fe20000000800 */
[----:B------:R-:W-:-:S04]  /*19f0*/  UIMAD UR6, UR50, UR6, UR59 ;  /* 0x00000006320672a4 */ /* 0x000fc8000f8e023b */
[----:B------:R-:W-:-:S12]  /*1a00*/  UIMAD UR6, UR6, UR8, URZ ;  /* 0x00000008060672a4 */ /* 0x000fd8000f8e023f */
.L_x_259:
[----:B------:R-:W2:Y:S01]  /*1a10*/  LDL.64 R4, [R1+0x48] ;  /* 0x0000480001047983 */ /* 0x000ea20000100a00 */
[----:B------:R-:W1:Y:S01]  /*1a20*/  LDC.64 R20, c[0x0][0x420] ;  /* 0x00010800ff147b82 */ /* 0x000e620000000a00 */
[----:B------:R-:W-:Y:S01]  /*1a30*/  ULDC UR8, c[0x0][0x2dc] ;  /* 0x0000b70000087ab9 */ /* 0x000fe20000000800 */
[----:B------:R-:W-:Y:S01]  /*1a40*/  ULDC UR12, c[0x0][0x270] ;  /* 0x00009c00000c7ab9 */ /* 0x000fe20000000800 */
[----:B------:R3:W2:Y:S01]  /*1a50*/  LDL.64 R32, [R1+0x48] ;  /* 0x0000480001207983 */ /* 0x0006a20000100a00 */
[----:B------:R-:W-:Y:S01]  /*1a60*/  USHF.R.S32.HI UR14, URZ, 0x1f, UR59 ;  /* 0x0000001f3f0e7899 */ /* 0x000fe2000801143b */
[----:B------:R-:W-:Y:S01]  /*1a70*/  BSSY B1, `(.L_x_255) ;  /* 0x0000830000017945 */ /* 0x000fe20003800000 */
[----:B------:R-:W-:Y:S01]  /*1a80*/  UIMAD UR17, UR8, UR12, URZ ;  /* 0x0000000c081172a4 */ /* 0x000fe2000f8e023f */
[----:B------:R-:W4:Y:S01]  /*1a90*/  S2R R29, SR_TID.X ;  /* 0x00000000001d7919 */ /* 0x000f220000002100 */
[----:B------:R-:W-:Y:S01]  /*1aa0*/  UIADD3 UR37, UR11, UR6, URZ ;  /* 0x000000060b257290 */ /* 0x000fe2000fffe03f */
[----:B------:R-:W-:Y:S01]  /*1ab0*/  ULDC.64 UR12, c[0x0][0x428] ;  /* 0x00010a00000c7ab9 */ /* 0x000fe20000000a00 */
[----:B------:R-:W-:Y:S01]  /*1ac0*/  UIADD3 UR34, UR11, UR27, URZ ;  /* 0x0000001b0b227290 */ /* 0x000fe2000fffe03f */
[----:B------:R-:W-:Y:S01]  /*1ad0*/  IMAD.U32 R9, RZ, RZ, UR12 ;  /* 0x0000000cff097e24 */ /* 0x000fe2000f8e00ff */
[----:B------:R-:W-:Y:S01]  /*1ae0*/  UIMAD UR6, UR14, UR12, URZ ;  /* 0x0000000c0e0672a4 */ /* 0x000fe2000f8e023f */
[----:B------:R-:W-:Y:S01]  /*1af0*/  ULDC.64 UR18, c[0x0][0x210] ;  /* 0x0000840000127ab9 */ /* 0x000fe20000000a00 */
[----:B------:R-:W-:-:S02]  /*1b00*/  ULDC.64 UR44, c[0x0][0x478] ;  /* 0x00011e00002c7ab9 */ /* 0x000fc40000000a00 */
[----:B------:R-:W-:Y:S01]  /*1b10*/  UIMAD UR32, UR59, UR13, UR6 ;  /* 0x0000000d3b2072a4 */ /* 0x000fe2000f8e0206 */
[----:B------:R-:W-:Y:S02]  /*1b20*/  ULDC.64 UR42, c[0x0][0x2b0] ;  /* 0x0000ac00002a7ab9 */ /* 0x000fe40000000a00 */
[----:B------:R-:W-:Y:S01]  /*1b30*/  ULDC UR6, c[0x0][0x398] ;  /* 0x0000e60000067ab9 */ /* 0x000fe20000000800 */
[----:B------:R-:W-:Y:S01]  /*1b40*/  ULDC.64 UR12, c[0x0][0x258] ;  /* 0x00009600000c7ab9 */ /* 0x000fe20000000a00 */
[----:B------:R-:W-:Y:S01]  /*1b50*/  UIADD3 UR8, UR46, -0x1, URZ ;  /* 0xffffffff2e087890 */ /* 0x000fe2000fffe03f */
[----:B-1----:R-:W-:-:S04]  /*1b60*/  IMAD R6, R20, UR24, RZ ;  /* 0x0000001814067c24 */ /* 0x002fc8000f8e02ff */
[----:B------:R-:W-:Y:S01]  /*1b70*/  IMAD R8, R21, UR11, R6 ;  /* 0x0000000b15087c24 */ /* 0x000fe2000f8e0206 */
[----:B----4-:R-:W-:-:S04]  /*1b80*/  SHF.R.S32.HI R11, RZ, 0x1f, R29 ;  /* 0x0000001fff0b7819 */ /* 0x010fc8000001141d */
[----:B------:R-:W-:Y:S01]  /*1b90*/  LEA.HI R26, R11, R29, RZ, 0x3 ;  /* 0x0000001d0b1a7211 */ /* 0x000fe200078f18ff */
[----:B--2---:R-:W-:-:S05]  /*1ba0*/  IMAD.MOV.U32 R32, RZ, RZ, R4 ;  /* 0x000000ffff207224 */ /* 0x004fca00078e0004 */
[----:B------:R-:W-:Y:S02]  /*1bb0*/  SHF.R.S32.HI R33, RZ, 0x1f, R32 ;  /* 0x0000001fff217819 */ /* 0x000fe40000011420 */
[----:B------:R-:W-:Y:S01]  /*1bc0*/  IADD3 R4, P0, R32, UR7, RZ ;  /* 0x0000000720047c10 */ /* 0x000fe2000ff1e0ff */
[----:B------:R-:W-:Y:S02]  /*1bd0*/  UIADD3 UR7, -UR9, UR33, UR26 ;  /* 0x0000002109077290 */ /* 0x000fe4000fffe11a */
[----:B------:R3:W-:Y:S01]  /*1be0*/  STL [R1+0x4c], R33 ;  /* 0x00004c2101007387 */ /* 0x0007e20000100800 */
[----:B------:R-:W-:Y:S01]  /*1bf0*/  IADD3.X R5, R33, UR51, RZ, P0, !PT ;  /* 0x0000003321057c10 */ /* 0x000fe200087fe4ff */
[----:B------:R-:W-:Y:S02]  /*1c00*/  UIADD3 UR7, UR7, -UR6, URZ ;  /* 0x8000000607077290 */ /* 0x000fe4000fffe03f */
[----:B------:R-:W-:Y:S01]  /*1c10*/  USHF.L.U32 UR6, UR17, 0x6, URZ ;  /* 0x0000000611067899 */ /* 0x000fe2000800063f */
[----:B------:R-:W-:Y:S01]  /*1c20*/  IMAD.WIDE.U32 R6, R20, UR11, R4 ;  /* 0x0000000b14067c25 */ /* 0x000fe2000f8e0004 */
[----:B------:R-:W-:-:S02]  /*1c30*/  SHF.R.S32.HI R4, RZ, 0x3, R26 ;  /* 0x00000003ff047819 */ /* 0x000fc4000001141a */
[----:B------:R-:W-:Y:S01]  /*1c40*/  UIADD3 UR27, UP2, UP1, UR40, UR6, UR53 ;  /* 0x00000006281b7290 */ /* 0x000fe2000f95e035 */
[----:B------:R-:W-:Y:S01]  /*1c50*/  IMAD.IADD R7, R7, 0x1, R8 ;  /* 0x0000000107077824 */ /* 0x000fe200078e0208 */
[----:B------:R-:W-:Y:S01]  /*1c60*/  IADD3 R10, P0, R4, UR11, RZ ;  /* 0x0000000b040a7c10 */ /* 0x000fe2000ff1e0ff */
[----:B------:R-:W-:Y:S01]  /*1c70*/  USHF.R.S32.HI UR16, URZ, 0x1f, UR7 ;  /* 0x0000001f3f107899 */ /* 0x000fe20008011407 */
[----:B------:R-:W-:Y:S01]  /*1c80*/  SHF.R.S32.HI R28, RZ, 0x1f, R4 ;  /* 0x0000001fff1c7819 */ /* 0x000fe20000011404 */
[----:B------:R-:W-:Y:S01]  /*1c90*/  USHF.R.S32.HI UR6, URZ, 0x1f, UR6 ;  /* 0x0000001f3f067899 */ /* 0x000fe20008011406 */
[----:B------:R-:W-:Y:S01]  /*1ca0*/  LEA.HI R8, R11, R29, RZ, 0x5 ;  /* 0x0000001d0b087211 */ /* 0x000fe200078f28ff */
[----:B------:R-:W-:Y:S01]  /*1cb0*/  IMAD.WIDE.U32 R6, R9, UR59, R6 ;  /* 0x0000003b09067c25 */ /* 0x000fe2000f8e0006 */
[C---:B------:R-:W-:Y:S01]  /*1cc0*/  IADD3.X R5, R28.reuse, UR24, RZ, P0, !PT ;  /* 0x000000181c057c10 */ /* 0x040fe200087fe4ff */
[----:B------:R-:W-:Y:S02]  /*1cd0*/  ULEA.HI UR16, UR16, UR7, URZ, 0x6 ;  /* 0x0000000710107291 */ /* 0x000fe4000f8f303f */
[----:B------:R-:W-:Y:S01]  /*1ce0*/  UIADD3.X UR6, UR52, UR6, UR57, UP2, UP1 ;  /* 0x0000000634067290 */ /* 0x000fe200097e2439 */
[----:B------:R-:W-:Y:S01]  /*1cf0*/  VIADD R9, R7, UR32 ;  /* 0x0000002007097c36 */ /* 0x000fe20008000000 */
[----:B------:R-:W-:Y:S01]  /*1d00*/  UIADD3 UR7, UP2, UP1, UR56, UR27, UR58 ;  /* 0x0000001b38077290 */ /* 0x000fe2000f95e03a */
[----:B------:R-:W-:Y:S01]  /*1d10*/  IMAD R5, R5, UR28, RZ ;  /* 0x0000001c05057c24 */ /* 0x000fe2000f8e02ff */
[----:B------:R-:W-:Y:S01]  /*1d20*/  UIMAD UR11, UR14, UR12, URZ ;  /* 0x0000000c0e0b72a4 */ /* 0x000fe2000f8e023f */
[----:B------:R-:W-:Y:S01]  /*1d30*/  IMAD R7, R28, R20, RZ ;  /* 0x000000141c077224 */ /* 0x000fe200078e02ff */
[----:B------:R-:W-:Y:S01]  /*1d40*/  UIADD3.X UR6, UR55, UR6, UR49, UP2, UP1 ;  /* 0x0000000637067290 */ /* 0x000fe200097e2431 */
[----:B------:R-:W-:Y:S01]  /*1d50*/  IMAD R12, R10, UR29, R5 ;  /* 0x0000001d0a0c7c24 */ /* 0x000fe2000f8e0205 */
[----:B------:R-:W-:Y:S01]  /*1d60*/  LOP3.LUT R5, R8, 0xffffffe0, RZ, 0xc0, !PT ;  /* 0xffffffe008057812 */ /* 0x000fe200078ec0ff */
[----:B------:R-:W-:Y:S01]  /*1d70*/  IMAD.WIDE.U32 R10, R10, UR28, R32 ;  /* 0x0000001c0a0a7c25 */ /* 0x000fe2000f8e0020 */
[----:B------:R-:W-:Y:S01]  /*1d80*/  SHF.R.S32.HI R8, RZ, 0x5, R8 ;  /* 0x00000005ff087819 */ /* 0x000fe20000011408 */
[----:B------:R-:W-:-:S02]  /*1d90*/  UIMAD UR11, UR59, UR13, UR11 ;  /* 0x0000000d3b0b72a4 */ /* 0x000fc4000f8e020b */
[----:B------:R-:W-:Y:S01]  /*1da0*/  IMAD.IADD R24, R29, 0x1, -R5 ;  /* 0x000000011d187824 */ /* 0x000fe200078e0a05 */
[----:B------:R-:W-:Y:S01]  /*1db0*/  IADD3 R10, P0, R10, UR60, RZ ;  /* 0x0000003c0a0a7c10 */ /* 0x000fe2000ff1e0ff */
[----:B------:R-:W-:Y:S01]  /*1dc0*/  IMAD R7, R4, R21, R7 ;  /* 0x0000001504077224 */ /* 0x000fe200078e0207 */
[----:B------:R-:W-:Y:S01]  /*1dd0*/  ULDC.64 UR24, c[0x0][0x400] ;  /* 0x0001000000187ab9 */ /* 0x000fe20000000a00 */
[----:B------:R-:W-:Y:S01]  /*1de0*/  IMAD R5, R8, UR17, R24 ;  /* 0x0000001108057c24 */ /* 0x000fe2000f8e0218 */
[----:B------:R-:W-:Y:S01]  /*1df0*/  IADD3.X R11, R11, UR54, R12, P0, !PT ;  /* 0x000000360b0b7c10 */ /* 0x000fe200087fe40c */
[----:B------:R-:W-:Y:S01]  /*1e00*/  IMAD.MOV.U32 R8, RZ, RZ, R6 ;  /* 0x000000ffff087224 */ /* 0x000fe200078e0006 */
[----:B------:R-:W-:Y:S01]  /*1e10*/  USHF.R.S32.HI UR16, URZ, 0x6, UR16 ;  /* 0x000000063f107899 */ /* 0x000fe20008011410 */
[----:B------:R-:W-:Y:S01]  /*1e20*/  IMAD.U32 R12, RZ, RZ, UR12 ;  /* 0x0000000cff0c7e24 */ /* 0x000fe2000f8e00ff */
[C---:B------:R-:W-:Y:S01]  /*1e30*/  IADD3 R6, P0, R5.reuse, UR7, RZ ;  /* 0x0000000705067c10 */ /* 0x040fe2000ff1e0ff */
[----:B------:R-:W-:Y:S01]  /*1e40*/  IMAD.WIDE.U32 R8, R4, R20, R8 ;  /* 0x0000001404087225 */ /* 0x000fe200078e0008 */
[----:B------:R-:W-:Y:S01]  /*1e50*/  ULDC.64 UR14, c[0x0][0x3e0] ;  /* 0x0000f800000e7ab9 */ /* 0x000fe20000000a00 */
[----:B------:R-:W-:Y:S01]  /*1e60*/  UISETP.LT.AND UP1, UPT, URZ, UR16, UPT ;  /* 0x000000103f00728c */ /* 0x000fe2000bf21270 */
[----:B------:R-:W-:Y:S01]  /*1e70*/  LEA.HI.X.SX32 R5, R5, UR6, 0x1, P0 ;  /* 0x0000000605057c11 */ /* 0x000fe200080f0eff */
[----:B------:R-:W-:Y:S01]  /*1e80*/  IMAD.WIDE.U32 R10, R12, UR59, R10 ;  /* 0x0000003b0c0a7c25 */ /* 0x000fe2000f8e000a */
[----:B------:R-:W-:Y:S01]  /*1e90*/  LEA R14, P0, R6, UR24, 0x2 ;  /* 0x00000018060e7c11 */ /* 0x000fe2000f8010ff */
[----:B------:R-:W-:Y:S01]  /*1ea0*/  USEL UR16, URZ, UR16, !UP1 ;  /* 0x000000103f107287 */ /* 0x000fe2000c800000 */
[----:B------:R-:W-:Y:S01]  /*1eb0*/  LEA R36, P2, R8, UR14, 0x1 ;  /* 0x0000000e08247c11 */ /* 0x000fe2000f8408ff */
[----:B------:R-:W-:Y:S01]  /*1ec0*/  IMAD.IADD R22, R9, 0x1, R7 ;  /* 0x0000000109167824 */ /* 0x000fe200078e0207 */
[----:B------:R-:W-:Y:S01]  /*1ed0*/  LEA R34, P3, R10, UR18, 0x1 ;  /* 0x000000120a227c11 */ /* 0x000fe2000f8608ff */
[----:B------:R-:W-:Y:S01]  /*1ee0*/  VIADD R23, R11, UR11 ;  /* 0x0000000b0b177c36 */ /* 0x000fe20008000000 */
[----:B------:R-:W-:Y:S01]  /*1ef0*/  LEA.HI.X R15, R6, UR25, R5, 0x2, P0 ;  /* 0x00000019060f7c11 */ /* 0x000fe200080f1405 */
[----:B------:R-:W-:Y:S01]  /*1f00*/  UISETP.GT.AND UP1, UPT, UR46, UR16, UPT ;  /* 0x000000102e00728c */ /* 0x000fe2000bf24270 */
[----:B------:R-:W-:Y:S01]  /*1f10*/  LEA.HI.X R37, R8, UR15, R22, 0x1, P2 ;  /* 0x0000000f08257c11 */ /* 0x000fe200090f0c16 */
[----:B------:R-:W-:Y:S01]  /*1f20*/  UIMAD.WIDE UR12, UR37, 0x4, UR44 ;  /* 0x00000004250c78a5 */ /* 0x000fe2000f8e022c */
[----:B------:R-:W-:Y:S01]  /*1f30*/  LEA.HI.X R35, R10, UR19, R23, 0x1, P3 ;  /* 0x000000130a237c11 */ /* 0x000fe200098f0c17 */
[----:B------:R3:W-:Y:S01]  /*1f40*/  STL.64 [R1+0x30], R14 ;  /* 0x0000300e01007387 */ /* 0x0007e20000100a00 */
[----:B------:R-:W-:Y:S01]  /*1f50*/  UIMAD.WIDE UR6, UR34, 0x4, UR42 ;  /* 0x00000004220678a5 */ /* 0x000fe2000f8e022a */
[----:B------:R-:W-:-:S02]  /*1f60*/  PLOP3.LUT P0, PT, PT, PT, UP1, 0x80, 0x0 ;  /* 0x000000000000781c */ /* 0x000fc40003f0f018 */
[----:B------:R3:W-:Y:S01]  /*1f70*/  STL.64 [R1+0x38], R36 ;  /* 0x0000382401007387 */ /* 0x0007e20000100a00 */
[----:B------:R-:W-:-:S03]  /*1f80*/  UMOV UR11, UR13 ;  /* 0x0000000d000b7c82 */ /* 0x000fc60008000000 */
        /* <DEDUP_REMOVED lines=21> */
.L_x_261:
        /* <DEDUP_REMOVED lines=19> */
.L_x_262:
        /* <DEDUP_REMOVED lines=38> */
.L_x_264:
[----:B------:R-:W-:Y:S05]  /*2470*/  BSYNC B0 ;  /* 0x0000000000007941 */ /* 0x000fea0003800000 */
.L_x_263:
        /* <DEDUP_REMOVED lines=19> */
.L_x_266:
[----:B------:R-:W-:Y:S05]  /*25b0*/  BSYNC B0 ;  /* 0x0000000000007941 */ /* 0x000fea0003800000 */
.L_x_265:
[----:B------:R-:W-:Y:S01]  /*25c0*/  UIMAD UR8, UR35, UR6, URZ ;  /* 0x00000006230872a4 */ /* 0x000fe2000f8e023f */
[----:B-12---:R-:W-:Y:S01]  /*25d0*/  IMAD.U32 R6, RZ, RZ, UR6 ;  /* 0x00000006ff067e24 */ /* 0x006fe2000f8e00ff */
[----:B------:R-:W-:Y:S01]  /*25e0*/  USHF.R.S32.HI UR12, URZ, 0x1f, UR59 ;  /* 0x0000001f3f0c7899 */ /* 0x000fe2000801143b */
[----:B------:R-:W-:Y:S01]  /*25f0*/  BSSY B0, `(.L_x_267) ;  /* 0x000001d000007945 */ /* 0x000fe20003800000 */
[----:B------:R-:W-:Y:S01]  /*2600*/  UIMAD UR8, UR26, UR7, UR8 ;  /* 0x000000071a0872a4 */ /* 0x000fe2000f8e0208 */
[----:B------:R-:W-:-:S05]  /*2610*/  IMAD.WIDE.U32 R6, R6, UR26, R32 ;  /* 0x0000001a06067c25 */ /* 0x000fca000f8e0020 */
[----:B------:R-:W-:Y:S01]  /*2620*/  IMAD.U32 R5, RZ, RZ, UR8 ;  /* 0x00000008ff057e24 */ /* 0x000fe2000f8e00ff */
[----:B------:R-:W-:Y:S01]  /*2630*/  IADD3 R8, P0, R6, UR11, RZ ;  /* 0x0000000b06087c10 */ /* 0x000fe2000ff1e0ff */
[----:B------:R-:W-:Y:S02]  /*2640*/  ULDC.64 UR8, c[0x0][0x470] ;  /* 0x00011c0000087ab9 */ /* 0x000fe40000000a00 */
[----:B------:R-:W-:Y:S01]  /*2650*/  UIMAD UR11, UR12, UR8, URZ ;  /* 0x000000080c0b72a4 */ /* 0x000fe2000f8e023f */
[----:B------:R-:W-:Y:S02]  /*2660*/  IADD3.X R9, R7, UR16, R5, P0, !PT ;  /* 0x0000001007097c10 */ /* 0x000fe400087fe405 */
[----:B------:R-:W-:Y:S01]  /*2670*/  MOV R5, UR8 ;  /* 0x0000000800057c02 */ /* 0x000fe20008000f00 */
[----:B------:R-:W-:-:S04]  /*2680*/  UIMAD UR9, UR59, UR9, UR11 ;  /* 0x000000093b0972a4 */ /* 0x000fc8000f8e020b */
        /* <DEDUP_REMOVED lines=19> */
.L_x_268:
[----:B------:R-:W-:Y:S05]  /*27c0*/  BSYNC B0 ;  /* 0x0000000000007941 */ /* 0x000fea0003800000 */
.L_x_267:
        /* <DEDUP_REMOVED lines=21> */
.L_x_260:
        /* <DEDUP_REMOVED lines=11> */
[----:B------:R-:W-:Y:S02]  /*29d0*/  IADD3 R12, P2, R6, UR39, RZ ;  /* 0x00000027060c7c10 */ /* 0x000fe4000ff5e0ff */
[----:B------:R-:W-:Y:S01]  /*29e0*/  ISETP.GE.AND P4, PT, R27, UR17, PT ;  /* 0x000000111b007c0c */ /* 0x000fe2000bf86270 */
[----:B------:R-:W-:Y:S02]  /*29f0*/  BSSY B0, `(.L_x_270) ;  /* 0x0000032000007945 */ /* 0x000fe40003800000 */
[----:B------:R-:W-:Y:S01]  /*2a00*/  IMAD.U32 R5, RZ, RZ, UR13 ;  /* 0x0000000dff057e24 */ /* 0x000fe2000f8e00ff */
[----:B------:R-:W-:-:S04]  /*2a10*/  UIMAD UR13, UR8, -0x40, UR33 ;  /* 0xffffffc0080d78a4 */ /* 0x000fc8000f8e0221 */
[----:B------:R-:W-:Y:S01]  /*2a20*/  IADD3.X R13, R7, UR47, R5, P2, !PT ;  /* 0x0000002f070d7c10 */ /* 0x000fe200097fe405 */
[----:B------:R-:W-:Y:S01]  /*2a30*/  IMAD R5, R25, UR24, RZ ;  /* 0x0000001819057c24 */ /* 0x000fe2000f8e02ff */
[----:B------:R-:W-:-:S03]  /*2a40*/  ISETP.GE.AND P6, PT, R4, UR13, PT ;  /* 0x0000000d04007c0c */ /* 0x000fc6000bfc6270 */
        /* <DEDUP_REMOVED lines=44> */
.L_x_271:
[----:B------:R-:W-:Y:S05]  /*2d10*/  BSYNC B0 ;  /* 0x0000000000007941 */ /* 0x000fea0003800000 */
.L_x_270:
        /* <DEDUP_REMOVED lines=44> */
.L_x_273:
[----:B------:R-:W-:Y:S05]  /*2fe0*/  BSYNC B0 ;  /* 0x0000000000007941 */ /* 0x000fea0003800000 */
.L_x_272:
[----:B------:R-:W0:Y:S01]  /*2ff0*/  LDGDEPBAR ;  /* 0x00000000000079af */ /* 0x000e220000000000 */
[----:B------:R-:W-:Y:S01]  /*3000*/  BSSY B0, `(.L_x_274) ;  /* 0x000001d000007945 */ /* 0x000fe20003800000 */
[----:B------:R-:W-:Y:S02]  /*3010*/  ISETP.GE.AND P5, PT, R27, UR13, PT ;  /* 0x0000000d1b007c0c */ /* 0x000fe4000bfa6270 */
[----:B------:R3:W-:Y:S01]  /*3020*/  @P6 STS.128 [R30+0x6000], RZ ;  /* 0x006000ff1e006388 */ /* 0x0007e20000000c00 */
[----:B-12---:R-:W-:-:S03]  /*3030*/  MOV R13, UR22 ;  /* 0x00000016000d7c02 */ /* 0x006fc60008000f00 */
        /* <DEDUP_REMOVED lines=25> */
.L_x_275:
[----:B------:R-:W-:Y:S05]  /*31d0*/  BSYNC B0 ;  /* 0x0000000000007941 */ /* 0x000fea0003800000 */
.L_x_274:
        /* <DEDUP_REMOVED lines=37> */
.L_x_277:
[----:B------:R-:W-:Y:S05]  /*3430*/  BSYNC B0 ;  /* 0x0000000000007941 */ /* 0x000fea0003800000 */
.L_x_276:
[----:B------:R1:W-:Y:S01]  /*3440*/  @P6 STS.128 [R30], RZ ;  /* 0x000000ff1e006388 */ /* 0x0003e20000000c00 */
[----:B------:R-:W-:Y:S03]  /*3450*/  BSSY B0, `(.L_x_278) ;  /* 0x000001a000007945 */ /* 0x000fe60003800000 */
        /* <DEDUP_REMOVED lines=25> */
.L_x_279:
[----:B------:R-:W-:Y:S05]  /*35f0*/  BSYNC B0 ;  /* 0x0000000000007941 */ /* 0x000fea0003800000 */
.L_x_278:
        /* <DEDUP_REMOVED lines=40> */
.L_x_281:
[----:B------:R-:W-:Y:S05]  /*3880*/  BSYNC B0 ;  /* 0x0000000000007941 */ /* 0x000fea0003800000 */
.L_x_280:
[----:B---3--:R-:W3:Y:S01]  /*3890*/  LDL R15, [R1+0x50] ;  /* 0x00005000010f7983 */ /* 0x008ee20000100800 */
[----:B------:R-:W-:Y:S01]  /*38a0*/  UIMAD UR14, UR35, UR22, URZ ;  /* 0x00000016230e72a4 */ /* 0x000fe2000f8e023f */
[----:B-1----:R-:W-:Y:S01]  /*38b0*/  IMAD.WIDE.U32 R6, R13, UR26, R32 ;  /* 0x0000001a0d067c25 */ /* 0x002fe2000f8e0020 */
[----:B------:R-:W-:Y:S01]  /*38c0*/  BSSY B0, `(.L_x_282) ;  /* 0x0000036000007945 */ /* 0x000fe20003800000 */
[----:B------:R1:W-:Y:S01]  /*38d0*/  @P0 STS.128 [R30+0xc000], RZ ;  /* 0x00c000ff1e000388 */ /* 0x0003e20000000c00 */
[----:B------:R-:W-:Y:S01]  /*38e0*/  UIMAD UR14, UR26, UR23, UR14 ;  /* 0x000000171a0e72a4 */ /* 0x000fe2000f8e020e */
[----:B------:R-:W-:Y:S02]  /*38f0*/  IADD3 R8, P1, R6, UR30, RZ ;  /* 0x0000001e06087c10 */ /* 0x000fe4000ff3e0ff */
[----:B------:R1:W-:Y:S03]  /*3900*/  @P0 STS.128 [R30+0xe000], RZ ;  /* 0x00e000ff1e000388 */ /* 0x0003e60000000c00 */
[----:B------:R-:W-:Y:S01]  /*3910*/  MOV R6, UR14 ;  /* 0x0000000e00067c02 */ /* 0x000fe20008000f00 */
[----:B------:R1:W-:Y:S01]  /*3920*/  @P0 STS.128 [R30+0x10000], RZ ;  /* 0x010000ff1e000388 */ /* 0x0003e20000000c00 */
[----:B------:R-:W-:-:S02]  /*3930*/  ULDC.64 UR14, c[0x0][0x260] ;  /* 0x00009800000e7ab9 */ /* 0x000fc40000000a00 */
[----:B------:R-:W-:Y:S01]  /*3940*/  IADD3.X R9, R7, UR31, R6, P1, !PT ;  /* 0x0000001f07097c10 */ /* 0x000fe20008ffe406 */
[----:B------:R-:W-:-:S04]  /*3950*/  IMAD R14, R25, UR14, RZ ;  /* 0x0000000e190e7c24 */ /* 0x000fc8000f8e02ff */
[C---:B------:R-:W-:Y:S02]  /*3960*/  IMAD R14, R18.reuse, UR15, R14 ;  /* 0x0000000f120e7c24 */ /* 0x040fe4000f8e020e */
[----:B------:R-:W-:-:S05]  /*3970*/  IMAD.WIDE.U32 R8, R18, UR14, R8 ;  /* 0x0000000e12087c25 */ /* 0x000fca000f8e0008 */
[----:B------:R-:W-:Y:S02]  /*3980*/  IADD3 R14, R9, R14, RZ ;  /* 0x0000000e090e7210 */ /* 0x000fe40007ffe0ff */
[C---:B---3--:R-:W-:Y:S02]  /*3990*/  IADD3 R5, R15.reuse, 0x8, RZ ;  /* 0x000000080f057810 */ /* 0x048fe40007ffe0ff */
[----:B------:R-:W-:Y:S02]  /*39a0*/  ISETP.GE.AND P6, PT, R15, UR13, PT ;  /* 0x0000000d0f007c0c */ /* 0x000fe4000bfc6270 */
[----:B------:R-:W-:Y:S01]  /*39b0*/  ISETP.GE.AND P5, PT, R5, UR13, PT ;  /* 0x0000000d05007c0c */ /* 0x000fe2000bfa6270 */
[----:B-1----:R-:W-:-:S12]  /*39c0*/  @P0 BRA `(.L_x_283) ;  /* 0x0000000000940947 */ /* 0x002fd80003800000 */
[----:B------:R-:W3:Y:S01]  /*39d0*/  LDL R10, [R1+0x6c] ;  /* 0x00006c00010a7983 */ /* 0x000ee20000100800 */
        /* <DEDUP_REMOVED lines=8> */
[----:B------:R-:W1:Y:S01]  /*3a60*/  @!P3 LDC.64 R12, c[0x0][0x218] ;  /* 0x00008600ff0cbb82 */ /* 0x000e620000000a00 */
[----:B------:R-:W-:Y:S01]  /*3a70*/  IMAD.IADD R5, R7, 0x1, R5 ;  /* 0x0000000107057824 */ /* 0x000fe200078e0205 */
[----:B------:R1:W-:Y:S02]  /*3a80*/  @P3 STS.128 [R30+0xc000], RZ ;  /* 0x00c000ff1e003388 */ /* 0x0003e40000000c00 */
[----:B-1----:R-:W-:-:S04]  /*3a90*/  @!P3 LEA R12, P1, R6, R12, 0x1 ;  /* 0x0000000c060cb211 */ /* 0x002fc800078208ff */
[----:B------:R-:W-:-:S05]  /*3aa0*/  @!P3 LEA.HI.X R13, R6, R13, R5, 0x1, P1 ;  /* 0x0000000d060db211 */ /* 0x000fca00008f0c05 */
[----:B------:R-:W-:Y:S01]  /*3ab0*/  @!PT LDS RZ, [RZ] ;  /* 0x00000000fffff984 */ /* 0x000fe20000000800 */
[----:B------:R-:W-:Y:S01]  /*3ac0*/  @!PT LDS RZ, [RZ] ;  /* 0x00000000fffff984 */ /* 0x000fe20000000800 */
[----:B------:R-:W-:Y:S01]  /*3ad0*/  @!PT LDS RZ, [RZ] ;  /* 0x00000000fffff984 */ /* 0x000fe20000000800 */
[----:B------:R1:W-:Y:S01]  /*3ae0*/  @!P3 LDGSTS.E.BYPASS.LTC128B.128 [R30+0xc000], desc[UR4][R12.64] ;  /* 0x0c0000000c1ebfae */ /* 0x0003e2000b901d44 */
[----:B---3--:R-:W-:Y:S02]  /*3af0*/  ISETP.GE.AND P2, PT, R10, UR13, PT ;  /* 0x0000000d0a007c0c */ /* 0x008fe4000bf46270 */
[----:B-----5:R-:W-:-:S11]  /*3b00*/  ISETP.GE.AND P0, PT, R16, UR13, PT ;  /* 0x0000000d10007c0c */ /* 0x020fd6000bf06270 */
[----:B------:R-:W3:Y:S01]  /*3b10*/  @!P2 LDC.64 R10, c[0x0][0x218] ;  /* 0x00008600ff0aab82 */ /* 0x000ee20000000a00 */
        /* <DEDUP_REMOVED lines=16> */
.L_x_283:
[----:B------:R-:W-:Y:S05]  /*3c20*/  BSYNC B0 ;  /* 0x0000000000007941 */ /* 0x000fea0003800000 */
.L_x_282:
        /* <DEDUP_REMOVED lines=8> */
[----:B------:R-:W-:Y:S02]  /*3cb0*/  ISETP.GE.AND P3, PT, R32, UR13, PT ;  /* 0x0000000d20007c0c */ /* 0x000fe4000bf66270 */
[----:B------:R-:W-:-:S05]  /*3cc0*/  IADD3 R6, P0, R4, 0x20, RZ ;  /* 0x0000002004067810 */ /* 0x000fca0007f1e0ff */
[----:B------:R-:W-:-:S04]  /*3cd0*/  IMAD.X R4, RZ, RZ, R28, P0 ;  /* 0x000000ffff047224 */ /* 0x000fc800000e061c */
[----:B-1-3--:R-:W-:Y:S02]  /*3ce0*/  IMAD R10, R4, UR22, RZ ;  /* 0x00000016040a7c24 */ /* 0x00afe4000f8e02ff */
[----:B------:R-:W1:Y:S01]  /*3cf0*/  @!P3 LDC.64 R12, c[0x0][0x218] ;  /* 0x00008600ff0cbb82 */ /* 0x000e620000000a00 */
[----:B------:R-:W-:Y:S01]  /*3d00*/  IMAD.MOV.U32 R4, RZ, RZ, R8 ;  /* 0x000000ffff047224 */ /* 0x000fe200078e0008 */
[----:B------:R3:W-:Y:S01]  /*3d10*/  @P3 STS.128 [R30+0xd000], RZ ;  /* 0x00d000ff1e003388 */ /* 0x0007e20000000c00 */
[C---:B------:R-:W-:Y:S01]  /*3d20*/  IMAD R10, R6.reuse, UR23, R10 ;  /* 0x00000017060a7c24 */ /* 0x040fe2000f8e020a */
[----:B-----5:R-:W-:Y:S01]  /*3d30*/  ISETP.GE.AND P2, PT, R5, UR13, PT ;  /* 0x0000000d05007c0c */ /* 0x020fe2000bf46270 */
[----:B------:R-:W-:Y:S01]  /*3d40*/  IMAD.MOV.U32 R5, RZ, RZ, R14 ;  /* 0x000000ffff057224 */ /* 0x000fe200078e000e */
[----:B--2---:R-:W-:Y:S01]  /*3d50*/  ISETP.GE.AND P0, PT, R7, UR13, PT ;  /* 0x0000000d07007c0c */ /* 0x004fe2000bf06270 */
[----:B------:R-:W-:-:S04]  /*3d60*/  IMAD.WIDE.U32 R4, R6, UR22, R4 ;  /* 0x0000001606047c25 */ /* 0x000fc8000f8e0004 */
[----:B------:R-:W-:Y:S01]  /*3d70*/  IMAD.IADD R10, R5, 0x1, R10 ;  /* 0x00000001050a7824 */ /* 0x000fe200078e020a */
[----:B-1----:R-:W-:-:S05]  /*3d80*/  @!P3 LEA R8, P4, R4, R12, 0x1 ;  /* 0x0000000c0408b211 */ /* 0x002fca00078808ff */
        /* <DEDUP_REMOVED lines=22> */
.L_x_285:
[----:B------:R-:W-:Y:S05]  /*3ef0*/  BSYNC B0 ;  /* 0x0000000000007941 */ /* 0x000fea0003800000 */
.L_x_284:
[----:B------:R-:W0:Y:S01]  /*3f00*/  LDGDEPBAR ;  /* 0x00000000000079af */ /* 0x000e220000000000 */
[----:B------:R-:W-:Y:S01]  /*3f10*/  IMAD.MOV.U32 R4, RZ, RZ, 0x4 ;  /* 0x00000004ff047424 */ /* 0x000fe200078e00ff */
[----:B-1-3--:R-:W1:Y:S01]  /*3f20*/  LDC.64 R6, c[0x0][0x3b8] ;  /* 0x0000ee00ff067b82 */ /* 0x00ae620000000a00 */
[----:B------:R-:W-:Y:S01]  /*3f30*/  IMAD.MOV.U32 R9, RZ, RZ, 0x7f800000 ;  /* 0x7f800000ff097424 */ /* 0x000fe200078e00ff */
[----:B------:R-:W-:Y:S01]  /*3f40*/  ULDC UR13, c[0x0][0x270] ;  /* 0x00009c00000d7ab9 */ /* 0x000fe20000000800 */
[----:B------:R-:W-:Y:S01]  /*3f50*/  IMAD.MOV.U32 R8, RZ, RZ, 0x7f800000 ;  /* 0x7f800000ff087424 */ /* 0x000fe200078e00ff */
[----:B------:R-:W-:Y:S01]  /*3f60*/  ULDC UR35, c[0x0][0x2d0] ;  /* 0x0000b40000237ab9 */ /* 0x000fe20000000800 */
[----:B------:R-:W-:Y:S01]  /*3f70*/  IMAD.WIDE R4, R15, R4, UR6 ;  /* 0x000000060f047e25 */ /* 0x000fe2000f8e0204 */
[----:B------:R-:W-:-:S03]  /*3f80*/  ULDC UR37, c[0x0][0x2dc] ;  /* 0x0000b70000257ab9 */ /* 0x000fc60000000800 */
[----:B------:R-:W-:Y:S01]  /*3f90*/  IMAD.MOV.U32 R240, RZ, RZ, 0x20 ;  /* 0x00000020fff07424 */ /* 0x000fe200078e00ff */
[----:B------:R-:W3:Y:S01]  /*3fa0*/  @!P6 LDG.E R9, desc[UR4][R4.64] ;  /* 0x000000040409e981 */ /* 0x000ee2000c1e1900 */
[----:B------:R-:W-:Y:S01]  /*3fb0*/  USHF.L.U32 UR20, UR10, 0x6, URZ ;  /* 0x000000060a147899 */ /* 0x000fe2000800063f */
[----:B------:R-:W-:Y:S02]  /*3fc0*/  CS2R R142, SRZ ;  /* 0x00000000008e7805 */ /* 0x000fe4000001ff00 */
[----:B------:R-:W-:Y:S01]  /*3fd0*/  CS2R R140, SRZ ;  /* 0x00000000008c7805 */ /* 0x000fe2000001ff00 */
[----:B------:R-:W5:Y:S01]  /*3fe0*/  @!P5 LDG.E R8, desc[UR4][R4.64+0x20] ;  /* 0x000020040408d981 */ /* 0x000f62000c1e1900 */
[----:B------:R-:W-:Y:S02]  /*3ff0*/  CS2R R146, SRZ ;  /* 0x0000000000927805 */ /* 0x000fe4000001ff00 */
[----:B------:R-:W-:Y:S02]  /*4000*/  CS2R R144, SRZ ;  /* 0x0000000000907805 */ /* 0x000fe4000001ff00 */
[----:B------:R-:W-:-:S02]  /*4010*/  CS2R R138, SRZ ;  /* 0x00000000008a7805 */ /* 0x000fc4000001ff00 */
[----:B------:R-:W-:Y:S02]  /*4020*/  CS2R R136, SRZ ;  /* 0x0000000000887805 */ /* 0x000fe4000001ff00 */
[----:B------:R-:W-:Y:S02]  /*4030*/  CS2R R134, SRZ ;  /* 0x0000000000867805 */ /* 0x000fe4000001ff00 */
[----:B------:R-:W-:Y:S02]  /*4040*/  CS2R R132, SRZ ;  /* 0x0000000000847805 */ /* 0x000fe4000001ff00 */
[----:B------:R-:W-:Y:S01]  /*4050*/  CS2R R126, SRZ ;  /* 0x00000000007e7805 */ /* 0x000fe2000001ff00 */
[----:B------:R-:W-:-:S04]  /*4060*/  DEPBAR.LE SB0, 0x1 ;  /* 0x000080400000791a */ /* 0x000fc80000000000 */
[----:B------:R-:W-:Y:S01]  /*4070*/  BAR.SYNC.DEFER_BLOCKING 0x0 ;  /* 0x0000000000007b1d */ /* 0x000fe20000010000 */
        /* <DEDUP_REMOVED lines=22> */
[----:B------:R-:W-:Y:S01]  /*41e0*/  CS2R R52, SRZ ;  /* 0x0000000000347805 */ /* 0x000fe2000001ff00 */
[----:B-1----:R-:W3:Y:S01]  /*41f0*/  LDG.E.64 R4, desc[UR4][R6.64+0x8] ;  /* 0x0000080406047981 */ /* 0x002ee2000c1e1b00 */
[----:B------:R-:W-:Y:S01]  /*4200*/  UIMAD UR13, UR50, UR13, UR59 ;  /* 0x0000000d320d72a4 */ /* 0x000fe2000f8e023b */
[----:B------:R-:W-:-:S02]  /*4210*/  CS2R R46, SRZ ;  /* 0x00000000002e7805 */ /* 0x000fc4000001ff00 */
[----:B------:R-:W-:Y:S01]  /*4220*/  CS2R R44, SRZ ;  /* 0x00000000002c7805 */ /* 0x000fe2000001ff00 */
[----:B------:R-:W1:Y:S01]  /*4230*/  LDSM.16.M88.4 R164, [R252+0x12000] ;  /* 0x01200000fca4783b */ /* 0x000e620000000200 */
[----:B------:R-:W-:Y:S02]  /*4240*/  CS2R R50, SRZ ;  /* 0x0000000000327805 */ /* 0x000fe4000001ff00 */
[----:B------:R-:W-:Y:S02]  /*4250*/  CS2R R48, SRZ ;  /* 0x0000000000307805 */ /* 0x000fe4000001ff00 */
[----:B------:R-:W-:Y:S01]  /*4260*/  CS2R R42, SRZ ;  /* 0x00000000002a7805 */ /* 0x000fe2000001ff00 */
[----:B------:R-:W1:Y:S01]  /*4270*/  LDSM.16.M88.4 R168, [R252+0x12800] ;  /* 0x01280000fca8783b */ /* 0x000e620000000200 */
[----:B------:R-:W-:Y:S02]  /*4280*/  CS2R R40, SRZ ;  /* 0x0000000000287805 */ /* 0x000fe4000001ff00 */
[----:B------:R-:W-:-:S02]  /*4290*/  CS2R R38, SRZ ;  /* 0x0000000000267805 */ /* 0x000fc4000001ff00 */
[----:B--2---:R-:W-:Y:S01]  /*42a0*/  CS2R R36, SRZ ;  /* 0x0000000000247805 */ /* 0x004fe2000001ff00 */
[----:B------:R-:W2:Y:S01]  /*42b0*/  LDSM.16.M88.4 R196, [R252+0x14000] ;  /* 0x01400000fcc4783b */ /* 0x000ea20000000200 */
[----:B----4-:R-:W-:Y:S02]  /*42c0*/  CS2R R30, SRZ ;  /* 0x00000000001e7805 */ /* 0x010fe4000001ff00 */
[----:B------:R-:W-:Y:S02]  /*42d0*/  CS2R R34, SRZ ;  /* 0x0000000000227805 */ /* 0x000fe4000001ff00 */
[----:B------:R-:W-:Y:S01]  /*42e0*/  CS2R R32, SRZ ;  /* 0x0000000000207805 */ /* 0x000fe2000001ff00 */
[----:B------:R-:W4:Y:S01]  /*42f0*/  LDSM.16.M88.4 R200, [R252+0x14800] ;  /* 0x01480000fcc8783b */ /* 0x000f220000000200 */
[----:B------:R-:W-:Y:S02]  /*4300*/  CS2R R22, SRZ ;  /* 0x0000000000167805 */ /* 0x000fe4000001ff00 */
[----:B------:R-:W-:Y:S01]  /*4310*/  CS2R R20, SRZ ;  /* 0x0000000000147805 */ /* 0x000fe2000001ff00 */
[----:B------:R-:W-:Y:S01]  /*4320*/  ULDC.U8 UR15, c[0x0][0x388] ;  /* 0x0000e200000f7ab9 */ /* 0x000fe20000000000 */
[----:B------:R-:W1:Y:S04]  /*4330*/  LDSM.16.M88.4 R228, [R252+0x16000] ;  /* 0x01600000fce4783b */ /* 0x000e680000000200 */
[----:B------:R-:W1:Y:S04]  /*4340*/  LDSM.16.M88.4 R232, [R252+0x16800] ;  /* 0x01680000fce8783b */ /* 0x000e680000000200 */
[----:B------:R-:W2:Y:S01]  /*4350*/  LDG.E.64 R6, desc[UR4][R6.64] ;  /* 0x0000000406067981 */ /* 0x000ea2000c1e1b00 */
[----:B------:R-:W-:-:S04]  /*4360*/  USHF.L.U32 UR13, UR13, 0x5, URZ ;  /* 0x000000050d0d7899 */ /* 0x000fc8000800063f */
[----:B------:R-:W-:Y:S01]  /*4370*/  USHF.R.S32.HI UR14, URZ, 0x1f, UR13 ;  /* 0x0000001f3f0e7899 */ /* 0x000fe2000801140d */
[----:B-----5:R5:W-:Y:S04]  /*4380*/  STL [R1+0x68], R8 ;  /* 0x0000680801007387 */ /* 0x020be80000100800 */
[----:B---3--:R3:W-:Y:S01]  /*4390*/  STL [R1+0x64], R9 ;  /* 0x0000640901007387 */ /* 0x0087e20000100800 */
[----:B-----5:R-:W-:Y:S02]  /*43a0*/  LOP3.LUT R8, R26, 0xfffffff8, RZ, 0xc0, !PT ;  /* 0xfffffff81a087812 */ /* 0x020fe400078ec0ff */
[----:B---3--:R-:W-:-:S03]  /*43b0*/  SHF.R.S32.HI R9, RZ, 0x1f, R24 ;  /* 0x0000001fff097819 */ /* 0x008fc60000011418 */
[----:B------:R-:W-:-:S05]  /*43c0*/  IMAD.IADD R8, R29, 0x1, -R8 ;  /* 0x000000011d087824 */ /* 0x000fca00078e0a08 */
[----:B------:R-:W-:Y:S02]  /*43d0*/  LOP3.LUT P0, RZ, R8, 0x2, RZ, 0xc0, !PT ;  /* 0x0000000208ff7812 */ /* 0x000fe4000780c0ff */
[----:B------:R-:W-:-:S04]  /*43e0*/  IADD3 R4, P2, P1, R4, UR13, R24 ;  /* 0x0000000d04047c10 */ /* 0x000fc8000f95e018 */
[----:B------:R-:W-:Y:S02]  /*43f0*/  IADD3.X R5, R5, UR14, R9, P2, P1 ;  /* 0x0000000e05057c10 */ /* 0x000fe400097e2409 */
[----:B--2---:R-:W-:-:S03]  /*4400*/  R2UR UR19, R6 ;  /* 0x00000000061372ca */ /* 0x004fc600000e0000 */
[----:B------:R2:W-:Y:S01]  /*4410*/  STL [R1+0x84], R5 ;  /* 0x0000840501007387 */ /* 0x0005e20000100800 */
[----:B------:R-:W-:Y:S02]  /*4420*/  SEL R240, R240, 0xffffffe0, !P0 ;  /* 0xffffffe0f0f07807 */ /* 0x000fe40004000000 */
[----:B------:R-:W-:Y:S01]  /*4430*/  R2UR UR18, R7 ;  /* 0x00000000071272ca */ /* 0x000fe200000e0000 */
[----:B------:R-:W3:Y:S01]  /*4440*/  LDL R6, [R1] ;  /* 0x0000000001067983 */ /* 0x000ee20000100800 */
[----:B------:R-:W-:Y:S01]  /*4450*/  UIADD3 UR21, UR33, 0x40, UR20 ;  /* 0x0000004021157890 */ /* 0x000fe2000fffe014 */
[----:B------:R-:W-:Y:S02]  /*4460*/  CS2R R28, SRZ ;  /* 0x00000000001c7805 */ /* 0x000fe4000001ff00 */
[----:B------:R-:W-:Y:S02]  /*4470*/  CS2R R26, SRZ ;  /* 0x00000000001a7805 */ /* 0x000fe4000001ff00 */
[----:B------:R-:W-:Y:S01]  /*4480*/  CS2R R24, SRZ ;  /* 0x0000000000187805 */ /* 0x000fe2000001ff00 */
[----:B------:R-:W-:Y:S01]  /*4490*/  ULDC UR14, c[0x0][0x2ec] ;  /* 0x0000bb00000e7ab9 */ /* 0x000fe20000000800 */
[----:B--2---:R-:W2:Y:S01]  /*44a0*/  LDL R5, [R1+0x4] ;  /* 0x0000040001057983 */ /* 0x004ea20000100800 */
[----:B------:R-:W-:Y:S01]  /*44b0*/  IMAD.IADD R240, R240, 0x1, R252 ;  /* 0x00000001f0f07824 */ /* 0x000fe200078e02fc */
[----:B------:R-:W-:-:S02]  /*44c0*/  UIADD3 UR20, UR20, 0x40, URZ ;  /* 0x0000004014147890 */ /* 0x000fc4000fffe03f */
[----:B------:R-:W-:Y:S02]  /*44d0*/  UIADD3 UR21, UR21, -UR9, URZ ;  /* 0x8000000915157290 */ /* 0x000fe4000fffe03f */
[----:B------:R-:W1:Y:S01]  /*44e0*/  LDSM.16.M88.4 R172, [R240+0x12000] ;  /* 0x01200000f0ac783b */ /* 0x000e620000000200 */
[----:B------:R-:W-:Y:S02]  /*44f0*/  UIADD3 UR34, UR19, -0x61c88647, URZ ;  /* 0x9e3779b913227890 */ /* 0x000fe4000fffe03f */
[----:B------:R-:W-:Y:S01]  /*4500*/  UIADD3 UR32, UR18, -0x4498517b, URZ ;  /* 0xbb67ae8512207890 */ /* 0x000fe2000fffe03f */
[----:B------:R-:W1:Y:S01]  /*4510*/  LDSM.16.M88.4 R176, [R240+0x12800] ;  /* 0x01280000f0b0783b */ /* 0x000e620000000200 */
[----:B------:R-:W-:Y:S02]  /*4520*/  UIADD3 UR31, UR19, 0x3c6ef372, URZ ;  /* 0x3c6ef372131f7890 */ /* 0x000fe4000fffe03f */
[----:B------:R-:W-:Y:S01]  /*4530*/  UIADD3 UR30, UR18, 0x76cf5d0a, URZ ;  /* 0x76cf5d0a121e7890 */ /* 0x000fe2000fffe03f */
[----:B------:R-:W1:Y:S01]  /*4540*/  LDSM.16.M88.4 R204, [R240+0x14000] ;  /* 0x01400000f0cc783b */ /* 0x000e620000000200 */
[----:B------:R-:W-:-:S02]  /*4550*/  UIADD3 UR29, UR19, -0x255992d5, URZ ;  /* 0xdaa66d2b131d7890 */ /* 0x000fc4000fffe03f */
[----:B------:R-:W-:Y:S01]  /*4560*/  UIADD3 UR28, UR18, 0x32370b8f, URZ ;  /* 0x32370b8f121c7890 */ /* 0x000fe2000fffe03f */
[----:B------:R-:W1:Y:S01]  /*4570*/  LDSM.16.M88.4 R208, [R240+0x14800] ;  /* 0x01480000f0d0783b */ /* 0x000e620000000200 */
[----:B------:R-:W-:Y:S02]  /*4580*/  UIADD3 UR27, UR19, 0x78dde6e4, URZ ;  /* 0x78dde6e4131b7890 */ /* 0x000fe4000fffe03f */
[----:B------:R-:W-:Y:S01]  /*4590*/  UIADD3 UR26, UR18, -0x126145ec, URZ ;  /* 0xed9eba14121a7890 */ /* 0x000fe2000fffe03f */
[----:B------:R-:W1:Y:S01]  /*45a0*/  LDSM.16.M88.4 R236, [R240+0x16000] ;  /* 0x01600000f0ec783b */ /* 0x000e620000000200 */
[----:B------:R-:W-:Y:S02]  /*45b0*/  UIADD3 UR25, UR19, 0x1715609d, URZ ;  /* 0x1715609d13197890 */ /* 0x000fe4000fffe03f */
[----:B------:R-:W-:Y:S01]  /*45c0*/  UIADD3 UR24, UR18, -0x56f99767, URZ ;  /* 0xa906689912187890 */ /* 0x000fe2000fffe03f */
[----:B------:R-:W1:Y:S01]  /*45d0*/  LDSM.16.M88.4 R240, [R240+0x16800] ;  /* 0x01680000f0f0783b */ /* 0x000e620000000200 */
[----:B------:R-:W-:-:S02]  /*45e0*/  UIADD3 UR23, UR19, -0x4ab325aa, URZ ;  /* 0xb54cda5613177890 */ /* 0x000fc4000fffe03f */
[----:B------:R-:W-:Y:S01]  /*45f0*/  UIADD3 UR22, UR18, 0x646e171e, URZ ;  /* 0x646e171e12167890 */ /* 0x000fe2000fffe03f */
[----:B---3--:R-:W3:Y:S04]  /*4600*/  LDSM.16.M88.4 R148, [R6+0x12000] ;  /* 0x012000000694783b */ /* 0x008ee80000000200 */
[----:B------:R-:W1:Y:S04]  /*4610*/  LDSM.16.M88.4 R152, [R6+0x12800] ;  /* 0x012800000698783b */ /* 0x000e680000000200 */
[----:B------:R-:W1:Y:S04]  /*4620*/  LDSM.16.M88.4 R180, [R6+0x14000] ;  /* 0x0140000006b4783b */ /* 0x000e680000000200 */
[----:B------:R-:W1:Y:S04]  /*4630*/  LDSM.16.M88.4 R184, [R6+0x14800] ;  /* 0x0148000006b8783b */ /* 0x000e680000000200 */
[----:B------:R-:W1:Y:S04]  /*4640*/  LDSM.16.M88.4 R212, [R6+0x16000] ;  /* 0x0160000006d4783b */ /* 0x000e680000000200 */
[----:B------:R-:W1:Y:S04]  /*4650*/  LDSM.16.M88.4 R216, [R6+0x16800] ;  /* 0x0168000006d8783b */ /* 0x000e680000000200 */
[----:B--2---:R-:W2:Y:S04]  /*4660*/  LDSM.16.M88.4 R156, [R5+0x12000] ;  /* 0x01200000059c783b */ /* 0x004ea80000000200 */
[----:B------:R-:W1:Y:S04]  /*4670*/  LDSM.16.M88.4 R160, [R5+0x12800] ;  /* 0x0128000005a0783b */ /* 0x000e680000000200 */
[----:B------:R-:W1:Y:S04]  /*4680*/  LDSM.16.M88.4 R188, [R5+0x14000] ;  /* 0x0140000005bc783b */ /* 0x000e680000000200 */
[----:B------:R-:W1:Y:S04]  /*4690*/  LDSM.16.M88.4 R192, [R5+0x14800] ;  /* 0x0148000005c0783b */ /* 0x000e680000000200 */
[----:B------:R-:W1:Y:S04]  /*46a0*/  LDSM.16.M88.4 R220, [R5+0x16000] ;  /* 0x0160000005dc783b */ /* 0x000e680000000200 */
[----:B------:R5:W1:Y:S02]  /*46b0*/  LDSM.16.M88.4 R224, [R5+0x16800] ;  /* 0x0168000005e0783b */ /* 0x000a640000000200 */
[----:B-----5:R-:W-:-:S05]  /*46c0*/  IMAD.WIDE.U32 R4, R4, -0x2daee0ad, RZ ;  /* 0xd2511f5304047825 */ /* 0x020fca00078e00ff */
[----:B--234-:R1:W-:Y:S02]  /*46d0*/  STL.64 [R1+0x78], R4 ;  /* 0x0000780401007387 */ /* 0x01c3e40000100a00 */
.L_x_288:
[----:B------:R-:W2:Y:S01]  /*46e0*/  LDL R98, [R1] ;  /* 0x0000000001627983 */ /* 0x000ea20000100800 */
[----:B------:R-:W-:Y:S02]  /*46f0*/  USHF.L.U32 UR13, UR8, 0x6, URZ ;  /* 0x00000006080d7899 */ /* 0x000fe4000800063f */
[----:B------:R-:W-:Y:S02]  /*4700*/  UISETP.GT.AND UP1, UPT, UR8, UR16, UPT ;  /* 0x000000100800728c */ /* 0x000fe4000bf24270 */
[----:B---3--:R-:W3:Y:S01]  /*4710*/  LDL R249, [R1+0x8] ;  /* 0x0000080001f97983 */ /* 0x008ee20000100800 */
[----:B------:R-:W-:Y:S04]  /*4720*/  UISETP.GE.AND UP0, UPT, UR13, UR21, UPT ;  /* 0x000000150d00728c */ /* 0x000fe8000bf06270 */
[----:B------:R-:W4:Y:S01]  /*4730*/  LDL R96, [R1+0x4] ;  /* 0x0000040001607983 */ /* 0x000f220000100800 */
[----:B------:R-:W-:Y:S04]  /*4740*/  UISETP.LT.AND UP0, UPT, UR20, UR9, UP0 ;  /* 0x000000091400728c */ /* 0x000fe80008701270 */
[----:B------:R-:W4:Y:S02]  /*4750*/  LDL R248, [R1+0xc] ;  /* 0x00000c0001f87983 */ /* 0x000f240000100800 */
[----:B------:R-:W-:Y:S03]  /*4760*/  PLOP3.LUT P4, PT, PT, PT, UP0, 0x80, 0x0 ;  /* 0x000000000000781c */ /* 0x000fe60003f8f008 */
[----:B------:R-:W4:Y:S05]  /*4770*/  LDL R247, [R1+0x18] ;  /* 0x0000180001f77983 */ /* 0x000f2a0000100800 */
[----:B------:R-:W4:Y:S05]  /*4780*/  LDL R97, [R1+0x10] ;  /* 0x0000100001617983 */ /* 0x000f2a0000100800 */
[----:B------:R-:W4:Y:S05]  /*4790*/  LDL R246, [R1+0x14] ;  /* 0x0000140001f67983 */ /* 0x000f2a0000100800 */
[----:B------:R-:W0:Y:S05]  /*47a0*/  LDGDEPBAR ;  /* 0x00000000000079af */ /* 0x000e2a0000000000 */
[----:B------:R-:W4:Y:S05]  /*47b0*/  LDL R251, [R1+0x8c] ;  /* 0x00008c0001fb7983 */ /* 0x000f2a0000100800 */
[----:B------:R-:W4:Y:S05]  /*47c0*/  LDL R99, [R1+0x84] ;  /* 0x0000840001637983 */ /* 0x000f2a0000100800 */
[----:B------:R-:W4:Y:S05]  /*47d0*/  LDL.64 R244, [R1+0x78] ;  /* 0x0000780001f47983 */ /* 0x000f2a0000100a00 */
[----:B------:R-:W4:Y:S01]  /*47e0*/  LDL R250, [R1+0x50] ;  /* 0x0000500001fa7983 */ /* 0x000f220000100800 */
[----:B------:R-:W-:Y:S04]  /*47f0*/  DEPBAR.LE SB0, 0x0 ;  /* 0x000080000000791a */ /* 0x000fe80000000000 */
[----:B------:R-:W-:Y:S06]  /*4800*/  BAR.SYNC.DEFER_BLOCKING 0x0 ;  /* 0x0000000000007b1d */ /* 0x000fec0000010000 */
[----:B------:R-:W-:Y:S05]  /*4810*/  LDSM.16.M88.4 R88, [R252+0xc000] ;  /* 0x00c00000fc58783b */ /* 0x000fea0000000200 */
[----:B--2---:R-:W-:Y:S05]  /*4820*/  LDSM.16.M88.4 R8, [R98+0xc000] ;  /* 0x00c000006208783b */ /* 0x004fea0000000200 */
[----:B---3--:R-:W1:Y:S05]  /*4830*/  LDSM.16.M88.4 R16, [R249] ;  /* 0x00000000f910783b */ /* 0x008e6a0000000200 */
[----:B------:R-:W2:Y:S05]  /*4840*/  LDSM.16.M88.4 R68, [R98+0xc800] ;  /* 0x00c800006244783b */ /* 0x000eaa0000000200 */
[----:B----4-:R-:W-:Y:S05]  /*4850*/  LDSM.16.M88.4 R72, [R248] ;  /* 0x00000000f848783b */ /* 0x010fea0000000200 */
[----:B------:R-:W3:Y:S05]  /*4860*/  LDSM.16.M88.4 R76, [R96+0xc000] ;  /* 0x00c00000604c783b */ /* 0x000eea0000000200 */
[----:B------:R-:W4:Y:S05]  /*4870*/  LDSM.16.M88.4 R80, [R96+0xc800] ;  /* 0x00c800006050783b */ /* 0x000f2a0000000200 */
[----:B------:R-:W4:Y:S05]  /*4880*/  LDSM.16.M88.4 R84, [R247] ;  /* 0x00000000f754783b */ /* 0x000f2a0000000200 */
        /* <DEDUP_REMOVED lines=8> */
[----:B------:R-:W2:Y:S05]  /*4910*/  LDSM.16.M88.4 R76, [R246] ;  /* 0x00000000f64c783b */ /* 0x000eaa0000000200 */
[C---:B----4-:R-:W-:Y:S06]  /*4920*/  HMMA.16816.F32 R12, R72.reuse, R80, R12 ;  /* 0x00000050480c723c */ /* 0x050fec000000180c */
[----:B------:R-:W-:Y:S01]  /*4930*/  HMMA.16816.F32 R16, R72, R82, R16 ;  /* 0x000000524810723c */ /* 0x000fe20000001810 */
[----:B------:R-:W3:Y:S05]  /*4940*/  LDSM.16.M88.4 R72, [R97+0xc800] ;  /* 0x00c800006148783b */ /* 0x000eea0000000200 */
[C---:B------:R-:W-:Y:S01]  /*4950*/  HMMA.16816.F32 R4, R84.reuse, R88, R4 ;  /* 0x000000585404723c */ /* 0x040fe20000001804 */
[----:B------:R-:W-:Y:S05]  /*4960*/  LDSM.16.M88.4 R80, [R249+0x2000] ;  /* 0x00200000f950783b */ /* 0x000fea0000000200 */
[C---:B------:R-:W-:Y:S01]  /*4970*/  HMMA.16816.F32 R8, R84.reuse, R90, R8 ;  /* 0x0000005a5408723c */ /* 0x040fe20000001808 */
[----:B------:R-:W4:Y:S05]  /*4980*/  LDSM.16.M88.4 R88, [R98+0xe000] ;  /* 0x00e000006258783b */ /* 0x000f2a0000000200 */
[C---:B-1----:R-:W-:Y:S06]  /*4990*/  HMMA.16816.F32 R12, R84.reuse, R68, R12 ;  /* 0x00000044540c723c */ /* 0x042fec000000180c */
[----:B------:R-:W-:Y:S01]  /*49a0*/  HMMA.16816.F32 R16, R84, R70, R16 ;  /* 0x000000465410723c */ /* 0x000fe20000001810 */
[----:B------:R-:W1:Y:S05]  /*49b0*/  LDSM.16.M88.4 R68, [R98+0xe800] ;  /* 0x00e800006244783b */ /* 0x000e6a0000000200 */
[C---:B--2---:R-:W-:Y:S01]  /*49c0*/  HMMA.16816.F32 R4, R76.reuse, R92, R4 ;  /* 0x0000005c4c04723c */ /* 0x044fe20000001804 */
[----:B------:R-:W-:Y:S05]  /*49d0*/  LDSM.16.M88.4 R84, [R248+0x2000] ;  /* 0x00200000f854783b */ /* 0x000fea0000000200 */
[C---:B------:R-:W-:Y:S01]  /*49e0*/  HMMA.16816.F32 R8, R76.reuse, R94, R8 ;  /* 0x0000005e4c08723c */ /* 0x040fe20000001808 */
[----:B------:R-:W2:Y:S05]  /*49f0*/  LDSM.16.M88.4 R92, [R96+0xe000] ;  /* 0x00e00000605c783b */ /* 0x000eaa0000000200 */
[C---:B---3--:R-:W-:Y:S06]  /*4a00*/  HMMA.16816.F32 R12, R76.reuse, R72, R12 ;  /* 0x000000484c0c723c */ /* 0x048fec000000180c */
[----:B------:R-:W-:Y:S01]  /*4a10*/  HMMA.16816.F32 R16, R76, R74, R16 ;  /* 0x0000004a4c10723c */ /* 0x000fe20000001810 */
[----:B------:R-:W3:Y:S05]  /*4a20*/  LDSM.16.M88.4 R72, [R96+0xe800] ;  /* 0x00e800006048783b */ /* 0x000eea0000000200 */
[C---:B----4-:R-:W-:Y:S01]  /*4a30*/  HMMA.16816.F32 R4, R80.reuse, R88, R4 ;  /* 0x000000585004723c */ /* 0x050fe20000001804 */
        /* <DEDUP_REMOVED lines=19> */
[----:B------:R1:W4:Y:S05]  /*4b70*/  LDSM.16.M88.4 R68, [R98+0x10800] ;  /* 0x010800006244783b */ /* 0x00032a0000000200 */
[C---:B--2---:R-:W-:Y:S01]  /*4b80*/  HMMA.16816.F32 R4, R80.reuse, R92, R4 ;  /* 0x0000005c5004723c */ /* 0x044fe20000001804 */
[----:B------:R-:W-:Y:S05]  /*4b90*/  LDSM.16.M88.4 R76, [R248+0x4000] ;  /* 0x00400000f84c783b */ /* 0x000fea0000000200 */
[C---:B------:R-:W-:Y:S01]  /*4ba0*/  HMMA.16816.F32 R8, R80.reuse, R94, R8 ;  /* 0x0000005e5008723c */ /* 0x040fe20000001808 */
[----:B------:R-:W2:Y:S05]  /*4bb0*/  LDSM.16.M88.4 R92, [R96+0x10000] ;  /* 0x01000000605c783b */ /* 0x000eaa0000000200 */
[C---:B---3--:R-:W-:Y:S06]  /*4bc0*/  HMMA.16816.F32 R12, R80.reuse, R72, R12 ;  /* 0x00000048500c723c */ /* 0x048fec000000180c */
[----:B------:R-:W-:Y:S01]  /*4bd0*/  HMMA.16816.F32 R16, R80, R74, R16 ;  /* 0x0000004a5010723c */ /* 0x000fe20000001810 */
[----:B-1----:R-:W3:Y:S05]  /*4be0*/  LDL R98, [R1+0x88] ;  /* 0x0000880001627983 */ /* 0x002eea0000100800 */
[----:B------:R1:W1:Y:S01]  /*4bf0*/  LDSM.16.M88.4 R72, [R96+0x10800] ;  /* 0x010800006048783b */ /* 0x0002620000000200 */
[C---:B----4-:R-:W-:Y:S04]  /*4c00*/  HMMA.16816.F32 R4, R84.reuse, R88, R4 ;  /* 0x000000585404723c */ /* 0x050fe80000001804 */
[----:B------:R-:W-:Y:S02]  /*4c10*/  LDSM.16.M88.4 R80, [R247+0x4000] ;  /* 0x00400000f750783b */ /* 0x000fe40000000200 */
[C---:B------:R-:W-:Y:S03]  /*4c20*/  HMMA.16816.F32 R8, R84.reuse, R90, R8 ;  /* 0x0000005a5408723c */ /* 0x040fe60000001808 */
[----:B------:R-:W4:Y:S03]  /*4c30*/  LDSM.16.M88.4 R88, [R252+0x10000] ;  /* 0x01000000fc58783b */ /* 0x000f260000000200 */
[C---:B------:R-:W-:Y:S06]  /*4c40*/  HMMA.16816.F32 R12, R84.reuse, R68, R12 ;  /* 0x00000044540c723c */ /* 0x040fec000000180c */
[----:B------:R-:W-:Y:S01]  /*4c50*/  HMMA.16816.F32 R16, R84, R70, R16 ;  /* 0x000000465410723c */ /* 0x000fe20000001810 */
[----:B------:R-:W4:Y:S05]  /*4c60*/  LDSM.16.M88.4 R68, [R252+0x10800] ;  /* 0x01080000fc44783b */ /* 0x000f2a0000000200 */
[C---:B--2---:R-:W-:Y:S01]  /*4c70*/  HMMA.16816.F32 R4, R76.reuse, R92, R4 ;  /* 0x0000005c4c04723c */ /* 0x044fe20000001804 */
[----:B------:R-:W-:Y:S05]  /*4c80*/  LDSM.16.M88.4 R84, [R246+0x4000] ;  /* 0x00400000f654783b */ /* 0x000fea0000000200 */
[C---:B------:R-:W-:Y:S01]  /*4c90*/  HMMA.16816.F32 R8, R76.reuse, R94, R8 ;  /* 0x0000005e4c08723c */ /* 0x040fe20000001808 */
[----:B------:R-:W2:Y:S01]  /*4ca0*/  LDSM.16.M88.4 R92, [R97+0x10000] ;  /* 0x01000000615c783b */ /* 0x000ea20000000200 */
[----:B-1----:R-:W1:Y:S04]  /*4cb0*/  @!P4 S2R R96, SR_TID.X ;  /* 0x000000000060c919 */ /* 0x002e680000002100 */
[C---:B------:R-:W-:Y:S06]  /*4cc0*/  HMMA.16816.F32 R12, R76.reuse, R72, R12 ;  /* 0x000000484c0c723c */ /* 0x040fec000000180c */
[----:B------:R-:W-:Y:S01]  /*4cd0*/  HMMA.16816.F32 R16, R76, R74, R16 ;  /* 0x0000004a4c10723c */ /* 0x000fe20000001810 */
[----:B------:R-:W-:Y:S04]  /*4ce0*/  IMAD.U32 R72, RZ, RZ, UR10 ;  /* 0x0000000aff487e24 */ /* 0x000fe8000f8e00ff */
[----:B------:R-:W-:Y:S01]  /*4cf0*/  IMAD.U32 R73, RZ, RZ, UR8 ;  /* 0x00000008ff497e24 */ /* 0x000fe2000f8e00ff */
[C---:B----4-:R-:W-:Y:S01]  /*4d00*/  HMMA.16816.F32 R4, R80.reuse, R88, R4 ;  /* 0x000000585004723c */ /* 0x050fe20000001804 */
[----:B------:R-:W4:Y:S01]  /*4d10*/  LDL R89, [R1+0x64] ;  /* 0x0000640001597983 */ /* 0x000f220000100800 */
[----:B------:R-:W-:Y:S04]  /*4d20*/  IMAD.U32 R75, RZ, RZ, UR13 ;  /* 0x0000000dff4b7e24 */ /* 0x000fe8000f8e00ff */
[----:B------:R-:W4:Y:S01]  /*4d30*/  LDL R88, [R1+0x68] ;  /* 0x0000680001587983 */ /* 0x000f220000100800 */
[C---:B------:R-:W-:Y:S06]  /*4d40*/  HMMA.16816.F32 R8, R80.reuse, R90, R8 ;  /* 0x0000005a5008723c */ /* 0x040fec0000001808 */
[C---:B------:R-:W-:Y:S06]  /*4d50*/  HMMA.16816.F32 R12, R80.reuse, R68, R12 ;  /* 0x00000044500c723c */ /* 0x040fec000000180c */
[----:B------:R-:W-:Y:S06]  /*4d60*/  HMMA.16816.F32 R16, R80, R70, R16 ;  /* 0x000000465010723c */ /* 0x000fec0000001810 */
[C---:B--2---:R-:W-:Y:S06]  /*4d70*/  HMMA.16816.F32 R4, R84.reuse, R92, R4 ;  /* 0x0000005c5404723c */ /* 0x044fec0000001804 */
[C---:B------:R-:W-:Y:S05]  /*4d80*/  HMMA.16816.F32 R8, R84.reuse, R94, R8 ;  /* 0x0000005e5408723c */ /* 0x040fea0000001808 */
[----:B---3--:R-:W-:Y:S02]  /*4d90*/  IMAD R76, R72, 0x2, R98 ;  /* 0x00000002484c7824 */ /* 0x008fe400078e0262 */
[----:B------:R-:W2:Y:S01]  /*4da0*/  LDL R98, [R1+0x94] ;  /* 0x0000940001627983 */ /* 0x000ea20000100800 */
[----:B------:R-:W-:Y:S03]  /*4db0*/  IMAD R72, R73, 0x4, R251 ;  /* 0x0000000449487824 */ /* 0x000fe600078e02fb */
[----:B------:R-:W-:Y:S01]  /*4dc0*/  LOP3.LUT R76, R245, UR18, R76, 0x96, !PT ;  /* 0x00000012f54c7c12 */ /* 0x000fe2000f8e964c */
[----:B------:R-:W-:Y:S01]  /*4dd0*/  IMAD.WIDE.U32 R72, R72, -0x326172a9, RZ ;  /* 0xcd9e8d5748487825 */ /* 0x000fe200078e00ff */
[----:B------:R-:W3:Y:S03]  /*4de0*/  LDL R245, [R1+0x54] ;  /* 0x0000540001f57983 */ /* 0x000ee60000100800 */
[----:B------:R-:W-:Y:S01]  /*4df0*/  IMAD.WIDE.U32 R76, R76, -0x326172a9, RZ ;  /* 0xcd9e8d574c4c7825 */ /* 0x000fe200078e00ff */
[----:B------:R-:W-:Y:S02]  /*4e00*/  LOP3.LUT R73, R73, UR19, R99, 0x96, !PT ;  /* 0x0000001349497c12 */ /* 0x000fe4000f8e9663 */
[----:B------:R-:W3:Y:S02]  /*4e10*/  LDL R99, [R1+0x58] ;  /* 0x0000580001637983 */ /* 0x000ee40000100800 */
[----:B------:R-:W-:Y:S01]  /*4e20*/  LOP3.LUT R78, R77, UR34, R72, 0x96, !PT ;  /* 0x000000224d4e7c12 */ /* 0x000fe2000f8e9648 */
[----:B------:R-:W-:Y:S04]  /*4e30*/  IMAD.WIDE.U32 R68, R73, -0x2daee0ad, RZ ;  /* 0xd2511f5349447825 */ /* 0x000fe800078e00ff */
[----:B-1----:R-:W-:Y:S01]  /*4e40*/  @!P4 IMAD.SHL.U32 R77, R96, 0x2, RZ ;  /* 0x00000002604dc824 */ /* 0x002fe200078e00ff */
[----:B------:R-:W-:Y:S01]  /*4e50*/  LOP3.LUT R74, R69, UR32, R244, 0x96, !PT ;  /* 0x00000020454a7c12 */ /* 0x000fe2000f8e96f4 */
[----:B------:R-:W-:Y:S01]  /*4e60*/  IMAD.WIDE.U32 R78, R78, -0x2daee0ad, RZ ;  /* 0xd2511f534e4e7825 */ /* 0x000fe200078e00ff */
[----:B------:R-:W3:Y:S03]  /*4e70*/  LDL R244, [R1+0x60] ;  /* 0x0000600001f47983 */ /* 0x000ee60000100800 */
[----:B------:R-:W-:Y:S01]  /*4e80*/  IMAD.U32 R72, RZ, RZ, UR33 ;  /* 0x00000021ff487e24 */ /* 0x000fe2000f8e00ff */
[----:B------:R-:W-:Y:S02]  /*4e90*/  LOP3.LUT R82, R79, UR30, R68, 0x96, !PT ;  /* 0x0000001e4f527c12 */ /* 0x000fe4000f8e9644 */
[----:B------:R1:W4:Y:S02]  /*4ea0*/  LDSM.16.M88.4 R68, [R97+0x10800] ;  /* 0x010800006144783b */ /* 0x0003240000000200 */
[----:B------:R-:W-:Y:S01]  /*4eb0*/  @!P4 IADD3 R72, -R72, 0x1, R250 ;  /* 0x000000014848c810 */ /* 0x000fe20007ffe1fa */
[----:B------:R-:W-:Y:S03]  /*4ec0*/  IMAD.WIDE.U32 R82, R82, -0x326172a9, RZ ;  /* 0xcd9e8d5752527825 */ /* 0x000fe600078e00ff */
[----:B------:R-:W-:Y:S01]  /*4ed0*/  @!P4 IADD3 R73, R75, UR9, R72 ;  /* 0x000000094b49cc10 */ /* 0x000fe2000fffe048 */
[----:B------:R-:W-:Y:S02]  /*4ee0*/  IMAD.U32 R72, RZ, RZ, UR10 ;  /* 0x0000000aff487e24 */ /* 0x000fe4000f8e00ff */
[----:B------:R-:W-:Y:S05]  /*4ef0*/  IMAD.WIDE.U32 R74, R74, -0x326172a9, RZ ;  /* 0xcd9e8d574a4a7825 */ /* 0x000fea00078e00ff */
[----:B------:R-:W-:Y:S02]  /*4f00*/  LOP3.LUT R80, R75, UR31, R76, 0x96, !PT ;  /* 0x0000001f4b507c12 */ /* 0x000fe4000f8e964c */
[----:B------:R-:W-:Y:S02]  /*4f10*/  @!P4 VIMNMX R76, R73, UR9, PT ;  /* 0x00000009494ccc48 */ /* 0x000fe4000bfe0100 */
[----:B------:R-:W-:Y:S01]  /*4f20*/  LOP3.LUT R83, R83, UR29, R74, 0x96, !PT ;  /* 0x0000001d53537c12 */ /* 0x000fe2000f8e964a */
[----:B------:R-:W-:Y:S04]  /*4f30*/  IMAD.WIDE.U32 R80, R80, -0x2daee0ad, RZ ;  /* 0xd2511f5350507825 */ /* 0x000fe800078e00ff */
[----:B-1----:R-:W-:Y:S01]  /*4f40*/  IMAD.MOV.U32 R97, RZ, RZ, 0x8 ;  /* 0x00000008ff617424 */ /* 0x002fe200078e00ff */
[----:B------:R-:W-:Y:S01]  /*4f50*/  LOP3.LUT R79, R81, UR28, R78, 0x96, !PT ;  /* 0x0000001c514f7c12 */ /* 0x000fe2000f8e964e */
[----:B----4-:R-:W-:Y:S03]  /*4f60*/  FMUL.FTZ R74, R89, 1.4426950216293334961 ;  /* 0x3fb8aa3b594a7820 */ /* 0x010fe60000410000 */
[----:B------:R-:W-:Y:S02]  /*4f70*/  @!P4 VIADDMNMX R75, R73, R97, UR9, PT ;  /* 0x00000009494bce46 */ /* 0x000fe4000b800161 */
[----:B------:R-:W-:Y:S02]  /*4f80*/  FSETP.NEU.FTZ.AND P5, PT, R89, -INF , PT ;  /* 0xff8000005900780b */ /* 0x000fe40003fbd000 */
[----:B------:R-:W-:Y:S02]  /*4f90*/  FSETP.NEU.FTZ.AND P0, PT, R88, -INF , PT ;  /* 0xff8000005800780b */ /* 0x000fe40003f1d000 */
[----:B------:R-:W-:Y:S01]  /*4fa0*/  FSEL R74, R74, RZ, P5 ;  /* 0x000000ff4a4a7208 */ /* 0x000fe20002800000 */
[C---:B------:R-:W-:Y:S06]  /*4fb0*/  HMMA.16816.F32 R12, R84.reuse, R68, R12 ;  /* 0x00000044540c723c */ /* 0x040fec000000180c */
[----:B------:R-:W-:Y:S05]  /*4fc0*/  HMMA.16816.F32 R16, R84, R70, R16 ;  /* 0x000000465410723c */ /* 0x000fea0000001810 */
[----:B------:R-:W-:Y:S01]  /*4fd0*/  IMAD.WIDE.U32 R68, R83, -0x2daee0ad, RZ ;  /* 0xd2511f5353447825 */ /* 0x000fe200078e00ff */
[----:B--2---:R-:W-:Y:S02]  /*4fe0*/  @!P4 LOP3.LUT R77, R98, 0x6, R77, 0xf8, !PT ;  /* 0x00000006624dc812 */ /* 0x004fe400078ef84d */
[----:B------:R-:W2:Y:S03]  /*4ff0*/  LDL R98, [R1+0x5c] ;  /* 0x00005c0001627983 */ /* 0x000ea60000100800 */
[----:B------:R-:W-:Y:S02]  /*5000*/  @!P4 IMAD R72, R72, 0x40, R77 ;  /* 0x000000404848c824 */ /* 0x000fe400078e024d */
[----:B------:R-:W-:Y:S02]  /*5010*/  FMUL.FTZ R77, R88, 1.4426950216293334961 ;  /* 0x3fb8aa3b584d7820 */ /* 0x000fe40000410000 */
[C---:B------:R-:W-:Y:S01]  /*5020*/  @!P4 VIADD R73, R72.reuse, 0x1 ;  /* 0x000000014849c836 */ /* 0x040fe20000000000 */
[CC--:B------:R-:W-:Y:S01]  /*5030*/  @!P4 ISETP.GE.AND P2, PT, R72.reuse, R76.reuse, PT ;  /* 0x0000004c4800c20c */ /* 0x0c0fe20003f46270 */
[----:B------:R-:W-:Y:S03]  /*5040*/  @!P4 VIADD R78, R72, 0x9 ;  /* 0x00000009484ec836 */ /* 0x000fe60000000000 */
[-C--:B------:R-:W-:Y:S02]  /*5050*/  @!P4 ISETP.GE.AND P1, PT, R73, R76.reuse, PT ;  /* 0x0000004c4900c20c */ /* 0x080fe40003f26270 */
[----:B------:R-:W-:Y:S02]  /*5060*/  @!P4 FSEL R4, R4, -INF , !P2 ;  /* 0xff8000000404c808 */ /* 0x000fe40005000000 */
[----:B------:R-:W-:Y:S02]  /*5070*/  @!P4 FSEL R5, R5, -INF , !P1 ;  /* 0xff8000000505c808 */ /* 0x000fe40004800000 */
[-C--:B------:R-:W-:Y:S01]  /*5080*/  @!P4 ISETP.GE.AND P3, PT, R73, R75.reuse, PT ;  /* 0x0000004b4900c20c */ /* 0x080fe20003f66270 */
[C---:B------:R-:W-:Y:S01]  /*5090*/  @!P4 VIADD R73, R72.reuse, 0x8 ;  /* 0x000000084849c836 */ /* 0x040fe20000000000 */
[-C--:B------:R-:W-:Y:S01]  /*50a0*/  @!P4 ISETP.GE.AND P2, PT, R72, R75.reuse, PT ;  /* 0x0000004b4800c20c */ /* 0x080fe20003f46270 */
[--C-:B------:R-:W-:Y:S01]  /*50b0*/  FFMA.FTZ R4, R4, UR14, -R74.reuse ;  /* 0x0000000e04047c23 */ /* 0x100fe2000801084a */
[--C-:B------:R-:W-:Y:S01]  /*50c0*/  FFMA.FTZ R5, R5, UR14, -R74.reuse ;  /* 0x0000000e05057c23 */ /* 0x100fe2000801084a */
[----:B------:R-:W-:Y:S02]  /*50d0*/  @!P4 FSEL R7, R7, -INF , !P3 ;  /* 0xff8000000707c808 */ /* 0x000fe40005800000 */
[CC--:B------:R-:W-:Y:S01]  /*50e0*/  @!P4 ISETP.GE.AND P6, PT, R73.reuse, R76.reuse, PT ;  /* 0x0000004c4900c20c */ /* 0x0c0fe20003fc6270 */
[----:B------:R-:W1:Y:S01]  /*50f0*/  MUFU.EX2 R97, R4 ;  /* 0x0000000400617308 */ /* 0x000e620000000800 */
[-C--:B------:R-:W-:Y:S02]  /*5100*/  @!P4 ISETP.GE.AND P5, PT, R73, R75.reuse, PT ;  /* 0x0000004b4900c20c */ /* 0x080fe40003fa6270 */
[----:B------:R-:W-:Y:S01]  /*5110*/  FSEL R73, R77, RZ, P0 ;  /* 0x000000ff4d497208 */ /* 0x000fe20000000000 */
[----:B------:R-:W-:Y:S01]  /*5120*/  @!P4 VIADD R77, R72, 0x10 ;  /* 0x00000010484dc836 */ /* 0x000fe20000000000 */
[----:B------:R-:W-:Y:S02]  /*5130*/  @!P4 FSEL R6, R6, -INF , !P2 ;  /* 0xff8000000606c808 */ /* 0x000fe40005000000 */
[----:B------:R-:W-:Y:S03]  /*5140*/  @!P4 FSEL R8, R8, -INF , !P6 ;  /* 0xff8000000808c808 */ /* 0x000fe60007000000 */
[----:B------:R4:W3:Y:S01]  /*5150*/  MUFU.EX2 R95, R5 ;  /* 0x00000005005f7308 */ /* 0x0008e20000000800 */
[--C-:B------:R-:W-:Y:S01]  /*5160*/  FFMA.FTZ R7, R7, UR14, -R73.reuse ;  /* 0x0000000e07077c23 */ /* 0x100fe20008010849 */
[--C-:B------:R-:W-:Y:S01]  /*5170*/  FFMA.FTZ R6, R6, UR14, -R73.reuse ;  /* 0x0000000e06067c23 */ /* 0x100fe20008010849 */
[-C--:B------:R-:W-:Y:S01]  /*5180*/  @!P4 ISETP.GE.AND P0, PT, R78, R76.reuse, PT ;  /* 0x0000004c4e00c20c */ /* 0x080fe20003f06270 */
[----:B------:R-:W-:Y:S01]  /*5190*/  FFMA.FTZ R8, R8, UR14, -R74 ;  /* 0x0000000e08087c23 */ /* 0x000fe2000801084a */
[-C--:B------:R-:W-:Y:S02]  /*51a0*/  @!P4 ISETP.GE.AND P1, PT, R78, R75.reuse, PT ;  /* 0x0000004b4e00c20c */ /* 0x080fe40003f26270 */
[----:B------:R-:W-:Y:S03]  /*51b0*/  @!P4 FSEL R9, R9, -INF , !P0 ;  /* 0xff8000000909c808 */ /* 0x000fe60004000000 */
[----:B------:R1:W-:Y:S01]  /*51c0*/  MUFU.EX2 R96, R6 ;  /* 0x0000000600607308 */ /* 0x0003e20000000800 */
[----:B------:R-:W-:Y:S02]  /*51d0*/  LOP3.LUT R78, R69, UR26, R80, 0x96, !PT ;  /* 0x0000001a454e7c12 */ /* 0x000fe4000f8e9650 */
[----:B------:R-:W-:Y:S01]  /*51e0*/  @!P4 FSEL R10, R10, -INF , !P5 ;  /* 0xff8000000a0ac808 */ /* 0x000fe20006800000 */
[----:B------:R-:W-:Y:S01]  /*51f0*/  FFMA.FTZ R9, R9, UR14, -R74 ;  /* 0x0000000e09097c23 */ /* 0x000fe2000801084a */
[CC--:B------:R-:W-:Y:S02]  /*5200*/  @!P4 ISETP.GE.AND P2, PT, R77.reuse, R76.reuse, PT ;  /* 0x0000004c4d00c20c */ /* 0x0c0fe40003f46270 */
[-C--:B------:R-:W-:Y:S03]  /*5210*/  @!P4 ISETP.GE.AND P3, PT, R77, R75.reuse, PT ;  /* 0x0000004b4d00c20c */ /* 0x080fe60003f66270 */
[----:B------:R3:W3:Y:S01]  /*5220*/  MUFU.EX2 R94, R7 ;  /* 0x00000007005e7308 */ /* 0x0006e20000000800 */
[----:B----4-:R-:W-:Y:S04]  /*5230*/  IMAD.WIDE.U32 R4, R79, -0x326172a9, RZ ;  /* 0xcd9e8d574f047825 */ /* 0x010fe800078e00ff */
[--C-:B------:R-:W-:Y:S01]  /*5240*/  FFMA.FTZ R10, R10, UR14, -R73.reuse ;  /* 0x0000000e0a0a7c23 */ /* 0x100fe20008010849 */
[----:B------:R-:W-:Y:S01]  /*5250*/  @!P4 FSEL R12, R12, -INF , !P2 ;  /* 0xff8000000c0cc808 */ /* 0x000fe20005000000 */
[----:B------:R-:W-:Y:S01]  /*5260*/  IMAD.WIDE.U32 R78, R78, -0x326172a9, RZ ;  /* 0xcd9e8d574e4e7825 */ /* 0x000fe200078e00ff */
[----:B------:R-:W-:Y:S02]  /*5270*/  LOP3.LUT R5, R5, UR27, R82, 0x96, !PT ;  /* 0x0000001b05057c12 */ /* 0x000fe4000f8e9652 */
[----:B------:R4:W4:Y:S01]  /*5280*/  MUFU.EX2 R93, R8 ;  /* 0x00000008005d7308 */ /* 0x0009220000000800 */
[C---:B-1----:R-:W-:Y:S01]  /*5290*/  @!P4 VIADD R6, R72.reuse, 0x18 ;  /* 0x000000184806c836 */ /* 0x042fe20000000000 */
[----:B------:R-:W-:Y:S01]  /*52a0*/  @!P4 FSEL R11, R11, -INF , !P1 ;  /* 0xff8000000b0bc808 */ /* 0x000fe20004800000 */
[----:B------:R-:W-:Y:S01]  /*52b0*/  @!P4 VIADD R77, R72, 0x11 ;  /* 0x00000011484dc836 */ /* 0x000fe20000000000 */
[----:B------:R-:W-:Y:S01]  /*52c0*/  @!P4 FSEL R14, R14, -INF , !P3 ;  /* 0xff8000000e0ec808 */ /* 0x000fe20005800000 */
[----:B------:R-:W-:Y:S01]  /*52d0*/  @!P4 VIADD R72, R72, 0x19 ;  /* 0x000000194848c836 */ /* 0x000fe20000000000 */
[-C--:B------:R-:W-:Y:S01]  /*52e0*/  @!P4 ISETP.GE.AND P5, PT, R6, R76.reuse, PT ;  /* 0x0000004c0600c20c */ /* 0x080fe20003fa6270 */
[----:B------:R-:W-:Y:S03]  /*52f0*/  FFMA.FTZ R12, R12, UR14, -R74 ;  /* 0x0000000e0c0c7c23 */ /* 0x000fe6000801084a */
[----:B------:R1:W1:Y:S01]  /*5300*/  MUFU.EX2 R92, R9 ;  /* 0x00000009005c7308 */ /* 0x0002620000000800 */
[----:B---3--:R-:W-:Y:S01]  /*5310*/  LOP3.LUT R7, R79, UR25, R4, 0x96, !PT ;  /* 0x000000194f077c12 */ /* 0x008fe2000f8e9604 */
[----:B------:R-:W-:Y:S01]  /*5320*/  IMAD.WIDE.U32 R4, R5, -0x2daee0ad, RZ ;  /* 0xd2511f5305047825 */ /* 0x000fe200078e00ff */
[-C--:B------:R-:W-:Y:S02]  /*5330*/  @!P4 ISETP.GE.AND P2, PT, R6, R75.reuse, PT ;  /* 0x0000004b0600c20c */ /* 0x080fe40003f46270 */
[-C--:B------:R-:W-:Y:S01]  /*5340*/  @!P4 ISETP.GE.AND P6, PT, R77, R76.reuse, PT ;  /* 0x0000004c4d00c20c */ /* 0x080fe20003fc6270 */
[----:B------:R-:W-:Y:S01]  /*5350*/  IMAD.WIDE.U32 R6, R7, -0x2daee0ad, RZ ;  /* 0xd2511f5307067825 */ /* 0x000fe200078e00ff */
[----:B------:R-:W-:Y:S03]  /*5360*/  LOP3.LUT R5, R5, UR24, R68, 0x96, !PT ;  /* 0x0000001805057c12 */ /* 0x000fe6000f8e9644 */
[----:B------:R3:W3:Y:S01]  /*5370*/  MUFU.EX2 R91, R10 ;  /* 0x0000000a005b7308 */ /* 0x0006e20000000800 */
[----:B------:R-:W-:Y:S01]  /*5380*/  @!P4 FSEL R13, R13, -INF , !P6 ;  /* 0xff8000000d0dc808 */ /* 0x000fe20007000000 */
[--C-:B------:R-:W-:Y:S01]  /*5390*/  FFMA.FTZ R11, R11, UR14, -R73.reuse ;  /* 0x0000000e0b0b7c23 */ /* 0x100fe20008010849 */
[----:B----4-:R-:W-:Y:S01]  /*53a0*/  LOP3.LUT R8, R7, UR22, R4, 0x96, !PT ;  /* 0x0000001607087c12 */ /* 0x010fe2000f8e9604 */
[----:B------:R-:W-:Y:S01]  /*53b0*/  IMAD.WIDE.U32 R4, R5, -0x326172a9, RZ ;  /* 0xcd9e8d5705047825 */ /* 0x000fe200078e00ff */
[-C--:B------:R-:W-:Y:S02]  /*53c0*/  @!P4 ISETP.GE.AND P0, PT, R77, R75.reuse, PT ;  /* 0x0000004b4d00c20c */ /* 0x080fe40003f06270 */
[C---:B------:R-:W-:Y:S03]  /*53d0*/  @!P4 ISETP.GE.AND P6, PT, R72.reuse, R75, PT ;  /* 0x0000004b4800c20c */ /* 0x040fe60003fc6270 */
[----:B------:R-:W4:Y:S01]  /*53e0*/  MUFU.EX2 R88, R12 ;  /* 0x0000000c00587308 */ /* 0x000f220000000800 */
[----:B------:R-:W-:Y:S01]  /*53f0*/  @!P4 ISETP.GE.AND P1, PT, R72, R76, PT ;  /* 0x0000004c4800c20c */ /* 0x000fe20003f26270 */
[----:B------:R-:W-:Y:S01]  /*5400*/  FFMA.FTZ R13, R13, UR14, -R74 ;  /* 0x0000000e0d0d7c23 */ /* 0x000fe2000801084a */
[----:B------:R-:W-:Y:S01]  /*5410*/  LOP3.LUT R68, R6, 0xff, RZ, 0xc0, !PT ;  /* 0x000000ff06447812 */ /* 0x000fe200078ec0ff */
[--C-:B------:R-:W-:Y:S01]  /*5420*/  FFMA.FTZ R14, R14, UR14, -R73.reuse ;  /* 0x0000000e0e0e7c23 */ /* 0x100fe20008010849 */
[--C-:B------:R-:W-:Y:S02]  /*5430*/  SHF.R.U32.HI R72, RZ, 0x10, R6.reuse ;  /* 0x00000010ff487819 */ /* 0x100fe40000011606 */
[----:B------:R-:W-:Y:S03]  /*5440*/  LOP3.LUT R75, R6, 0xffff, RZ, 0xc0, !PT ;  /* 0x0000ffff064b7812 */ /* 0x000fe600078ec0ff */
[----:B------:R-:W-:Y:S01]  /*5450*/  MUFU.EX2 R90, R11 ;  /* 0x0000000b005a7308 */ /* 0x000fe20000000800 */
[----:B-1----:R-:W-:Y:S02]  /*5460*/  SHF.R.U32.HI R9, RZ, 0x18, R6 ;  /* 0x00000018ff097819 */ /* 0x002fe40000011606 */
[----:B------:R-:W-:Y:S02]  /*5470*/  LOP3.LUT R6, R5, UR23, R78, 0x96, !PT ;  /* 0x0000001705067c12 */ /* 0x000fe4000f8e964e */
[C---:B------:R-:W-:Y:S02]  /*5480*/  LOP3.LUT R69, R4.reuse, 0xff, RZ, 0xc0, !PT ;  /* 0x000000ff04457812 */ /* 0x040fe400078ec0ff */
[--C-:B------:R-:W-:Y:S03]  /*5490*/  SHF.R.U32.HI R70, RZ, 0x18, R4.reuse ;  /* 0x00000018ff467819 */ /* 0x100fe60000011604 */
[----:B------:R-:W-:Y:S01]  /*54a0*/  MUFU.EX2 R86, R13 ;  /* 0x0000000d00567308 */ /* 0x000fe20000000800 */
[----:B------:R-:W-:Y:S02]  /*54b0*/  SHF.R.U32.HI R71, RZ, 0x10, R4 ;  /* 0x00000010ff477819 */ /* 0x000fe40000011604 */
[----:B---3--:R-:W-:Y:S02]  /*54c0*/  LOP3.LUT R10, R4, 0xffff, RZ, 0xc0, !PT ;  /* 0x0000ffff040a7812 */ /* 0x008fe400078ec0ff */
[C---:B------:R-:W-:Y:S02]  /*54d0*/  LOP3.LUT R4, R6.reuse, 0xffff, RZ, 0xc0, !PT ;  /* 0x0000ffff06047812 */ /* 0x040fe400078ec0ff */
[----:B------:R-:W-:Y:S03]  /*54e0*/  LOP3.LUT R5, R6, 0xff, RZ, 0xc0, !PT ;  /* 0x000000ff06057812 */ /* 0x000fe600078ec0ff */
[----:B------:R-:W-:Y:S01]  /*54f0*/  MUFU.EX2 R89, R14 ;  /* 0x0000000e00597308 */ /* 0x000fe20000000800 */
[----:B------:R-:W-:Y:S02]  /*5500*/  SHF.R.U32.HI R4, RZ, 0x8, R4 ;  /* 0x00000008ff047819 */ /* 0x000fe40000011604 */
[--C-:B------:R-:W-:Y:S02]  /*5510*/  SHF.R.U32.HI R7, RZ, 0x10, R6.reuse ;  /* 0x00000010ff077819 */ /* 0x100fe40000011606 */
[----:B------:R-:W-:Y:S02]  /*5520*/  LOP3.LUT R4, R4, 0xffff, RZ, 0xc0, !PT ;  /* 0x0000ffff04047812 */ /* 0x000fe400078ec0ff */
[----:B------:R-:W-:Y:S02]  /*5530*/  @!P4 FSEL R17, R17, -INF , !P1 ;  /* 0xff8000001111c808 */ /* 0x000fe40004800000 */
[----:B------:R-:W-:Y:S02]  /*5540*/  @!P4 FSEL R16, R16, -INF , !P5 ;  /* 0xff8000001010c808 */ /* 0x000fe40006800000 */
[----:B------:R-:W-:Y:S02]  /*5550*/  ISETP.LE.U32.AND P5, PT, R5, UR15, PT ;  /* 0x0000000f05007c0c */ /* 0x000fe4000bfa3070 */
[----:B------:R-:W-:Y:S01]  /*5560*/  SHF.R.U32.HI R6, RZ, 0x18, R6 ;  /* 0x00000018ff067819 */ /* 0x000fe20000011606 */
[--C-:B------:R-:W-:Y:S01]  /*5570*/  FFMA.FTZ R16, R16, UR14, -R74.reuse ;  /* 0x0000000e10107c23 */ /* 0x100fe2000801084a */
[----:B------:R-:W-:Y:S01]  /*5580*/  ISETP.LE.U32.AND P1, PT, R4, UR15, PT ;  /* 0x0000000f04007c0c */ /* 0x000fe2000bf23070 */
[----:B------:R-:W-:Y:S01]  /*5590*/  FFMA.FTZ R74, R17, UR14, -R74 ;  /* 0x0000000e114a7c23 */ /* 0x000fe2000801084a */
[----:B------:R-:W-:Y:S01]  /*55a0*/  LOP3.LUT R5, R7, 0xff, RZ, 0xc0, !PT ;  /* 0x000000ff07057812 */ /* 0x000fe200078ec0ff */
[----:B------:R-:W-:Y:S01]  /*55b0*/  MUFU.EX2 R85, R16 ;  /* 0x0000001000557308 */ /* 0x000fe20000000800 */
[----:B------:R-:W-:Y:S02]  /*55c0*/  @!P4 FSEL R19, R19, -INF , !P6 ;  /* 0xff8000001313c808 */ /* 0x000fe40007000000 */
[----:B------:R-:W-:Y:S02]  /*55d0*/  @!P4 FSEL R18, R18, -INF , !P2 ;  /* 0xff8000001212c808 */ /* 0x000fe40005000000 */
[----:B------:R-:W-:Y:S01]  /*55e0*/  ISETP.LE.U32.AND P6, PT, R6, UR15, PT ;  /* 0x0000000f06007c0c */ /* 0x000fe2000bfc3070 */
[----:B------:R-:W-:Y:S01]  /*55f0*/  @!P5 FADD.FTZ R97, -R97, -RZ ;  /* 0x800000ff6161d221 */ /* 0x000fe20000010100 */
[----:B------:R-:W-:Y:S01]  /*5600*/  ISETP.LE.U32.AND P2, PT, R5, UR15, PT ;  /* 0x0000000f05007c0c */ /* 0x000fe2000bf43070 */
[--C-:B------:R-:W-:Y:S01]  /*5610*/  FFMA.FTZ R18, R18, UR14, -R73.reuse ;  /* 0x0000000e12127c23 */ /* 0x100fe20008010849 */
[----:B------:R-:W-:Y:S01]  /*5620*/  SHF.R.U32.HI R4, RZ, 0x8, R10 ;  /* 0x00000008ff047819 */ /* 0x000fe2000001160a */
[----:B------:R-:W-:Y:S01]  /*5630*/  @!P1 FADD.FTZ R95, -R95, -RZ ;  /* 0x800000ff5f5f9221 */ /* 0x000fe20000010100 */
[----:B------:R-:W-:Y:S01]  /*5640*/  @!P4 FSEL R15, R15, -INF , !P0 ;  /* 0xff8000000f0fc808 */ /* 0x000fe20004000000 */
[----:B------:R-:W-:Y:S01]  /*5650*/  MUFU.EX2 R83, R74 ;  /* 0x0000004a00537308 */ /* 0x000fe20000000800 */
[----:B------:R-:W-:Y:S02]  /*5660*/  ISETP.LE.U32.AND P4, PT, R69, UR15, PT ;  /* 0x0000000f45007c0c */ /* 0x000fe4000bf83070 */
[----:B------:R-:W-:Y:S01]  /*5670*/  LOP3.LUT R4, R4, 0xffff, RZ, 0xc0, !PT ;  /* 0x0000ffff04047812 */ /* 0x000fe200078ec0ff */
[--C-:B------:R-:W-:Y:S01]  /*5680*/  FFMA.FTZ R15, R15, UR14, -R73.reuse ;  /* 0x0000000e0f0f7c23 */ /* 0x100fe20008010849 */
[----:B------:R-:W-:Y:S01]  /*5690*/  LOP3.LUT R5, R71, 0xff, RZ, 0xc0, !PT ;  /* 0x000000ff47057812 */ /* 0x000fe200078ec0ff */
[----:B------:R-:W-:Y:S01]  /*56a0*/  @!P6 FADD.FTZ R94, -R94, -RZ ;  /* 0x800000ff5e5ee221 */ /* 0x000fe20000010100 */
[----:B------:R-:W-:Y:S01]  /*56b0*/  ISETP.LE.U32.AND P1, PT, R4, UR15, PT ;  /* 0x0000000f04007c0c */ /* 0x000fe2000bf23070 */
[----:B------:R-:W-:Y:S01]  /*56c0*/  @!P2 FADD.FTZ R96, -R96, -RZ ;  /* 0x800000ff6060a221 */ /* 0x000fe20000010100 */
[----:B------:R-:W-:Y:S01]  /*56d0*/  LOP3.LUT R4, R8, 0xff, RZ, 0xc0, !PT ;  /* 0x000000ff08047812 */ /* 0x000fe200078ec0ff */
[----:B------:R-:W1:Y:S01]  /*56e0*/  MUFU.EX2 R87, R15 ;  /* 0x0000000f00577308 */ /* 0x000e620000000800 */
[----:B------:R-:W-:Y:S01]  /*56f0*/  ISETP.LE.U32.AND P6, PT, R5, UR15, PT ;  /* 0x0000000f05007c0c */ /* 0x000fe2000bfc3070 */
[----:B------:R-:W-:Y:S01]  /*5700*/  FFMA.FTZ R73, R19, UR14, -R73 ;  /* 0x0000000e13497c23 */ /* 0x000fe20008010849 */
[----:B------:R-:W-:Y:S01]  /*5710*/  ISETP.LE.U32.AND P2, PT, R4, UR15, PT ;  /* 0x0000000f04007c0c */ /* 0x000fe2000bf43070 */
[----:B------:R-:W-:Y:S01]  /*5720*/  @!P4 FADD.FTZ R93, -R93, -RZ ;  /* 0x800000ff5d5dc221 */ /* 0x000fe20000010100 */
[----:B------:R-:W-:Y:S02]  /*5730*/  SHF.R.U32.HI R5, RZ, 0x18, R8 ;  /* 0x00000018ff057819 */ /* 0x000fe40000011608 */
[----:B------:R-:W-:Y:S03]  /*5740*/  LOP3.LUT R4, R8, 0xffff, RZ, 0xc0, !PT ;  /* 0x0000ffff08047812 */ /* 0x000fe600078ec0ff */
[----:B------:R-:W3:Y:S01]  /*5750*/  MUFU.EX2 R84, R18 ;  /* 0x0000001200547308 */ /* 0x000ee20000000800 */
[----:B------:R-:W-:Y:S01]  /*5760*/  ISETP.LE.U32.AND P4, PT, R5, UR15, PT ;  /* 0x0000000f05007c0c */ /* 0x000fe2000bf83070 */
[----:B------:R-:W-:Y:S01]  /*5770*/  @!P1 FADD.FTZ R92, -R92, -RZ ;  /* 0x800000ff5c5c9221 */ /* 0x000fe20000010100 */
[----:B------:R-:W-:Y:S02]  /*5780*/  LOP3.LUT R5, R72, 0xff, RZ, 0xc0, !PT ;  /* 0x000000ff48057812 */ /* 0x000fe400078ec0ff */
[----:B------:R-:W-:Y:S01]  /*5790*/  SHF.R.U32.HI R4, RZ, 0x8, R4 ;  /* 0x00000008ff047819 */ /* 0x000fe20000011604 */
[----:B------:R-:W-:Y:S01]  /*57a0*/  @!P6 FADD.FTZ R91, -R91, -RZ ;  /* 0x800000ff5b5be221 */ /* 0x000fe20000010100 */
[----:B------:R-:W-:Y:S01]  /*57b0*/  ISETP.LE.U32.AND P5, PT, R70, UR15, PT ;  /* 0x0000000f46007c0c */ /* 0x000fe2000bfa3070 */
[----:B----4-:R-:W-:Y:S01]  /*57c0*/  @!P2 FADD.FTZ R88, -R88, -RZ ;  /* 0x800000ff5858a221 */ /* 0x010fe20000010100 */
[----:B------:R-:W-:Y:S01]  /*57d0*/  ISETP.LE.U32.AND P1, PT, R5, UR15, PT ;  /* 0x0000000f05007c0c */ /* 0x000fe2000bf23070 */
[----:B------:R-:W4:Y:S01]  /*57e0*/  MUFU.EX2 R82, R73 ;  /* 0x0000004900527308 */ /* 0x000f220000000800 */
[----:B------:R-:W-:Y:S02]  /*57f0*/  LOP3.LUT R4, R4, 0xffff, RZ, 0xc0, !PT ;  /* 0x0000ffff04047812 */ /* 0x000fe400078ec0ff */
[----:B------:R-:W-:Y:S01]  /*5800*/  SHF.R.U32.HI R5, RZ, 0x8, R75 ;  /* 0x00000008ff057819 */ /* 0x000fe2000001164b */
[----:B-1----:R-:W-:Y:S01]  /*5810*/  @!P4 FADD.FTZ R87, -R87, -RZ ;  /* 0x800000ff5757c221 */ /* 0x002fe20000010100 */
[----:B------:R-:W-:Y:S02]  /*5820*/  F2FP.RELU.F16.F32.PACK_AB R6, R95, R97 ;  /* 0x000000615f06723e */ /* 0x000fe400000008ff */
[----:B------:R-:W-:Y:S02]  /*5830*/  ISETP.LE.U32.AND P6, PT, R4, UR15, PT ;  /* 0x0000000f04007c0c */ /* 0x000fe4000bfc3070 */
[----:B------:R-:W-:Y:S01]  /*5840*/  LOP3.LUT R4, R5, 0xffff, RZ, 0xc0, !PT ;  /* 0x0000ffff05047812 */ /* 0x000fe200078ec0ff */
[----:B------:R1:W-:Y:S01]  /*5850*/  STS [R245+0x14000], R6 ;  /* 0x01400006f5007388 */ /* 0x0003e20000000800 */
[----:B------:R-:W-:Y:S01]  /*5860*/  F2FP.RELU.F16.F32.PACK_AB R5, R94, R96 ;  /* 0x000000605e05723e */ /* 0x000fe200000008ff */
[----:B------:R-:W-:Y:S01]  /*5870*/  @!P5 FADD.FTZ R90, -R90, -RZ ;  /* 0x800000ff5a5ad221 */ /* 0x000fe20000010100 */
[----:B------:R-:W-:Y:S01]  /*5880*/  SHF.R.U32.HI R8, RZ, 0x10, R8 ;  /* 0x00000010ff087819 */ /* 0x000fe20000011608 */
[----:B---3--:R-:W-:Y:S01]  /*5890*/  @!P1 FADD.FTZ R84, -R84, -RZ ;  /* 0x800000ff54549221 */ /* 0x008fe20000010100 */
[----:B------:R-:W-:Y:S01]  /*58a0*/  ISETP.LE.U32.AND P2, PT, R4, UR15, PT ;  /* 0x0000000f04007c0c */ /* 0x000fe2000bf43070 */
[----:B------:R3:W-:Y:S01]  /*58b0*/  STS [R245+0x14400], R5 ;  /* 0x01440005f5007388 */ /* 0x0007e20000000800 */
[----:B------:R-:W-:Y:S02]  /*58c0*/  F2FP.RELU.F16.F32.PACK_AB R4, R92, R93 ;  /* 0x0000005d5c04723e */ /* 0x000fe400000008ff */
[----:B------:R-:W-:Y:S01]  /*58d0*/  LOP3.LUT R8, R8, 0xff, RZ, 0xc0, !PT ;  /* 0x000000ff08087812 */ /* 0x000fe200078ec0ff */
[----:B------:R-:W-:Y:S01]  /*58e0*/  @!P6 FADD.FTZ R86, -R86, -RZ ;  /* 0x800000ff5656e221 */ /* 0x000fe20000010100 */
[----:B------:R-:W-:Y:S01]  /*58f0*/  ISETP.LE.U32.AND P3, PT, R68, UR15, PT ;  /* 0x0000000f44007c0c */ /* 0x000fe2000bf63070 */
[----:B------:R3:W-:Y:S01]  /*5900*/  STS [R244+0x14000], R4 ;  /* 0x01400004f4007388 */ /* 0x0007e20000000800 */
[----:B------:R-:W-:Y:S02]  /*5910*/  ISETP.LE.U32.AND P5, PT, R8, UR15, PT ;  /* 0x0000000f08007c0c */ /* 0x000fe4000bfa3070 */
[----:B------:R-:W-:Y:S02]  /*5920*/  ISETP.LE.U32.AND P0, PT, R9, UR15, PT ;  /* 0x0000000f09007c0c */ /* 0x000fe4000bf03070 */
[----:B------:R-:W-:Y:S01]  /*5930*/  F2FP.RELU.F16.F32.PACK_AB R8, R90, R91 ;  /* 0x0000005b5a08723e */ /* 0x000fe200000008ff */
[----:B------:R-:W-:Y:S01]  /*5940*/  @!P2 FADD.FTZ R83, -R83, -RZ ;  /* 0x800000ff5353a221 */ /* 0x000fe20000010100 */
[----:B------:R-:W-:Y:S02]  /*5950*/  F2FP.RELU.F16.F32.PACK_AB R7, R86, R88 ;  /* 0x000000585607723e */ /* 0x000fe400000008ff */
[----:B------:R-:W-:Y:S01]  /*5960*/  FSETP.GE.FTZ.AND P2, PT, R97, RZ, PT ;  /* 0x000000ff6100720b */ /* 0x000fe20003f56000 */
[----:B------:R-:W-:Y:S01]  /*5970*/  STS [R244+0x14400], R8 ;  /* 0x01440008f4007388 */ /* 0x000fe20000000800 */
[----:B------:R-:W-:Y:S01]  /*5980*/  FSETP.GE.FTZ.AND P1, PT, R95, RZ, PT ;  /* 0x000000ff5f00720b */ /* 0x000fe20003f36000 */
[----:B------:R-:W-:Y:S01]  /*5990*/  @!P3 FADD.FTZ R85, -R85, -RZ ;  /* 0x800000ff5555b221 */ /* 0x000fe20000010100 */
[----:B------:R-:W-:Y:S01]  /*59a0*/  FSETP.GE.FTZ.AND P3, PT, R88, RZ, PT ;  /* 0x000000ff5800720b */ /* 0x000fe20003f76000 */
[----:B------:R-:W-:Y:S01]  /*59b0*/  @!P5 FADD.FTZ R89, -R89, -RZ ;  /* 0x800000ff5959d221 */ /* 0x000fe20000010100 */
[----:B------:R-:W-:Y:S01]  /*59c0*/  STS [R99+0x14000], R7 ;  /* 0x0140000763007388 */ /* 0x000fe20000000800 */
[----:B----4-:R-:W-:Y:S03]  /*59d0*/  @!P0 FADD.FTZ R82, -R82, -RZ ;  /* 0x800000ff52528221 */ /* 0x010fe60000010100 */
[----:B-1----:R-:W-:Y:S02]  /*59e0*/  F2FP.RELU.F16.F32.PACK_AB R6, R87, R89 ;  /* 0x000000595706723e */ /* 0x002fe400000008ff */
[----:B---3--:R-:W-:Y:S03]  /*59f0*/  F2FP.RELU.F16.F32.PACK_AB R5, R83, R85 ;  /* 0x000000555305723e */ /* 0x008fe600000008ff */
[----:B------:R-:W-:Y:S01]  /*5a00*/  STS [R99+0x14400], R6 ;  /* 0x0144000663007388 */ /* 0x000fe20000000800 */
[----:B------:R-:W-:Y:S04]  /*5a10*/  F2FP.RELU.F16.F32.PACK_AB R4, R82, R84 ;  /* 0x000000545204723e */ /* 0x000fe800000008ff */
[----:B--2---:R1:W-:Y:S05]  /*5a20*/  STS [R98+0x14000], R5 ;  /* 0x0140000562007388 */ /* 0x0043ea0000000800 */
[----:B------:R2:W-:Y:S05]  /*5a30*/  STS [R98+0x14400], R4 ;  /* 0x0144000462007388 */ /* 0x0005ea0000000800 */
[----:B------:R-:W3:Y:S05]  /*5a40*/  LDSM.16.M88.4 R16, [R249+0x6000] ;  /* 0x00600000f910783b */ /* 0x000eea0000000200 */
[----:B------:R-:W4:Y:S05]  /*5a50*/  LDSM.16.M88.4 R68, [R248+0x6000] ;  /* 0x00600000f844783b */ /* 0x000f2a0000000200 */
[----:B------:R-:W4:Y:S01]  /*5a60*/  LDSM.16.M88.4 R72, [R247+0x6000] ;  /* 0x00600000f748783b */ /* 0x000f220000000200 */
[----:B-1----:R-:W-:Y:S02]  /*5a70*/  IMAD.U32 R5, RZ, RZ, UR11 ;  /* 0x0000000bff057e24 */ /* 0x002fe4000f8e00ff */
[----:B--2---:R-:W-:Y:S05]  /*5a80*/  IMAD.U32 R4, RZ, RZ, UR12 ;  /* 0x0000000cff047e24 */ /* 0x004fea000f8e00ff */
[C---:B------:R-:W-:Y:S04]  /*5a90*/  LEA R76, P0, R250.reuse, R4, 0x2 ;  /* 0x00000004fa4c7211 */ /* 0x040fe800078010ff */
[----:B------:R-:W-:Y:S02]  /*5aa0*/  LEA.HI.X.SX32 R77, R250, R5, 0x2, P0 ;  /* 0x00000005fa4d7211 */ /* 0x000fe400000f16ff */
[----:B------:R-:W-:Y:S03]  /*5ab0*/  FSETP.GE.FTZ.AND P0, PT, R93, RZ, PT ;  /* 0x000000ff5d00720b */ /* 0x000fe60003f16000 */
[----:B------:R-:W2:Y:S05]  /*5ac0*/  LDG.E R81, desc[UR4][R76.64] ;  /* 0x000000044c517981 */ /* 0x000eaa000c1e1900 */
[----:B------:R1:W2:Y:S01]  /*5ad0*/  LDG.E R80, desc[UR4][R76.64+0x20] ;  /* 0x000020044c507981 */ /* 0x0002a2000c1e1900 */
[C---:B---3--:R-:W-:Y:S06]  /*5ae0*/  HMMA.16816.F32 R4, R16.reuse, R148, RZ ;  /* 0x000000941004723c */ /* 0x048fec00000018ff */
[C---:B------:R-:W-:Y:S06]  /*5af0*/  HMMA.16816.F32 R8, R16.reuse, R150, RZ ;  /* 0x000000961008723c */ /* 0x040fec00000018ff */
[C---:B------:R-:W-:Y:S06]  /*5b00*/  HMMA.16816.F32 R12, R16.reuse, R152, RZ ;  /* 0x00000098100c723c */ /* 0x040fec00000018ff */
[----:B------:R-:W-:Y:S06]  /*5b10*/  HMMA.16816.F32 R16, R16, R154, RZ ;  /* 0x0000009a1010723c */ /* 0x000fec00000018ff */
[C---:B----4-:R-:W-:Y:S01]  /*5b20*/  HMMA.16816.F32 R4, R68.reuse, R156, R4 ;  /* 0x0000009c4404723c */ /* 0x050fe20000001804 */
[----:B-1----:R-:W1:Y:S05]  /*5b30*/  LDSM.16.M88.4 R76, [R246+0x6000] ;  /* 0x00600000f64c783b */ /* 0x002e6a0000000200 */
[C---:B------:R-:W-:Y:S06]  /*5b40*/  HMMA.16816.F32 R8, R68.reuse, R158, R8 ;  /* 0x0000009e4408723c */ /* 0x040fec0000001808 */
[C---:B------:R-:W-:Y:S06]  /*5b50*/  HMMA.16816.F32 R12, R68.reuse, R160, R12 ;  /* 0x000000a0440c723c */ /* 0x040fec000000180c */
[----:B------:R-:W-:Y:S01]  /*5b60*/  HMMA.16816.F32 R16, R68, R162, R16 ;  /* 0x000000a24410723c */ /* 0x000fe20000001810 */
[----:B------:R-:W3:Y:S05]  /*5b70*/  LDSM.16.M88.4 R68, [R249+0x8000] ;  /* 0x00800000f944783b */ /* 0x000eea0000000200 */
[C---:B------:R-:W-:Y:S06]  /*5b80*/  HMMA.16816.F32 R4, R72.reuse, R164, R4 ;  /* 0x000000a44804723c */ /* 0x040fec0000001804 */
[C---:B------:R-:W-:Y:S06]  /*5b90*/  HMMA.16816.F32 R8, R72.reuse, R166, R8 ;  /* 0x000000a64808723c */ /* 0x040fec0000001808 */
[C---:B------:R-:W-:Y:S06]  /*5ba0*/  HMMA.16816.F32 R12, R72.reuse, R168, R12 ;  /* 0x000000a8480c723c */ /* 0x040fec000000180c */
[----:B------:R-:W-:Y:S01]  /*5bb0*/  HMMA.16816.F32 R16, R72, R170, R16 ;  /* 0x000000aa4810723c */ /* 0x000fe20000001810 */
[----:B------:R-:W4:Y:S05]  /*5bc0*/  LDSM.16.M88.4 R72, [R248+0x8000] ;  /* 0x00800000f848783b */ /* 0x000f2a0000000200 */
[C---:B-1----:R-:W-:Y:S06]  /*5bd0*/  HMMA.16816.F32 R4, R76.reuse, R172, R4 ;  /* 0x000000ac4c04723c */ /* 0x042fec0000001804 */
        /* <DEDUP_REMOVED lines=8> */
[----:B------:R-:W3:Y:S05]  /*5c60*/  LDSM.16.M88.4 R68, [R246+0x8000] ;  /* 0x00800000f644783b */ /* 0x000eea0000000200 */
[C---:B----4-:R-:W-:Y:S06]  /*5c70*/  HMMA.16816.F32 R4, R72.reuse, R188, R4 ;  /* 0x000000bc4804723c */ /* 0x050fec0000001804 */
        /* <DEDUP_REMOVED lines=22> */
[----:B------:R-:W-:Y:S06]  /*5de0*/  HMMA.16816.F32 R16, R76, R226, R16 ;  /* 0x000000e24c10723c */ /* 0x000fec0000001810 */
[C---:B---3--:R-:W-:Y:S06]  /*5df0*/  HMMA.16816.F32 R4, R68.reuse, R228, R4 ;  /* 0x000000e44404723c */ /* 0x048fec0000001804 */
[C---:B------:R-:W-:Y:S06]  /*5e00*/  HMMA.16816.F32 R8, R68.reuse, R230, R8 ;  /* 0x000000e64408723c */ /* 0x040fec0000001808 */
[C---:B------:R-:W-:Y:S06]  /*5e10*/  HMMA.16816.F32 R12, R68.reuse, R232, R12 ;  /* 0x000000e8440c723c */ /* 0x040fec000000180c */
[----:B------:R-:W-:Y:S06]  /*5e20*/  HMMA.16816.F32 R16, R68, R234, R16 ;  /* 0x000000ea4410723c */ /* 0x000fec0000001810 */
[C---:B----4-:R-:W-:Y:S06]  /*5e30*/  HMMA.16816.F32 R4, R72.reuse, R236, R4 ;  /* 0x000000ec4804723c */ /* 0x050fec0000001804 */
[C---:B------:R-:W-:Y:S06]  /*5e40*/  HMMA.16816.F32 R8, R72.reuse, R238, R8 ;  /* 0x000000ee4808723c */ /* 0x040fec0000001808 */
[C---:B------:R-:W-:Y:S06]  /*5e50*/  HMMA.16816.F32 R12, R72.reuse, R240, R12 ;  /* 0x000000f0480c723c */ /* 0x040fec000000180c */
[----:B------:R-:W-:Y:S06]  /*5e60*/  HMMA.16816.F32 R16, R72, R242, R16 ;  /* 0x000000f24810723c */ /* 0x000fec0000001810 */
[C---:B--2---:R-:W-:Y:S01]  /*5e70*/  FADD.FTZ R68, -R81.reuse, R4 ;  /* 0x0000000451447221 */ /* 0x044fe20000010100 */
[C---:B------:R-:W-:Y:S05]  /*5e80*/  FADD.FTZ R5, -R81.reuse, R5 ;  /* 0x0000000551057221 */ /* 0x040fea0000010100 */
[C---:B------:R-:W-:Y:S01]  /*5e90*/  FADD.FTZ R4, -R81.reuse, R8 ;  /* 0x0000000851047221 */ /* 0x040fe20000010100 */
[C---:B------:R-:W-:Y:S01]  /*5ea0*/  FADD.FTZ R9, -R81.reuse, R9 ;  /* 0x0000000951097221 */ /* 0x040fe20000010100 */
[----:B------:R-:W-:Y:S01]  /*5eb0*/  FADD.FTZ R6, -R80, R6 ;  /* 0x0000000650067221 */ /* 0x000fe20000010100 */
[-C--:B------:R-:W-:Y:S03]  /*5ec0*/  FSEL R8, R68, R81.reuse, P2 ;  /* 0x0000005144087208 */ /* 0x080fe60001000000 */
[----:B------:R-:W-:Y:S01]  /*5ed0*/  FADD.FTZ R12, -R81, R12 ;  /* 0x0000000c510c7221 */ /* 0x000fe20000010100 */
[-C--:B------:R-:W-:Y:S01]  /*5ee0*/  FSEL R5, R5, R81.reuse, P1 ;  /* 0x0000005105057208 */ /* 0x080fe20000800000 */
[----:B------:R-:W-:Y:S01]  /*5ef0*/  FADD.FTZ R13, -R81, R13 ;  /* 0x0000000d510d7221 */ /* 0x000fe20000010100 */
[----:B------:R-:W-:Y:S01]  /*5f00*/  FSEL R4, R4, R81, P0 ;  /* 0x0000005104047208 */ /* 0x000fe20000000000 */
[----:B------:R-:W-:Y:S01]  /*5f10*/  FMUL.FTZ R8, R97, R8 ;  /* 0x0000000861087220 */ /* 0x000fe20000410000 */
[----:B------:R-:W-:Y:S01]  /*5f20*/  FSETP.GE.FTZ.AND P0, PT, R83, RZ, PT ;  /* 0x000000ff5300720b */ /* 0x000fe20003f16000 */
[----:B------:R-:W-:Y:S01]  /*5f30*/  FMUL.FTZ R95, R95, R5 ;  /* 0x000000055f5f7220 */ /* 0x000fe20000410000 */
[----:B------:R-:W-:Y:S01]  /*5f40*/  FSETP.GE.FTZ.AND P1, PT, R92, RZ, PT ;  /* 0x000000ff5c00720b */ /* 0x000fe20003f36000 */
[----:B------:R-:W-:Y:S01]  /*5f50*/  FMUL.FTZ R93, R93, R4 ;  /* 0x000000045d5d7220 */ /* 0x000fe20000410000 */
[----:B------:R-:W-:Y:S01]  /*5f60*/  FADD.FTZ R5, -R81, R16 ;  /* 0x0000001051057221 */ /* 0x000fe20000010100 */
[----:B------:R-:W-:Y:S01]  /*5f70*/  FSETP.GE.FTZ.AND P2, PT, R86, RZ, PT ;  /* 0x000000ff5600720b */ /* 0x000fe20003f56000 */
[----:B------:R-:W-:Y:S01]  /*5f80*/  FADD.FTZ R11, -R80, R11 ;  /* 0x0000000b500b7221 */ /* 0x000fe20000010100 */
[----:B------:R-:W-:Y:S02]  /*5f90*/  F2FP.F16.F32.PACK_AB R4, R95, R8 ;  /* 0x000000085f04723e */ /* 0x000fe400000000ff */
[-C--:B------:R-:W-:Y:S02]  /*5fa0*/  FSEL R9, R9, R81.reuse, P1 ;  /* 0x0000005109097208 */ /* 0x080fe40000800000 */
[----:B------:R-:W-:Y:S01]  /*5fb0*/  FSETP.GE.FTZ.AND P1, PT, R85, RZ, PT ;  /* 0x000000ff5500720b */ /* 0x000fe20003f36000 */
[----:B------:R1:W-:Y:S01]  /*5fc0*/  STS [R245+0x12000], R4 ;  /* 0x01200004f5007388 */ /* 0x0003e20000000800 */
[----:B------:R-:W-:Y:S01]  /*5fd0*/  FSEL R13, R13, R81, P2 ;  /* 0x000000510d0d7208 */ /* 0x000fe20001000000 */
[----:B------:R-:W-:Y:S01]  /*5fe0*/  FMUL.FTZ R9, R92, R9 ;  /* 0x000000095c097220 */ /* 0x000fe20000410000 */
[-C--:B------:R-:W-:Y:S02]  /*5ff0*/  FSEL R12, R12, R81.reuse, P3 ;  /* 0x000000510c0c7208 */ /* 0x080fe40001800000 */
[----:B------:R-:W-:Y:S01]  /*6000*/  FSEL R5, R5, R81, P1 ;  /* 0x0000005105057208 */ /* 0x000fe20000800000 */
[----:B------:R-:W-:Y:S01]  /*6010*/  @P0 FADD.FTZ R81, -R81, R17 ;  /* 0x0000001151510221 */ /* 0x000fe20000010100 */
[----:B------:R-:W-:Y:S01]  /*6020*/  FSETP.GE.FTZ.AND P0, PT, R94, RZ, PT ;  /* 0x000000ff5e00720b */ /* 0x000fe20003f16000 */
[----:B------:R-:W-:Y:S01]  /*6030*/  FMUL.FTZ R12, R88, R12 ;  /* 0x0000000c580c7220 */ /* 0x000fe20000410000 */
[----:B------:R-:W-:Y:S01]  /*6040*/  FSETP.GE.FTZ.AND P1, PT, R96, RZ, PT ;  /* 0x000000ff6000720b */ /* 0x000fe20003f36000 */
[----:B------:R-:W-:Y:S01]  /*6050*/  FMUL.FTZ R85, R85, R5 ;  /* 0x0000000555557220 */ /* 0x000fe20000410000 */
[----:B------:R-:W-:Y:S01]  /*6060*/  FSETP.GE.FTZ.AND P2, PT, R87, RZ, PT ;  /* 0x000000ff5700720b */ /* 0x000fe20003f56000 */
[----:B------:R-:W-:Y:S01]  /*6070*/  FMUL.FTZ R8, R86, R13 ;  /* 0x0000000d56087220 */ /* 0x000fe20000410000 */
[----:B------:R-:W-:Y:S01]  /*6080*/  FSEL R6, R6, R80, P1 ;  /* 0x0000005006067208 */ /* 0x000fe20000800000 */
[----:B------:R-:W-:Y:S01]  /*6090*/  FMUL.FTZ R81, R83, R81 ;  /* 0x0000005153517220 */ /* 0x000fe20000410000 */
[----:B------:R-:W-:Y:S02]  /*60a0*/  FSETP.GE.FTZ.AND P1, PT, R90, RZ, PT ;  /* 0x000000ff5a00720b */ /* 0x000fe40003f36000 */
[----:B------:R-:W-:Y:S01]  /*60b0*/  FSETP.GE.FTZ.AND P3, PT, R89, RZ, PT ;  /* 0x000000ff5900720b */ /* 0x000fe20003f76000 */
[----:B------:R-:W-:Y:S01]  /*60c0*/  FMUL.FTZ R96, R96, R6 ;  /* 0x0000000660607220 */ /* 0x000fe20000410000 */
[----:B------:R-:W-:Y:S01]  /*60d0*/  FADD.FTZ R6, -R80, R15 ;  /* 0x0000000f50067221 */ /* 0x000fe20000010100 */
[----:B------:R-:W-:Y:S02]  /*60e0*/  F2FP.F16.F32.PACK_AB R9, R9, R93 ;  /* 0x0000005d0909723e */ /* 0x000fe400000000ff */
[----:B------:R-:W-:Y:S02]  /*60f0*/  F2FP.F16.F32.PACK_AB R8, R8, R12 ;  /* 0x0000000c0808723e */ /* 0x000fe400000000ff */
[----:B------:R-:W-:Y:S01]  /*6100*/  FSEL R6, R6, R80, P2 ;  /* 0x0000005006067208 */ /* 0x000fe20001000000 */
[----:B-1----:R-:W-:Y:S01]  /*6110*/  FADD.FTZ R4, -R80, R7 ;  /* 0x0000000750047221 */ /* 0x002fe20000010100 */
[----:B------:R-:W-:Y:S03]  /*6120*/  F2FP.F16.F32.PACK_AB R7, R81, R85 ;  /* 0x000000555107723e */ /* 0x000fe600000000ff */
[----:B------:R-:W-:Y:S01]  /*6130*/  FMUL.FTZ R87, R87, R6 ;  /* 0x0000000657577220 */ /* 0x000fe20000410000 */
[-C--:B------:R-:W-:Y:S01]  /*6140*/  FSEL R5, R4, R80.reuse, P0 ;  /* 0x0000005004057208 */ /* 0x080fe20000000000 */
[C---:B------:R-:W-:Y:S01]  /*6150*/  FADD.FTZ R4, -R80.reuse, R10 ;  /* 0x0000000a50047221 */ /* 0x040fe20000010100 */
[C---:B------:R-:W-:Y:S01]  /*6160*/  FSETP.GE.FTZ.AND P0, PT, R91.reuse, RZ, PT ;  /* 0x000000ff5b00720b */ /* 0x040fe20003f16000 */
[----:B------:R-:W-:Y:S02]  /*6170*/  FADD.FTZ R10, -R80, R14 ;  /* 0x0000000e500a7221 */ /* 0x000fe40000010100 */
[----:B------:R-:W-:Y:S01]  /*6180*/  FMUL.FTZ R94, R94, R5 ;  /* 0x000000055e5e7220 */ /* 0x000fe20000410000 */
[-C--:B------:R-:W-:Y:S01]  /*6190*/  FSEL R4, R4, R80.reuse, P0 ;  /* 0x0000005004047208 */ /* 0x080fe20000000000 */
[----:B------:R-:W-:Y:S01]  /*61a0*/  FADD.FTZ R5, -R80, R18 ;  /* 0x0000001250057221 */ /* 0x000fe20000010100 */
[----:B------:R-:W-:Y:S02]  /*61b0*/  FSETP.GE.FTZ.AND P0, PT, R82, RZ, PT ;  /* 0x000000ff5200720b */ /* 0x000fe40003f16000 */
[----:B------:R-:W-:Y:S01]  /*61c0*/  FSEL R10, R10, R80, P3 ;  /* 0x000000500a0a7208 */ /* 0x000fe20001800000 */
[----:B------:R-:W-:Y:S01]  /*61d0*/  FMUL.FTZ R91, R91, R4 ;  /* 0x000000045b5b7220 */ /* 0x000fe20000410000 */
[----:B------:R-:W-:Y:S02]  /*61e0*/  FSEL R4, R11, R80, P1 ;  /* 0x000000500b047208 */ /* 0x000fe40000800000 */
[----:B------:R-:W-:Y:S01]  /*61f0*/  FSETP.GE.FTZ.AND P1, PT, R84, RZ, PT ;  /* 0x000000ff5400720b */ /* 0x000fe20003f36000 */
[----:B------:R-:W-:Y:S02]  /*6200*/  FMUL.FTZ R10, R89, R10 ;  /* 0x0000000a590a7220 */ /* 0x000fe40000410000 */
[----:B------:R-:W-:Y:S01]  /*6210*/  FMUL.FTZ R90, R90, R4 ;  /* 0x000000045a5a7220 */ /* 0x000fe20000410000 */
[----:B------:R-:W-:Y:S02]  /*6220*/  F2FP.F16.F32.PACK_AB R4, R94, R96 ;  /* 0x000000605e04723e */ /* 0x000fe400000000ff */
[----:B------:R-:W-:Y:S01]  /*6230*/  FSEL R5, R5, R80, P1 ;  /* 0x0000005005057208 */ /* 0x000fe20000800000 */
[----:B------:R-:W-:Y:S01]  /*6240*/  @P0 FADD.FTZ R80, -R80, R19 ;  /* 0x0000001350500221 */ /* 0x000fe20000010100 */
[----:B------:R-:W-:Y:S01]  /*6250*/  F2FP.F16.F32.PACK_AB R6, R90, R91 ;  /* 0x0000005b5a06723e */ /* 0x000fe200000000ff */
[----:B------:R1:W-:Y:S01]  /*6260*/  STS [R245+0x12400], R4 ;  /* 0x01240004f5007388 */ /* 0x0003e20000000800 */
[----:B------:R-:W-:Y:S01]  /*6270*/  PLOP3.LUT P0, PT, PT, PT, UP1, 0x80, 0x0 ;  /* 0x000000000000781c */ /* 0x000fe20003f0f018 */
[----:B------:R-:W-:Y:S01]  /*6280*/  FMUL.FTZ R84, R84, R5 ;  /* 0x0000000554547220 */ /* 0x000fe20000410000 */
[----:B------:R-:W-:Y:S02]  /*6290*/  F2FP.F16.F32.PACK_AB R5, R87, R10 ;  /* 0x0000000a5705723e */ /* 0x000fe400000000ff */
[----:B------:R-:W-:Y:S01]  /*62a0*/  STS [R244+0x12000], R9 ;  /* 0x01200009f4007388 */ /* 0x000fe20000000800 */
[----:B------:R-:W-:Y:S04]  /*62b0*/  FMUL.FTZ R80, R82, R80 ;  /* 0x0000005052507220 */ /* 0x000fe80000410000 */
[----:B------:R-:W-:Y:S05]  /*62c0*/  STS [R244+0x12400], R6 ;  /* 0x01240006f4007388 */ /* 0x000fea0000000800 */
[----:B------:R-:W-:Y:S05]  /*62d0*/  STS [R99+0x12000], R8 ;  /* 0x0120000863007388 */ /* 0x000fea0000000800 */
[----:B------:R-:W-:Y:S05]  /*62e0*/  STS [R99+0x12400], R5 ;  /* 0x0124000563007388 */ /* 0x000fea0000000800 */
[----:B------:R-:W-:Y:S05]  /*62f0*/  STS [R98+0x12000], R7 ;  /* 0x0120000762007388 */ /* 0x000fea0000000800 */
[----:B-----5:R2:W5:Y:S01]  /*6300*/  LDL R96, [R1+0x6c] ;  /* 0x00006c0001607983 */ /* 0x0205620000100800 */
[----:B-1----:R-:W-:Y:S05]  /*6310*/  F2FP.F16.F32.PACK_AB R4, R80, R84 ;  /* 0x000000545004723e */ /* 0x002fea00000000ff */
[----:B------:R-:W-:Y:S01]  /*6320*/  STS [R98+0x12400], R4 ;  /* 0x0124000462007388 */ /* 0x000fe20000000800 */
[----:B------:R-:W-:Y:S06]  /*6330*/  BAR.SYNC.DEFER_BLOCKING 0x0 ;  /* 0x0000000000007b1d */ /* 0x000fec0000010000 */
[----:B------:R-:W-:Y:S05]  /*6340*/  LDSM.16.MT88.4 R4, [R2+0x14000] ;  /* 0x014000000204783b */ /* 0x000fea0000004200 */
[----:B------:R-:W1:Y:S05]  /*6350*/  LDSM.16.MT88.4 R8, [R0+0x6000] ;  /* 0x006000000008783b */ /* 0x000e6a0000004200 */
[----:B------:R-:W3:Y:S05]  /*6360*/  LDSM.16.MT88.4 R12, [R3+0x14000] ;  /* 0x01400000030c783b */ /* 0x000eea0000004200 */
[----:B------:R-:W4:Y:S05]  /*6370*/  LDSM.16.MT88.4 R16, [R0+0x8000] ;  /* 0x008000000010783b */ /* 0x000f2a0000004200 */
[----:B------:R-:W2:Y:S05]  /*6380*/  LDSM.16.MT88.4 R68, [R0+0xa000] ;  /* 0x00a000000044783b */ /* 0x000eaa0000004200 */
[----:B------:R-:W-:Y:S05]  /*6390*/  LDSM.16.MT88.4 R72, [R2+0x14800] ;  /* 0x014800000248783b */ /* 0x000fea0000004200 */
[----:B------:R-:W2:Y:S05]  /*63a0*/  LDSM.16.MT88.4 R76, [R0+0x6800] ;  /* 0x00680000004c783b */ /* 0x000eaa0000004200 */
[----:B------:R-:W2:Y:S05]  /*63b0*/  LDSM.16.MT88.4 R80, [R3+0x14800] ;  /* 0x014800000350783b */ /* 0x000eaa0000004200 */
[----:B------:R-:W2:Y:S01]  /*63c0*/  LDSM.16.MT88.4 R84, [R0+0x8800] ;  /* 0x008800000054783b */ /* 0x000ea20000004200 */
[-C--:B-1----:R-:W-:Y:S04]  /*63d0*/  HMMA.16816.F32 R20, R4, R8.reuse, R20 ;  /* 0x000000080414723c */ /* 0x082fe80000001814 */
[----:B------:R-:W-:Y:S02]  /*63e0*/  LDSM.16.MT88.4 R88, [R0+0x7800] ;  /* 0x007800000058783b */ /* 0x000fe40000004200 */
[C---:B---3--:R-:W-:Y:S03]  /*63f0*/  HMMA.16816.F32 R24, R12.reuse, R8, R24 ;  /* 0x000000080c18723c */ /* 0x048fe60000001818 */
[----:B------:R-:W-:Y:S03]  /*6400*/  LDSM.16.MT88.4 R92, [R3+0x15800] ;  /* 0x01580000035c783b */ /* 0x000fe60000004200 */
        /* <DEDUP_REMOVED lines=13> */
[----:B------:R-:W2:Y:S05]  /*64e0*/  LDSM.16.MT88.4 R4, [R2+0x15000] ;  /* 0x015000000204783b */ /* 0x000eaa0000004200 */
[-C--:B------:R-:W-:Y:S01]  /*64f0*/  HMMA.16816.F32 R20, R72, R76.reuse, R20 ;  /* 0x0000004c4814723c */ /* 0x080fe20000001814 */
[----:B------:R-:W3:Y:S05]  /*6500*/  LDSM.16.MT88.4 R68, [R0+0x9000] ;  /* 0x009000000044783b */ /* 0x000eea0000004200 */
        /* <DEDUP_REMOVED lines=14> */
[----:B------:R-:W1:Y:S05]  /*65f0*/  LDSM.16.MT88.4 R8, [R0+0xb800] ;  /* 0x00b800000008783b */ /* 0x000e6a0000004200 */
[-C--:B--2---:R-:W-:Y:S01]  /*6600*/  HMMA.16816.F32 R20, R4, R12.reuse, R20 ;  /* 0x0000000c0414723c */ /* 0x084fe20000001814 */
[----:B------:R-:W-:Y:S05]  /*6610*/  BAR.SYNC.DEFER_BLOCKING 0x0 ;  /* 0x0000000000007b1d */ /* 0x000fea0000010000 */
        /* <DEDUP_REMOVED lines=79> */
.L_x_286:
[----:B-1----:R-:W2:Y:S01]  /*6b10*/  LDL R4, [R1+0x1c] ;  /* 0x00001c0001047983 */ /* 0x002ea20000100800 */
[----:B------:R-:W-:Y:S03]  /*6b20*/  @UP1 UIADD3 UR17, UP0, UR6, -0x100, URZ ;  /* 0xffffff0006111890 */ /* 0x000fe6000ff1e03f */
[----:B------:R-:W-:Y:S01]  /*6b30*/  STL.64 [R1+0xf8], R46 ;  /* 0x0000f82e01007387 */ /* 0x000fe20000100a00 */
[----:B------:R-:W-:Y:S02]  /*6b40*/  @UP1 UIADD3.X UR13, UR7, -0x1, URZ, UP0, !UPT ;  /* 0xffffffff070d1890 */ /* 0x000fe400087fe43f */
[----:B------:R-:W-:Y:S01]  /*6b50*/  @UP1 UIADD3 UR12, UP0, UR12, -0x100, URZ ;  /* 0xffffff000c0c1890 */ /* 0x000fe2000ff1e03f */
[----:B------:R-:W-:Y:S01]  /*6b60*/  STL.64 [R1+0xf0], R44 ;  /* 0x0000f02c01007387 */ /* 0x000fe20000100a00 */
[----:B------:R-:W-:Y:S02]  /*6b70*/  @UP1 UMOV UR6, UR17 ;  /* 0x0000001100061c82 */ /* 0x000fe40008000000 */
[----:B------:R-:W-:Y:S01]  /*6b80*/  @UP1 UIADD3.X UR11, UR11, -0x1, URZ, UP0, !UPT ;  /* 0xffffffff0b0b1890 */ /* 0x000fe200087fe43f */
[----:B------:R1:W-:Y:S01]  /*6b90*/  STL.64 [R1+0xe8], R42 ;  /* 0x0000e82a01007387 */ /* 0x0003e20000100a00 */
[----:B------:R-:W-:Y:S03]  /*6ba0*/  @UP1 UMOV UR7, UR13 ;  /* 0x0000000d00071c82 */ /* 0x000fe60008000000 */
[----:B------:R-:W-:Y:S04]  /*6bb0*/  LDSM.16.MT88.4 R16, [R0+0xc000] ;  /* 0x00c000000010783b */ /* 0x000fe80000004200 */
[----:B------:R-:W-:Y:S04]  /*6bc0*/  LDSM.16.MT88.4 R80, [R0+0xe000] ;  /* 0x00e000000050783b */ /* 0x000fe80000004200 */
[----:B------:R-:W-:Y:S04]  /*6bd0*/  LDSM.16.MT88.4 R244, [R0+0x10000] ;  /* 0x0100000000f4783b */ /* 0x000fe80000004200 */
[----:B------:R-:W-:Y:S04]  /*6be0*/  LDSM.16.MT88.4 R44, [R0+0xc800] ;  /* 0x00c80000002c783b */ /* 0x000fe80000004200 */
[----:B-1----:R-:W3:Y:S01]  /*6bf0*/  LDL R42, [R1+0x28] ;  /* 0x00002800012a7983 */ /* 0x002ee20000100800 */
[----:B-----5:R-:W-:Y:S03]  /*6c00*/  IMAD.MOV.U32 R43, RZ, RZ, R96 ;  /* 0x000000ffff2b7224 */ /* 0x020fe600078e0060 */
[----:B------:R-:W-:Y:S04]  /*6c10*/  STL.64 [R1+0xe0], R40 ;  /* 0x0000e02801007387 */ /* 0x000fe80000100a00 */
[----:B------:R1:W-:Y:S04]  /*6c20*/  STL.64 [R1+0xd8], R36 ;  /* 0x0000d82401007387 */ /* 0x0003e80000100a00 */
[----:B------:R-:W-:Y:S04]  /*6c30*/  STL.64 [R1+0xd0], R34 ;  /* 0x0000d02201007387 */ /* 0x000fe80000100a00 */
[----:B------:R-:W-:Y:S04]  /*6c40*/  STL.64 [R1+0xc8], R32 ;  /* 0x0000c82001007387 */ /* 0x000fe80000100a00 */
[----:B------:R4:W-:Y:S04]  /*6c50*/  STL [R1+0xc0], R30 ;  /* 0x0000c01e01007387 */ /* 0x0009e80000100800 */
[----:B------:R-:W-:Y:S04]  /*6c60*/  STL.64 [R1+0xb8], R28 ;  /* 0x0000b81c01007387 */ /* 0x000fe80000100a00 */
[----:B------:R-:W-:Y:S04]  /*6c70*/  STL.64 [R1+0xb0], R22 ;  /* 0x0000b01601007387 */ /* 0x000fe80000100a00 */
[----:B------:R-:W-:Y:S01]  /*6c80*/  STL.64 [R1+0xa8], R26 ;  /* 0x0000a81a01007387 */ /* 0x000fe20000100a00 */
[----:B-1----:R-:W-:Y:S03]  /*6c90*/  IMAD.MOV.U32 R37, RZ, RZ, R43 ;  /* 0x000000ffff257224 */ /* 0x002fe600078e002b */
[----:B------:R-:W-:Y:S04]  /*6ca0*/  STL.64 [R1+0xa0], R24 ;  /* 0x0000a01801007387 */ /* 0x000fe80000100a00 */
[----:B------:R1:W-:Y:S04]  /*6cb0*/  STL.64 [R1+0x98], R20 ;  /* 0x0000981401007387 */ /* 0x0003e80000100a00 */
[----:B------:R-:W-:Y:S01]  /*6cc0*/  LDSM.16.MT88.4 R32, [R0+0xe800] ;  /* 0x00e800000020783b */ /* 0x000fe20000004200 */
[----:B----4-:R-:W-:Y:S03]  /*6cd0*/  IMAD.MOV.U32 R30, RZ, RZ, R37 ;  /* 0x000000ffff1e7224 */ /* 0x010fe600078e0025 */
[----:B-1----:R-:W4:Y:S04]  /*6ce0*/  LDL R20, [R1+0x20] ;  /* 0x0000200001147983 */ /* 0x002f280000100800 */
        /* <DEDUP_REMOVED lines=22> */
[----:B------:R-:W5:Y:S04]  /*6e50*/  LDL.LU.64 R46, [R1+0xf8] ;  /* 0x0000f800012e7983 */ /* 0x000f680000300a00 */
[----:B------:R-:W5:Y:S01]  /*6e60*/  LDL.LU.64 R44, [R1+0xf0] ;  /* 0x0000f000012c7983 */ /* 0x000f620000300a00 */
[-C--:B------:R-:W-:Y:S03]  /*6e70*/  HMMA.16816.F32 R68, R248, R32.reuse, R68 ;  /* 0x00000020f844723c */ /* 0x080fe60000001844 */
[----:B------:R-:W3:Y:S03]  /*6e80*/  LDL R23, [R1+0x50] ;  /* 0x0000500001177983 */ /* 0x000ee60000100800 */
[C---:B------:R-:W-:Y:S01]  /*6e90*/  HMMA.16816.F32 R72, R24.reuse, R32, R72 ;  /* 0x000000201848723c */ /* 0x040fe20000001848 */
[----:B------:R-:W3:Y:S04]  /*6ea0*/  LDL R28, [R1+0x64] ;  /* 0x00006400011c7983 */ /* 0x000ee80000100800 */
[----:B------:R-:W3:Y:S01]  /*6eb0*/  LDL R29, [R1+0x68] ;  /* 0x00006800011d7983 */ /* 0x000ee20000100800 */
        /* <DEDUP_REMOVED lines=8> */
[----:B------:R-:W4:Y:S04]  /*6f40*/  LDSM.16.MT88.4 R244, [R0+0xf000] ;  /* 0x00f0000000f4783b */ /* 0x000f280000004200 */
[----:B------:R-:W4:Y:S04]  /*6f50*/  LDSM.16.MT88.4 R248, [R0+0x11000] ;  /* 0x0110000000f8783b */ /* 0x000f280000004200 */
[----:B-1----:R-:W3:Y:S04]  /*6f60*/  LDL R20, [R1+0x24] ;  /* 0x0000240001147983 */ /* 0x002ee80000100800 */
[----:B------:R-:W3:Y:S01]  /*6f70*/  LDL.LU.64 R36, [R1+0x30] ;  /* 0x0000300001247983 */ /* 0x000ee20000300a00 */
[-C--:B--2---:R-:W-:Y:S06]  /*6f80*/  HMMA.16816.F32 R4, R24, R40.reuse, R4 ;  /* 0x000000281804723c */ /* 0x084fec0000001804 */
[C---:B------:R-:W-:Y:S06]  /*6f90*/  HMMA.16816.F32 R8, R32.reuse, R40, R8 ;  /* 0x000000282008723c */ /* 0x040fec0000001808 */
[-C--:B------:R-:W-:Y:S06]  /*6fa0*/  HMMA.16816.F32 R12, R32, R42.reuse, R12 ;  /* 0x0000002a200c723c */ /* 0x080fec000000180c */
[C---:B------:R-:W-:Y:S01]  /*6fb0*/  HMMA.16816.F32 R16, R24.reuse, R42, R16 ;  /* 0x0000002a1810723c */ /* 0x040fe20000001810 */
[----:B------:R-:W-:Y:S05]  /*6fc0*/  LDSM.16.MT88.4 R40, [R0+0xd800] ;  /* 0x00d800000028783b */ /* 0x000fea0000004200 */
[-C--:B----4-:R-:W-:Y:S06]  /*6fd0*/  HMMA.16816.F32 R68, R24, R244.reuse, R68 ;  /* 0x000000f41844723c */ /* 0x090fec0000001844 */
[C---:B------:R-:W-:Y:S06]  /*6fe0*/  HMMA.16816.F32 R72, R32.reuse, R244, R72 ;  /* 0x000000f42048723c */ /* 0x040fec0000001848 */
[-C--:B------:R-:W-:Y:S06]  /*6ff0*/  HMMA.16816.F32 R76, R32, R246.reuse, R76 ;  /* 0x000000f6204c723c */ /* 0x080fec000000184c */
[C---:B------:R-:W-:Y:S06]  /*7000*/  HMMA.16816.F32 R80, R24.reuse, R246, R80 ;  /* 0x000000f61850723c */ /* 0x040fec0000001850 */
[-C--:B------:R-:W-:Y:S06]  /*7010*/  HMMA.16816.F32 R84, R24, R248.reuse, R84 ;  /* 0x000000f81854723c */ /* 0x080fec0000001854 */
[C---:B------:R-:W-:Y:S06]  /*7020*/  HMMA.16816.F32 R88, R32.reuse, R248, R88 ;  /* 0x000000f82058723c */ /* 0x040fec0000001858 */
[-C--:B------:R-:W-:Y:S06]  /*7030*/  HMMA.16816.F32 R92, R32, R250.reuse, R92 ;  /* 0x000000fa205c723c */ /* 0x080fec000000185c */
[----:B------:R-:W-:Y:S01]  /*7040*/  HMMA.16816.F32 R96, R24, R250, R96 ;  /* 0x000000fa1860723c */ /* 0x000fe20000001860 */
[----:B------:R-:W-:Y:S04]  /*7050*/  LDSM.16.MT88.4 R248, [R0+0xf800] ;  /* 0x00f8000000f8783b */ /* 0x000fe80000004200 */
[----:B------:R-:W-:Y:S04]  /*7060*/  LDSM.16.MT88.4 R24, [R0+0x11800] ;  /* 0x011800000018783b */ /* 0x000fe80000004200 */
[----:B---3--:R-:W1:Y:S04]  /*7070*/  LDSM.16.M88.4 R244, [R20] ;  /* 0x0000000014f4783b */ /* 0x008e680000000200 */
[----:B------:R2:W3:Y:S02]  /*7080*/  LDSM.16.M88.4 R32, [R20+0x1000] ;  /* 0x001000001420783b */ /* 0x0004e40000000200 */
[----:B--2---:R-:W2:Y:S01]  /*7090*/  LDC R20, c[0x0][0x270] ;  /* 0x00009c00ff147b82 */ /* 0x004ea20000000800 */
[-C--:B-1----:R-:W-:Y:S06]  /*70a0*/  HMMA.16816.F32 R4, R244, R40.reuse, R4 ;  /* 0x00000028f404723c */ /* 0x082fec0000001804 */
[C---:B---3--:R-:W-:Y:S05]  /*70b0*/  HMMA.16816.F32 R8, R32.reuse, R40, R8 ;  /* 0x000000282008723c */ /* 0x048fea0000001808 */
[----:B--2---:R-:W-:Y:S01]  /*70c0*/  IMAD R21, R20, UR37, RZ ;  /* 0x0000002514157c24 */ /* 0x004fe2000f8e02ff */
[-C--:B------:R-:W-:Y:S06]  /*70d0*/  HMMA.16816.F32 R12, R32, R42.reuse, R12 ;  /* 0x0000002a200c723c */ /* 0x080fec000000180c */
[C---:B------:R-:W-:Y:S01]  /*70e0*/  HMMA.16816.F32 R16, R244.reuse, R42, R16 ;  /* 0x0000002af410723c */ /* 0x040fe20000001810 */
[----:B------:R-:W5:Y:S04]  /*70f0*/  LDL.LU.64 R42, [R1+0xe8] ;  /* 0x0000e800012a7983 */ /* 0x000f680000300a00 */
[----:B------:R-:W5:Y:S01]  /*7100*/  LDL.LU.64 R40, [R1+0xe0] ;  /* 0x0000e00001287983 */ /* 0x000f620000300a00 */
[-C--:B------:R-:W-:Y:S06]  /*7110*/  HMMA.16816.F32 R68, R244, R248.reuse, R68 ;  /* 0x000000f8f444723c */ /* 0x080fec0000001844 */
[C---:B------:R-:W-:Y:S06]  /*7120*/  HMMA.16816.F32 R72, R32.reuse, R248, R72 ;  /* 0x000000f82048723c */ /* 0x040fec0000001848 */
[-C--:B------:R-:W-:Y:S01]  /*7130*/  HMMA.16816.F32 R76, R32, R250.reuse, R76 ;  /* 0x000000fa204c723c */ /* 0x080fe2000000184c */
[----:B------:R-:W-:Y:S04]  /*7140*/  IMAD.MOV.U32 R249, RZ, RZ, 0x4 ;  /* 0x00000004fff97424 */ /* 0x000fe800078e00ff */
[----:B------:R-:W-:Y:S01]  /*7150*/  @P0 IMAD.WIDE R22, R23, R249, UR6 ;  /* 0x0000000617160e25 */ /* 0x000fe2000f8e02f9 */
[C---:B------:R-:W-:Y:S04]  /*7160*/  HMMA.16816.F32 R80, R244.reuse, R250, R80 ;  /* 0x000000faf450723c */ /* 0x040fe80000001850 */
[----:B------:R-:W2:Y:S01]  /*7170*/  @P0 LDG.E R28, desc[UR4][R22.64] ;  /* 0x00000004161c0981 */ /* 0x000ea2000c1e1900 */
[C---:B------:R-:W-:Y:S01]  /*7180*/  IMAD.U32 R248, R21.reuse, -0x40, RZ ;  /* 0xffffffc015f87824 */ /* 0x040fe200078e00ff */
[-C--:B------:R-:W-:Y:S02]  /*7190*/  HMMA.16816.F32 R84, R244, R24.reuse, R84 ;  /* 0x00000018f454723c */ /* 0x080fe40000001854 */
[----:B------:R1:W3:Y:S03]  /*71a0*/  @P0 LDG.E R29, desc[UR4][R22.64+0x20] ;  /* 0x00002004161d0981 */ /* 0x0002e6000c1e1900 */
[C---:B------:R-:W-:Y:S01]  /*71b0*/  LEA R251, P1, R248.reuse, R36, 0x2 ;  /* 0x00000024f8fb7211 */ /* 0x040fe200078210ff */
[C---:B------:R-:W-:Y:S05]  /*71c0*/  HMMA.16816.F32 R88, R32.reuse, R24, R88 ;  /* 0x000000182058723c */ /* 0x040fea0000001858 */
[----:B------:R-:W-:Y:S01]  /*71d0*/  LEA.HI.X.SX32 R250, R248, R37, 0x2, P1 ;  /* 0x00000025f8fa7211 */ /* 0x000fe200008f16ff */
[----:B------:R-:W-:Y:S01]  /*71e0*/  IMAD.SHL.U32 R248, R21, 0x8, RZ ;  /* 0x0000000815f87824 */ /* 0x000fe200078e00ff */
[----:B------:R4:W5:Y:S01]  /*71f0*/  LDL.LU.64 R36, [R1+0xd8] ;  /* 0x0000d80001247983 */ /* 0x0009620000300a00 */
[----:B------:R-:W-:Y:S01]  /*7200*/  IMAD R24, R20, UR37, RZ ;  /* 0x0000002514187c24 */ /* 0x000fe2000f8e02ff */
[-C--:B------:R-:W-:Y:S03]  /*7210*/  HMMA.16816.F32 R92, R32, R26.reuse, R92 ;  /* 0x0000001a205c723c */ /* 0x080fe6000000185c */
[----:B------:R-:W-:Y:S02]  /*7220*/  IMAD.MOV.U32 R20, RZ, RZ, R251 ;  /* 0x000000ffff147224 */ /* 0x000fe400078e00fb */
[----:B------:R-:W-:Y:S01]  /*7230*/  IMAD.MOV.U32 R21, RZ, RZ, R250 ;  /* 0x000000ffff157224 */ /* 0x000fe200078e00fa */
[----:B------:R-:W-:Y:S04]  /*7240*/  HMMA.16816.F32 R96, R244, R26, R96 ;  /* 0x0000001af460723c */ /* 0x000fe80000001860 */
[----:B------:R4:W-:Y:S01]  /*7250*/  REDG.E.ADD.F32.FTZ.RN.STRONG.GPU desc[UR4][R20.64], R4 ;  /* 0x00000004140079a6 */ /* 0x0009e2000c10f384 */
[-C--:B------:R-:W-:Y:S01]  /*7260*/  LEA R250, P2, R248, R20.reuse, 0x2 ;  /* 0x00000014f8fa7211 */ /* 0x080fe200078410ff */
[----:B------:R-:W-:Y:S02]  /*7270*/  IMAD.SHL.U32 R249, R24, 0x10, RZ ;  /* 0x0000001018f97824 */ /* 0x000fe400078e00ff */
[----:B------:R-:W-:Y:S03]  /*7280*/  STL.64 [R1+0x30], R20 ;  /* 0x0000301401007387 */ /* 0x000fe60000100a00 */
[-C--:B------:R-:W-:Y:S01]  /*7290*/  LEA.HI.X.SX32 R251, R248, R21.reuse, 0x2, P2 ;  /* 0x00000015f8fb7211 */ /* 0x080fe200010f16ff */
[----:B------:R2:W5:Y:S01]  /*72a0*/  LDL.LU.64 R34, [R1+0xd0] ;  /* 0x0000d00001227983 */ /* 0x0005620000300a00 */
[CC--:B-1----:R-:W-:Y:S01]  /*72b0*/  LEA R22, P1, R249.reuse, R20.reuse, 0x2 ;  /* 0x00000014f9167211 */ /* 0x0c2fe200078210ff */
[----:B------:R-:W-:Y:S02]  /*72c0*/  IMAD.MOV.U32 R25, RZ, RZ, R30 ;  /* 0x000000ffff197224 */ /* 0x000fe400078e001e */
[----:B------:R1:W-:Y:S01]  /*72d0*/  REDG.E.ADD.F32.FTZ.RN.STRONG.GPU desc[UR4][R250.64], R5 ;  /* 0x00000005fa0079a6 */ /* 0x0003e2000c10f384 */
[-C--:B------:R-:W-:Y:S01]  /*72e0*/  LEA.HI.X.SX32 R23, R249, R21.reuse, 0x2, P1 ;  /* 0x00000015f9177211 */ /* 0x080fe200008f16ff */
[----:B------:R-:W-:Y:S02]  /*72f0*/  IMAD R30, R24, 0x18, RZ ;  /* 0x00000018181e7824 */ /* 0x000fe400078e02ff */
[----:B------:R1:W5:Y:S04]  /*7300*/  LDL.LU.64 R32, [R1+0xc8] ;  /* 0x0000c80001207983 */ /* 0x0003680000300a00 */
[----:B------:R1:W-:Y:S01]  /*7310*/  REDG.E.ADD.F32.FTZ.RN.STRONG.GPU desc[UR4][R22.64], R6 ;  /* 0x00000006160079a6 */ /* 0x0003e2000c10f384 */
[CC--:B----4-:R-:W-:Y:S04]  /*7320*/  LEA R4, P2, R30.reuse, R20.reuse, 0x2 ;  /* 0x000000141e047211 */ /* 0x0d0fe800078410ff */
[-C--:B-1----:R-:W-:Y:S05]  /*7330*/  LEA.HI.X.SX32 R5, R30, R21.reuse, 0x2, P2 ;  /* 0x000000151e057211 */ /* 0x082fea00010f16ff */
[----:B------:R1:W-:Y:S01]  /*7340*/  REDG.E.ADD.F32.FTZ.RN.STRONG.GPU desc[UR4][R4.64], R7 ;  /* 0x00000007040079a6 */ /* 0x0003e2000c10f384 */
[----:B------:R-:W4:Y:S01]  /*7350*/  LDC R23, c[0x0][0x270] ;  /* 0x00009c00ff177b82 */ /* 0x000f220000000800 */
[----:B------:R-:W-:Y:S05]  /*7360*/  IMAD R22, R24, 0x28, RZ ;  /* 0x0000002818167824 */ /* 0x000fea00078e02ff */
[-C--:B------:R-:W-:Y:S02]  /*7370*/  LEA R22, P3, R22, R20.reuse, 0x2 ;  /* 0x0000001416167211 */ /* 0x080fe400078610ff */
[----:B------:R-:W4:Y:S08]  /*7380*/  LDC R6, c[0x0][0x270] ;  /* 0x00009c00ff067b82 */ /* 0x000f300000000800 */
[----:B-1----:R-:W1:Y:S01]  /*7390*/  LDC R7, c[0x0][0x270] ;  /* 0x00009c00ff077b82 */ /* 0x002e620000000800 */
[----:B----4-:R-:W-:Y:S04]  /*73a0*/  IMAD R5, R6, UR37, RZ ;  /* 0x0000002506057c24 */ /* 0x010fe8000f8e02ff */
[----:B------:R-:W-:Y:S01]  /*73b0*/  IMAD R5, R5, 0x38, RZ ;  /* 0x0000003805057824 */ /* 0x000fe200078e02ff */
[----:B--2---:R2:W-:Y:S04]  /*73c0*/  @P0 STL [R1+0x64], R28 ;  /* 0x0000641c01000387 */ /* 0x0045e80000100800 */
[----:B---3--:R3:W-:Y:S04]  /*73d0*/  @P0 STL [R1+0x68], R29 ;  /* 0x0000681d01000387 */ /* 0x0087e80000100800 */
[----:B------:R4:W5:Y:S01]  /*73e0*/  LDL.LU R30, [R1+0xc0] ;  /* 0x0000c000011e7983 */ /* 0x0009620000300800 */
[C---:B--2---:R-:W-:Y:S02]  /*73f0*/  IMAD.SHL.U32 R28, R24.reuse, 0x20, RZ ;  /* 0x00000020181c7824 */ /* 0x044fe400078e00ff */
[----:B------:R-:W-:Y:S02]  /*7400*/  IMAD R24, R24, 0x30, RZ ;  /* 0x0000003018187824 */ /* 0x000fe400078e02ff */
[----:B---3--:R-:W-:Y:S01]  /*7410*/  IMAD R29, R23, UR37, RZ ;  /* 0x00000025171d7c24 */ /* 0x008fe2000f8e02ff */
[-C--:B------:R-:W-:Y:S01]  /*7420*/  LEA R28, P1, R28, R20.reuse, 0x2 ;  /* 0x000000141c1c7211 */ /* 0x080fe200078210ff */
[----:B------:R-:W-:Y:S01]  /*7430*/  IMAD R23, R6, UR37, RZ ;  /* 0x0000002506177c24 */ /* 0x000fe2000f8e02ff */
[CC--:B------:R-:W-:Y:S01]  /*7440*/  LEA R6, P2, R24.reuse, R20.reuse, 0x2 ;  /* 0x0000001418067211 */ /* 0x0c0fe200078410ff */
[----:B------:R-:W-:Y:S02]  /*7450*/  IMAD.SHL.U32 R29, R29, 0x20, RZ ;  /* 0x000000201d1d7824 */ /* 0x000fe400078e00ff */
[----:B------:R-:W-:Y:S03]  /*7460*/  IMAD R23, R23, 0x28, RZ ;  /* 0x0000002817177824 */ /* 0x000fe600078e02ff */
[-C--:B------:R-:W-:Y:S02]  /*7470*/  LEA.HI.X.SX32 R29, R29, R21.reuse, 0x2, P1 ;  /* 0x000000151d1d7211 */ /* 0x080fe400008f16ff */
[-C--:B------:R-:W-:Y:S02]  /*7480*/  LEA.HI.X.SX32 R23, R23, R21.reuse, 0x2, P3 ;  /* 0x0000001517177211 */ /* 0x080fe400018f16ff */
[-C--:B------:R-:W-:Y:S01]  /*7490*/  LEA R4, P1, R5, R20.reuse, 0x2 ;  /* 0x0000001405047211 */ /* 0x080fe200078210ff */
[----:B------:R2:W-:Y:S01]  /*74a0*/  REDG.E.ADD.F32.FTZ.RN.STRONG.GPU desc[UR4][R28.64], R8 ;  /* 0x000000081c0079a6 */ /* 0x0005e2000c10f384 */
[----:B-1----:R-:W-:Y:S01]  /*74b0*/  IMAD R5, R7, UR37, RZ ;  /* 0x0000002507057c24 */ /* 0x002fe2000f8e02ff */
[-C--:B------:R-:W-:Y:S01]  /*74c0*/  LEA.HI.X.SX32 R7, R24, R21.reuse, 0x2, P2 ;  /* 0x0000001518077211 */ /* 0x080fe200010f16ff */
[----:B------:R-:W-:Y:S01]  /*74d0*/  VIADD R24, R249, 0x20 ;  /* 0x00000020f9187836 */ /* 0x000fe20000000000 */
[----:B------:R1:W-:Y:S01]  /*74e0*/  REDG.E.ADD.F32.FTZ.RN.STRONG.GPU desc[UR4][R22.64], R9 ;  /* 0x00000009160079a6 */ /* 0x0003e2000c10f384 */
[----:B------:R-:W-:Y:S03]  /*74f0*/  IMAD R5, R5, 0x38, RZ ;  /* 0x0000003805057824 */ /* 0x000fe600078e02ff */
[----:B------:R3:W-:Y:S02]  /*7500*/  REDG.E.ADD.F32.FTZ.RN.STRONG.GPU desc[UR4][R6.64], R10 ;  /* 0x0000000a060079a6 */ /* 0x0007e4000c10f384 */
[-C--:B------:R-:W-:Y:S05]  /*7510*/  LEA.HI.X.SX32 R5, R5, R21.reuse, 0x2, P1 ;  /* 0x0000001505057211 */ /* 0x080fea00008f16ff */
[----:B------:R4:W-:Y:S04]  /*7520*/  REDG.E.ADD.F32.FTZ.RN.STRONG.GPU desc[UR4][R4.64], R11 ;  /* 0x0000000b040079a6 */ /* 0x0009e8000c10f384 */
[----:B------:R4:W-:Y:S04]  /*7530*/  REDG.E.ADD.F32.FTZ.RN.STRONG.GPU desc[UR4][R20.64+0x80], R16 ;  /* 0x00008010140079a6 */ /* 0x0009e8000c10f384 */
[----:B------:R4:W-:Y:S04]  /*7540*/  REDG.E.ADD.F32.FTZ.RN.STRONG.GPU desc[UR4][R250.64+0x80], R17 ;  /* 0x00008011fa0079a6 */ /* 0x0009e8000c10f384 */
[----:B--2---:R2:W5:Y:S04]  /*7550*/  LDL.LU.64 R28, [R1+0xb8] ;  /* 0x0000b800011c7983 */ /* 0x0045680000300a00 */
[----:B-1----:R2:W5:Y:S04]  /*7560*/  LDL.LU.64 R22, [R1+0xb0] ;  /* 0x0000b00001167983 */ /* 0x0025680000300a00 */
[----:B------:R-:W2:Y:S01]  /*7570*/  LDL.64 R8, [R1+0x48] ;  /* 0x0000480001087983 */ /* 0x000ea20000100a00 */
[C---:B---3--:R-:W-:Y:S03]  /*7580*/  IMAD.IADD R7, R248.reuse, 0x1, R24 ;  /* 0x00000001f8077824 */ /* 0x048fe600078e0218 */
[----:B------:R-:W3:Y:S01]  /*7590*/  LDL R6, [R1+0x2c] ;  /* 0x00002c0001067983 */ /* 0x000ee20000100800 */
[----:B----4-:R-:W-:Y:S03]  /*75a0*/  VIADD R5, R249, 0x20 ;  /* 0x00000020f9057836 */ /* 0x010fe60000000000 */
[----:B------:R-:W4:Y:S01]  /*75b0*/  LDL R10, [R1+0x70] ;  /* 0x00007000010a7983 */ /* 0x000f220000100800 */
[C---:B------:R-:W-:Y:S02]  /*75c0*/  IMAD.IADD R4, R248.reuse, 0x1, R7 ;  /* 0x00000001f8047824 */ /* 0x040fe400078e0207 */
[----:B------:R-:W-:Y:S01]  /*75d0*/  IMAD.MOV.U32 R11, RZ, RZ, R25 ;  /* 0x000000ffff0b7224 */ /* 0x000fe200078e0019 */
[----:B------:R1:W5:Y:S04]  /*75e0*/  LDL.LU.64 R26, [R1+0xa8] ;  /* 0x0000a800011a7983 */ /* 0x0003680000300a00 */
[----:B------:R1:W5:Y:S01]  /*75f0*/  LDL.LU.64 R24, [R1+0xa0] ;  /* 0x0000a00001187983 */ /* 0x0003620000300a00 */
[----:B--2---:R-:W-:Y:S01]  /*7600*/  IMAD.MOV.U32 R246, RZ, RZ, R8 ;  /* 0x000000fffff67224 */ /* 0x004fe200078e0008 */
[CC--:B------:R-:W-:Y:S01]  /*7610*/  LEA R8, P1, R5.reuse, R20.reuse, 0x2 ;  /* 0x0000001405087211 */ /* 0x0c0fe200078210ff */
[----:B------:R-:W-:Y:S02]  /*7620*/  IMAD.MOV.U32 R247, RZ, RZ, R9 ;  /* 0x000000fffff77224 */ /* 0x000fe400078e0009 */
[----:B---3--:R-:W-:Y:S01]  /*7630*/  IMAD.MOV.U32 R245, RZ, RZ, R6 ;  /* 0x000000fffff57224 */ /* 0x008fe200078e0006 */
[-C--:B------:R-:W-:Y:S01]  /*7640*/  LEA.HI.X.SX32 R9, R5, R21.reuse, 0x2, P1 ;  /* 0x0000001505097211 */ /* 0x080fe200008f16ff */
[----:B------:R-:W-:Y:S01]  /*7650*/  IMAD.IADD R5, R248, 0x1, R4 ;  /* 0x00000001f8057824 */ /* 0x000fe200078e0204 */
[CC--:B------:R-:W-:Y:S01]  /*7660*/  LEA R6, P2, R7.reuse, R20.reuse, 0x2 ;  /* 0x0000001407067211 */ /* 0x0c0fe200078410ff */
[----:B------:R-:W-:Y:S01]  /*7670*/  IMAD.MOV.U32 R244, RZ, RZ, R246 ;  /* 0x000000fffff47224 */ /* 0x000fe200078e00f6 */
[CC--:B------:R-:W-:Y:S01]  /*7680*/  LEA R16, P1, R4.reuse, R20.reuse, 0x2 ;  /* 0x0000001404107211 */ /* 0x0c0fe200078210ff */
[----:B------:R2:W-:Y:S01]  /*7690*/  REDG.E.ADD.F32.FTZ.RN.STRONG.GPU desc[UR4][R8.64], R18 ;  /* 0x00000012080079a6 */ /* 0x0005e2000c10f384 */
[-C--:B------:R-:W-:Y:S01]  /*76a0*/  LEA.HI.X.SX32 R7, R7, R21.reuse, 0x2, P2 ;  /* 0x0000001507077211 */ /* 0x080fe200010f16ff */
[----:B------:R-:W-:Y:S01]  /*76b0*/  IMAD.MOV.U32 R246, RZ, RZ, R11 ;  /* 0x000000fffff67224 */ /* 0x000fe200078e000b */
[-C--:B------:R-:W-:Y:S01]  /*76c0*/  LEA.HI.X.SX32 R17, R4, R21.reuse, 0x2, P1 ;  /* 0x0000001504117211 */ /* 0x080fe200008f16ff */
[----:B------:R-:W-:Y:S02]  /*76d0*/  IMAD.IADD R4, R248, 0x1, R5 ;  /* 0x00000001f8047824 */ /* 0x000fe400078e0205 */
[----:B------:R3:W-:Y:S04]  /*76e0*/  REDG.E.ADD.F32.FTZ.RN.STRONG.GPU desc[UR4][R6.64], R19 ;  /* 0x00000013060079a6 */ /* 0x0007e8000c10f384 */
[----:B------:R-:W-:Y:S01]  /*76f0*/  REDG.E.ADD.F32.FTZ.RN.STRONG.GPU desc[UR4][R16.64], R12 ;  /* 0x0000000c100079a6 */ /* 0x000fe2000c10f384 */
[----:B--2---:R-:W-:Y:S01]  /*7700*/  IMAD.MOV.U32 R18, RZ, RZ, R245 ;  /* 0x000000ffff127224 */ /* 0x004fe200078e00f5 */
[-C--:B------:R-:W-:Y:S01]  /*7710*/  LEA R8, P2, R4, R20.reuse, 0x2 ;  /* 0x0000001404087211 */ /* 0x080fe200078410ff */
[----:B------:R-:W-:Y:S02]  /*7720*/  IMAD.MOV.U32 R245, RZ, RZ, R247 ;  /* 0x000000fffff57224 */ /* 0x000fe400078e00f7 */
[----:B----4-:R-:W-:Y:S01]  /*7730*/  IMAD.MOV.U32 R247, RZ, RZ, R10 ;  /* 0x000000fffff77224 */ /* 0x010fe200078e000a */
[CC--:B------:R-:W-:Y:S01]  /*7740*/  LEA R10, P1, R5.reuse, R20.reuse, 0x2 ;  /* 0x00000014050a7211 */ /* 0x0c0fe200078210ff */
[----:B---3--:R-:W-:Y:S01]  /*7750*/  IMAD.IADD R7, R248, 0x1, R4 ;  /* 0x00000001f8077824 */ /* 0x008fe200078e0204 */
[-C--:B------:R-:W-:Y:S02]  /*7760*/  LEA.HI.X.SX32 R9, R4, R21.reuse, 0x2, P2 ;  /* 0x0000001504097211 */ /* 0x080fe400010f16ff */
[-C--:B------:R-:W-:Y:S01]  /*7770*/  LEA.HI.X.SX32 R11, R5, R21.reuse, 0x2, P1 ;  /* 0x00000015050b7211 */ /* 0x080fe200008f16ff */
[----:B------:R-:W-:Y:S01]  /*7780*/  VIADD R5, R249, 0x40 ;  /* 0x00000040f9057836 */ /* 0x000fe20000000000 */
[CC--:B------:R-:W-:Y:S03]  /*7790*/  LEA R6, P1, R7.reuse, R20.reuse, 0x2 ;  /* 0x0000001407067211 */ /* 0x0c0fe600078210ff */
[----:B------:R2:W-:Y:S01]  /*77a0*/  REDG.E.ADD.F32.FTZ.RN.STRONG.GPU desc[UR4][R10.64], R13 ;  /* 0x0000000d0a0079a6 */ /* 0x0005e2000c10f384 */
[-C--:B------:R-:W-:Y:S03]  /*77b0*/  LEA.HI.X.SX32 R7, R7, R21.reuse, 0x2, P1 ;  /* 0x0000001507077211 */ /* 0x080fe600008f16ff */
[----:B------:R3:W-:Y:S04]  /*77c0*/  REDG.E.ADD.F32.FTZ.RN.STRONG.GPU desc[UR4][R8.64], R14 ;  /* 0x0000000e080079a6 */ /* 0x0007e8000c10f384 */
[----:B------:R4:W-:Y:S04]  /*77d0*/  REDG.E.ADD.F32.FTZ.RN.STRONG.GPU desc[UR4][R6.64], R15 ;  /* 0x0000000f060079a6 */ /* 0x0009e8000c10f384 */
[----:B------:R-:W-:Y:S04]  /*77e0*/  REDG.E.ADD.F32.FTZ.RN.STRONG.GPU desc[UR4][R20.64+0x100], R68 ;  /* 0x00010044140079a6 */ /* 0x000fe8000c10f384 */
[----:B------:R-:W-:Y:S01]  /*77f0*/  REDG.E.ADD.F32.FTZ.RN.STRONG.GPU desc[UR4][R250.64+0x100], R69 ;  /* 0x00010045fa0079a6 */ /* 0x000fe2000c10f384 */
[C---:B--2---:R-:W-:Y:S01]  /*7800*/  IMAD.IADD R10, R248.reuse, 0x1, R5 ;  /* 0x00000001f80a7824 */ /* 0x044fe200078e0205 */
[CC--:B---3--:R-:W-:Y:S03]  /*7810*/  LEA R8, P1, R5.reuse, R20.reuse, 0x2 ;  /* 0x0000001405087211 */ /* 0x0c8fe600078210ff */
[----:B------:R-:W-:Y:S01]  /*7820*/  IMAD.IADD R4, R248, 0x1, R10 ;  /* 0x00000001f8047824 */ /* 0x000fe200078e020a */
[-C--:B----4-:R-:W-:Y:S02]  /*7830*/  LEA R6, P2, R10, R20.reuse, 0x2 ;  /* 0x000000140a067211 */ /* 0x090fe400078410ff */
[-C--:B------:R-:W-:Y:S01]  /*7840*/  LEA.HI.X.SX32 R9, R5, R21.reuse, 0x2, P1 ;  /* 0x0000001505097211 */ /* 0x080fe200008f16ff */
[----:B------:R-:W-:Y:S01]  /*7850*/  IMAD.IADD R5, R248, 0x1, R4 ;  /* 0x00000001f8057824 */ /* 0x000fe200078e0204 */
[-C--:B------:R-:W-:Y:S02]  /*7860*/  LEA.HI.X.SX32 R7, R10, R21.reuse, 0x2, P2 ;  /* 0x000000150a077211 */ /* 0x080fe400010f16ff */
[CC--:B------:R-:W-:Y:S01]  /*7870*/  LEA R12, P1, R4.reuse, R20.reuse, 0x2 ;  /* 0x00000014040c7211 */ /* 0x0c0fe200078210ff */
[----:B------:R2:W-:Y:S03]  /*7880*/  REDG.E.ADD.F32.FTZ.RN.STRONG.GPU desc[UR4][R8.64], R70 ;  /* 0x00000046080079a6 */ /* 0x0005e6000c10f384 */
[-C--:B------:R-:W-:Y:S01]  /*7890*/  LEA.HI.X.SX32 R13, R4, R21.reuse, 0x2, P1 ;  /* 0x00000015040d7211 */ /* 0x080fe200008f16ff */
[----:B------:R3:W-:Y:S01]  /*78a0*/  REDG.E.ADD.F32.FTZ.RN.STRONG.GPU desc[UR4][R6.64], R71 ;  /* 0x00000047060079a6 */ /* 0x0007e2000c10f384 */
[----:B------:R-:W-:Y:S01]  /*78b0*/  IMAD.IADD R4, R248, 0x1, R5 ;  /* 0x00000001f8047824 */ /* 0x000fe200078e0205 */
[CC--:B------:R-:W-:Y:S02]  /*78c0*/  LEA R10, P1, R5.reuse, R20.reuse, 0x2 ;  /* 0x00000014050a7211 */ /* 0x0c0fe400078210ff */
[----:B------:R-:W-:Y:S02]  /*78d0*/  REDG.E.ADD.F32.FTZ.RN.STRONG.GPU desc[UR4][R12.64], R72 ;  /* 0x000000480c0079a6 */ /* 0x000fe4000c10f384 */
[-C--:B------:R-:W-:Y:S01]  /*78e0*/  LEA.HI.X.SX32 R11, R5, R21.reuse, 0x2, P1 ;  /* 0x00000015050b7211 */ /* 0x080fe200008f16ff */
[----:B------:R-:W-:Y:S01]  /*78f0*/  VIADD R5, R249, 0x60 ;  /* 0x00000060f9057836 */ /* 0x000fe20000000000 */
[----:B------:R-:W-:Y:S04]  /*7900*/  LDSM.16.MT88.4 R68, [R0+0x4000] ;  /* 0x004000000044783b */ /* 0x000fe80000004200 */
[----:B------:R-:W-:Y:S01]  /*7910*/  REDG.E.ADD.F32.FTZ.RN.STRONG.GPU desc[UR4][R10.64], R73 ;  /* 0x000000490a0079a6 */ /* 0x000fe2000c10f384 */
[-C--:B--2---:R-:W-:Y:S01]  /*7920*/  LEA R8, P2, R4, R20.reuse, 0x2 ;  /* 0x0000001404087211 */ /* 0x084fe200078410ff */
[----:B---3--:R-:W-:Y:S03]  /*7930*/  IMAD.IADD R7, R248, 0x1, R4 ;  /* 0x00000001f8077824 */ /* 0x008fe600078e0204 */
[-C--:B------:R-:W-:Y:S02]  /*7940*/  LEA.HI.X.SX32 R9, R4, R21.reuse, 0x2, P2 ;  /* 0x0000001504097211 */ /* 0x080fe400010f16ff */
[CC--:B------:R-:W-:Y:S03]  /*7950*/  LEA R6, P1, R7.reuse, R20.reuse, 0x2 ;  /* 0x0000001407067211 */ /* 0x0c0fe600078210ff */
[----:B------:R2:W-:Y:S01]  /*7960*/  REDG.E.ADD.F32.FTZ.RN.STRONG.GPU desc[UR4][R8.64], R74 ;  /* 0x0000004a080079a6 */ /* 0x0005e2000c10f384 */
[-C--:B------:R-:W-:Y:S05]  /*7970*/  LEA.HI.X.SX32 R7, R7, R21.reuse, 0x2, P1 ;  /* 0x0000001507077211 */ /* 0x080fea00008f16ff */
[----:B------:R3:W-:Y:S04]  /*7980*/  REDG.E.ADD.F32.FTZ.RN.STRONG.GPU desc[UR4][R6.64], R75 ;  /* 0x0000004b060079a6 */ /* 0x0007e8000c10f384 */
[----:B------:R-:W-:Y:S04]  /*7990*/  REDG.E.ADD.F32.FTZ.RN.STRONG.GPU desc[UR4][R20.64+0x180], R80 ;  /* 0x00018050140079a6 */ /* 0x000fe8000c10f384 */
[----:B------:R-:W-:Y:S04]  /*79a0*/  REDG.E.ADD.F32.FTZ.RN.STRONG.GPU desc[UR4][R250.64+0x180], R81 ;  /* 0x00018051fa0079a6 */ /* 0x000fe8000c10f384 */
[----:B------:R-:W-:Y:S01]  /*79b0*/  LDSM.16.MT88.4 R72, [R2+0x12800] ;  /* 0x012800000248783b */ /* 0x000fe20000004200 */
[C---:B--2---:R-:W-:Y:S04]  /*79c0*/  IMAD.IADD R8, R248.reuse, 0x1, R5 ;  /* 0x00000001f8087824 */ /* 0x044fe800078e0205 */
[----:B------:R-:W-:Y:S01]  /*79d0*/  IMAD.IADD R4, R248, 0x1, R8 ;  /* 0x00000001f8047824 */ /* 0x000fe200078e0208 */
[CC--:B------:R-:W-:Y:S02]  /*79e0*/  LEA R12, P2, R8.reuse, R20.reuse, 0x2 ;  /* 0x00000014080c7211 */ /* 0x0c0fe400078410ff */
[CC--:B---3--:R-:W-:Y:S02]  /*79f0*/  LEA R6, P1, R5.reuse, R20.reuse, 0x2 ;  /* 0x0000001405067211 */ /* 0x0c8fe400078210ff */
[-C--:B------:R-:W-:Y:S02]  /*7a00*/  LEA.HI.X.SX32 R13, R8, R21.reuse, 0x2, P2 ;  /* 0x00000015080d7211 */ /* 0x080fe400010f16ff */
        /* <DEDUP_REMOVED lines=192> */
.L_x_287:
[----:B------:R-:W-:Y:S02]  /*8610*/  UISETP.GT.AND UP0, UPT, UR8, UR16, UPT ;  /* 0x000000100800728c */ /* 0x000fe4000bf04270 */
[----:B------:R-:W-:Y:S04]  /*8620*/  UIADD3 UR8, UR8, -0x1, URZ ;  /* 0xffffffff08087890 */ /* 0x000fe8000fffe03f */
[----:B------:R-:W-:Y:S11]  /*8630*/  PLOP3.LUT P0, PT, PT, PT, UP0, 0x80, 0x0 ;  /* 0x000000000000781c */ /* 0x000ff60003f0f008 */
[----:B------:R-:W-:Y:S02]  /*8640*/  @!UPT UIADD3 URZ, URZ, URZ, URZ ;  /* 0x0000003f3f3ff290 */ /* 0x000fe4000fffe03f */
[----:B------:R-:W-:Y:S05]  /*8650*/  @P0 BRA `(.L_x_288) ;  /* 0xffffffc000200947 */ /* 0x000fea000383ffff */
[----:B------:R-:W2:Y:S01]  /*8660*/  LDL R85, [R1+0x74] ;  /* 0x0000740001557983 */ /* 0x000ea20000100800 */
[----:B------:R-:W-:Y:S01]  /*8670*/  ULDC UR7, c[0x0][0x38c] ;  /* 0x0000e30000077ab9 */ /* 0x000fe20000000800 */
[----:B------:R-:W-:Y:S02]  /*8680*/  ULDC UR6, c[0x0][0x390] ;  /* 0x0000e40000067ab9 */ /* 0x000fe40000000800 */
[----:B------:R-:W4:Y:S01]  /*8690*/  LDL R84, [R1+0x80] ;  /* 0x0000800001547983 */ /* 0x000f220000100800 */
[----:B------:R-:W-:Y:S01]  /*86a0*/  FMUL.FTZ R15, R49, UR7 ;  /* 0x00000007310f7c20 */ /* 0x000fe20008410000 */
[----:B------:R-:W-:Y:S01]  /*86b0*/  FMUL.FTZ R69, R48, UR7 ;  /* 0x0000000730457c20 */ /* 0x000fe20008410000 */
[----:B------:R-:W-:Y:S01]  /*86c0*/  FMUL.FTZ R100, R100, UR6 ;  /* 0x0000000664647c20 */ /* 0x000fe20008410000 */
[----:B------:R-:W-:Y:S01]  /*86d0*/  FMUL.FTZ R49, R101, UR6 ;  /* 0x0000000665317c20 */ /* 0x000fe20008410000 */
[----:B------:R-:W-:Y:S01]  /*86e0*/  FMUL.FTZ R14, R51, UR7 ;  /* 0x00000007330e7c20 */ /* 0x000fe20008410000 */
[----:B---3-5:R-:W-:Y:S01]  /*86f0*/  FMUL.FTZ R13, R45, UR7 ;  /* 0x000000072d0d7c20 */ /* 0x028fe20008410000 */
        /* <DEDUP_REMOVED lines=16> */
[----:B------:R-:W-:Y:S01]  /*8800*/  BAR.SYNC.DEFER_BLOCKING 0x0 ;  /* 0x0000000000007b1d */ /* 0x000fe20000010000 */
[----:B------:R-:W-:Y:S01]  /*8810*/  FMUL.FTZ R70, R42, UR7 ;  /* 0x000000072a467c20 */ /* 0x000fe20008410000 */
[----:B------:R-:W-:Y:S01]  /*8820*/  FMUL.FTZ R108, R108, UR6 ;  /* 0x000000066c6c7c20 */ /* 0x000fe20008410000 */
[----:B------:R-:W-:Y:S01]  /*8830*/  FMUL.FTZ R43, R109, UR6 ;  /* 0x000000066d2b7c20 */ /* 0x000fe20008410000 */
[----:B------:R-:W-:Y:S01]  /*8840*/  F2FP.F16.F32.PACK_AB R48, R48, R102 ;  /* 0x000000663030723e */ /* 0x000fe200000000ff */
        /* <DEDUP_REMOVED lines=123> */
[----:B------:R-:W-:-:S03]  /*9000*/  PLOP3.LUT P0, PT, PT, PT, UP0, 0x80, 0x0 ;  /* 0x000000000000781c */ /* 0x000fc60003f0f008 */
[----:B------:R-:W-:Y:S01]  /*9010*/  @UP0 UIADD3 UR20, UR13, UR8, URZ ;  /* 0x000000080d140290 */ /* 0x000fe2000fffe03f */
[----:B------:R-:W-:Y:S01]  /*9020*/  @UP0 UMOV UR19, UR12 ;  /* 0x0000000c00130c82 */ /* 0x000fe20008000000 */
        /* <DEDUP_REMOVED lines=63> */
.L_x_289:
        /* <DEDUP_REMOVED lines=19> */
.L_x_290:
[----:B------:R-:W-:Y:S01]  /*9550*/  BAR.SYNC.DEFER_BLOCKING 0x0 ;  /* 0x0000000000007b1d */ /* 0x000fe20000010000 */
[----:B------:R-:W-:Y:S01]  /*9560*/  USHF.R.S32.HI UR11, URZ, 0x1f, UR8 ;  /* 0x0000001f3f0b7899 */ /* 0x000fe20008011408 */
[----:B-12---:R-:W-:Y:S01]  /*9570*/  SHF.R.S32.HI R4, RZ, 0x1f, R11 ;  /* 0x0000001fff047819 */ /* 0x006fe2000001140b */
        /* <DEDUP_REMOVED lines=20> */
[----:B------:R1:W2:Y:S01]  /*96c0*/  LDS.128 R36, [R96+0xd000] ;  /* 0x00d0000060247984 */ /* 0x0002a20000000c00 */
        /* <DEDUP_REMOVED lines=29> */
.L_x_292:
[----:B------:R-:W-:Y:S05]  /*98a0*/  BSYNC B0 ;  /* 0x0000000000007941 */ /* 0x000fea0003800000 */
.L_x_291:
        /* <DEDUP_REMOVED lines=20> */
.L_x_294:
[----:B------:R-:W-:Y:S05]  /*99f0*/  BSYNC B0 ;  /* 0x0000000000007941 */ /* 0x000fea0003800000 */
.L_x_293:
        /* <DEDUP_REMOVED lines=35> */
.L_x_296:
[----:B------:R-:W-:Y:S05]  /*9c30*/  BSYNC B0 ;  /* 0x0000000000007941 */ /* 0x000fea0003800000 */
.L_x_295:
        /* <DEDUP_REMOVED lines=19> */
.L_x_269:
[----:B------:R-:W-:Y:S05]  /*9d70*/  BSYNC B1 ;  /* 0x0000000000017941 */ /* 0x000fea0003800000 */
.L_x_255:
        /* <DEDUP_REMOVED lines=8> */
.L_x_297:
[----:B------:R-:W-:Y:S05]  /*9e00*/  EXIT ;  /* 0x000000000000794d */ /* 0x000fea0003800000 */
.L_x_299:
        /* <DEDUP_REMOVED lines=15> */
.L_x_809:


//--------------------- .text._ZN5flash44flash_bwd_dq_dk_dv_loop_seqk_parallel_kernelI23Flash_bwd_kernel_traitsILi192ELi64ELi64ELi8ELi4ELi2ELi2ELb1ELb1EN7cutlass6half_tE19Flash_kernel_traitsILi192ELi64ELi64ELi8ES3_EELb0ELb1ELb0ELb0ELb0ELb0ELb1EEEvNS_16Flash_bwd_paramsE --------------------------
	.section	.text._ZN5flash44flash_bwd_dq_dk_dv_loop_seqk_parallel_kernelI23Flash_bwd_kernel_traitsILi192ELi64ELi64ELi8ELi4ELi2ELi2ELb1ELb1EN7cutlass6half_tE19Flash_kernel_traitsILi192ELi64ELi64ELi8ES3_EELb0ELb1ELb0ELb0ELb0ELb0ELb1EEEvNS_16Flash_bwd_paramsE,"ax",@progbits
	.align	128
        .global         _ZN5flash44flash_bwd_dq_dk_dv_loop_seqk_parallel_kernelI23Flash_bwd_kernel_traitsILi192ELi64ELi64ELi8ELi4ELi2ELi2ELb1ELb1EN7cutlass6half_tE19Flash_kernel_traitsILi192ELi64ELi64ELi8ES3_EELb0ELb1ELb0ELb0ELb0ELb0ELb1EEEvNS_16Flash_bwd_paramsE
        .type           _ZN5flash44flash_bwd_dq_dk_dv_loop_seqk_parallel_kernelI23Flash_bwd_kernel_traitsILi192ELi64ELi64ELi8ELi4ELi2ELi2ELb1ELb1EN7cutlass6half_tE19Flash_kernel_traitsILi192ELi64ELi64ELi8ES3_EELb0ELb1ELb0ELb0ELb0ELb0ELb1EEEvNS_16Flash_bwd_paramsE,@function
        .size           _ZN5flash44flash_bwd_dq_dk_dv_loop_seqk_parallel_kernelI23Flash_bwd_kernel_traitsILi192ELi64ELi64ELi8ELi4ELi2ELi2ELb1ELb1EN7cutlass6half_tE19Flash_kernel_traitsILi192ELi64ELi64ELi8ES3_EELb0ELb1ELb0ELb0ELb0ELb0ELb1EEEvNS_16Flash_bwd_paramsE,(.L_x_810 - _ZN5flash44flash_bwd_dq_dk_dv_loop_seqk_parallel_kernelI23Flash_bwd_kernel_traitsILi192ELi64ELi64ELi8ELi4ELi2ELi2ELb1ELb1EN7cutlass6half_tE19Flash_kernel_traitsILi192ELi64ELi64ELi8ES3_EELb0ELb1ELb0ELb0ELb0ELb0ELb1EEEvNS_16Flash_bwd_paramsE)
        .other          _ZN5flash44flash_bwd_dq_dk_dv_loop_seqk_parallel_kernelI23Flash_bwd_kernel_traitsILi192ELi64ELi64ELi8ELi4ELi2ELi2ELb1ELb1EN7cutlass6half_tE19Flash_kernel_traitsILi192ELi64ELi64ELi8ES3_EELb0ELb1ELb0ELb0ELb0ELb0ELb1EEEvNS_16Flash_bwd_paramsE,@"STO_CUDA_ENTRY STV_DEFAULT"
_ZN5flash44flash_bwd_dq_dk_dv_loop_seqk_parallel_kernelI23Flash_bwd_kernel_traitsILi192ELi64ELi64ELi8ELi4ELi2ELi2ELb1ELb1EN7cutlass6half_tE19Flash_kernel_traitsILi192ELi64ELi64ELi8ES3_EELb0ELb1ELb0ELb0ELb0ELb0ELb1EEEvNS_16Flash_bwd_paramsE:
.text._ZN5flash44flash_bwd_dq_dk_dv_loop_seqk_parallel_kernelI23Flash_bwd_kernel_traitsILi192ELi64ELi64ELi8ELi4ELi2ELi2ELb1ELb1EN7cutlass6half_tE19Flash_kernel_traitsILi192ELi64ELi64ELi8ES3_EELb0ELb1ELb0ELb0ELb0ELb0ELb1EEEvNS_16Flash_bwd_paramsE:
        /* <DEDUP_REMOVED lines=184> */
.L_x_344:
        /* <DEDUP_REMOVED lines=67> */
.L_x_300:
        /* <DEDUP_REMOVED lines=27> */
[----:B------:R-:W-:Y:S01]  /*1160*/  UIMAD UR51, UR57, UR26, URZ ;  /* 0x0000001a393372a4 */ /* 0x000fe2000f8e023f */
[----:B------:R-:W1:Y:S01]  /*1170*/  I2F.RP R4, R8 ;  /* 0x0000000800047306 */ /* 0x000e620000209400 */
[----:B------:R-:W-:Y:S01]  /*1180*/  ULDC.64 UR32, c[0x0][0x240] ;  /* 0x0000900000207ab9 */ /* 0x000fe20000000a00 */
        /* <DEDUP_REMOVED lines=20> */
[----:B------:R-:W-:Y:S01]  /*12d0*/  @UP0 ULDC.64 UR26, c[0x0][0x248] ;  /* 0x00009200001a0ab9 */ /* 0x000fe20000000a00 */
        /* <DEDUP_REMOVED lines=13> */
[----:B------:R-:W-:-:S02]  /*13b0*/  ULOP3.LUT UR20, UR31, 0xffffffc0, URZ, 0xc0, !UPT ;  /* 0xffffffc01f147892 */ /* 0x000fc4000f8ec03f */
[----:B------:R-:W-:Y:S01]  /*13c0*/  UIADD3 UR48, UR15, UR5, URZ ;  /* 0x000000050f307290 */ /* 0x000fe2000fffe03f */
        /* <DEDUP_REMOVED lines=9> */
[----:B------:R-:W-:Y:S01]  /*1460*/  @UP1 UIADD3 UR48, UR13, UR5, URZ ;  /* 0x000000050d301290 */ /* 0x000fe2000fffe03f */
[C---:B------:R-:W-:Y:S01]  /*1470*/  IMAD R5, R8.reuse, R6, R5 ;  /* 0x0000000608057224 */ /* 0x040fe200078e0205 */
[----:B------:R-:W-:Y:S02]  /*1480*/  USHF.R.S32.HI UR40, URZ, 0x1f, UR20 ;  /* 0x0000001f3f287899 */ /* 0x000fe40008011414 */
[----:B------:R-:W-:Y:S02]  /*1490*/  UIADD3 UR5, UP2, UR20, UR37, URZ ;  /* 0x0000002514057290 */ /* 0x000fe4000ff5e03f */
[----:B------:R-:W-:Y:S01]  /*14a0*/  ISETP.GT.U32.AND P1, PT, R8, R5, PT ;  /* 0x000000050800720c */ /* 0x000fe20003f24070 */
[----:B------:R-:W-:Y:S02]  /*14b0*/  USEL UR56, UR14, UR12, !UP1 ;  /* 0x0000000c0e387287 */ /* 0x000fe4000c800000 */
[----:B------:R-:W-:Y:S02]  /*14c0*/  UIADD3.X UR14, UR40, UR44, URZ, UP2, !UPT ;  /* 0x0000002c280e7290 */ /* 0x000fe400097fe43f */
[----:B------:R-:W-:Y:S01]  /*14d0*/  UIMAD UR11, UR11, UR5, URZ ;  /* 0x000000050b0b72a4 */ /* 0x000fe2000f8e023f */
[----:B------:R-:W-:Y:S01]  /*14e0*/  ULDC.U8 UR25, c[0x0][0x480] ;  /* 0x0001200000197ab9 */ /* 0x000fe20000000000 */
[----:B------:R-:W-:Y:S01]  /*14f0*/  @UP0 UIADD3 UR19, UR21, UR35, URZ ;  /* 0x0000002315130290 */ /* 0x000fe2000fffe03f */
        /* <DEDUP_REMOVED lines=14> */
[----:B------:R-:W-:Y:S02]  /*15e0*/  @UP0 UIMAD UR19, UR19, UR25, URZ ;  /* 0x00000019131302a4 */ /* 0x000fe4000f8e023f */
[----:B------:R-:W-:Y:S02]  /*15f0*/  @!UP3 UIMAD UR10, UR47, UR61, UR57 ;  /* 0x0000003d2f0ab2a4 */ /* 0x000fe4000f8e0239 */
[----:B------:R-:W-:Y:S01]  /*1600*/  @P0 VIADD R4, R4, 0x1 ;  /* 0x0000000104040836 */ /* 0x000fe20000000000 */
[----:B------:R-:W-:Y:S01]  /*1610*/  @UP3 ULDC UR5, c[0x0][0x2e4] ;  /* 0x0000b90000053ab9 */ /* 0x000fe20000000800 */
[----:B------:R-:W-:Y:S01]  /*1620*/  @!UP1 UIADD3 UR50, UR39, UR45, URZ ;  /* 0x0000002d27329290 */ /* 0x000fe2000fffe03f */
[----:B------:R-:W-:Y:S01]  /*1630*/  PLOP3.LUT P0, PT, PT, PT, UP3, 0x80, 0x0 ;  /* 0x000000000000781c */ /* 0x000fe20003f0f038 */
[----:B------:R-:W-:Y:S01]  /*1640*/  IMAD.MOV.U32 R18, RZ, RZ, R4 ;  /* 0x000000ffff127224 */ /* 0x000fe200078e0004 */
[----:B------:R-:W-:Y:S02]  /*1650*/  @UP3 UIMAD UR15, UR57, UR5, UR11 ;  /* 0x00000005390f32a4 */ /* 0x000fe4000f8e020b */
[----:B------:R-:W-:-:S02]  /*1660*/  USEL UR53, UR49, URZ, UP4 ;  /* 0x0000003f31357287 */ /* 0x000fc4000a000000 */
        /* <DEDUP_REMOVED lines=25> */
.L_x_302:
        /* <DEDUP_REMOVED lines=13> */
.L_x_303:
        /* <DEDUP_REMOVED lines=11> */
.L_x_304:
[----:B------:R-:W-:-:S04]  /*1980*/  UIMAD UR5, UR47, UR61, UR57 ;  /* 0x0000003d2f0572a4 */ /* 0x000fc8000f8e0239 */
[----:B------:R-:W-:-:S12]  /*1990*/  UIMAD UR5, UR5, UR60, URZ ;  /* 0x0000003c050572a4 */ /* 0x000fd8000f8e023f */
.L_x_305:
[----:B------:R-:W2:Y:S01]  /*19a0*/  LDL.64 R4, [R1+0x48] ;  /* 0x0000480001047983 */ /* 0x000ea20000100a00 */
[----:B------:R-:W1:Y:S01]  /*19b0*/  LDC.64 R20, c[0x0][0x420] ;  /* 0x00010800ff147b82 */ /* 0x000e620000000a00 */
[----:B------:R-:W-:Y:S02]  /*19c0*/  ULDC UR11, c[0x0][0x2dc] ;  /* 0x0000b700000b7ab9 */ /* 0x000fe40000000800 */
        /* <DEDUP_REMOVED lines=50> */
[----:B------:R-:W-:Y:S01]  /*1cf0*/  UIMAD UR11, UR43, UR38, URZ ;  /* 0x000000262b0b72a4 */ /* 0x000fe2000f8e023f */
[----:B------:R-:W-:Y:S01]  /*1d00*/  IMAD.IADD R22, R30, 0x1, -R8 ;  /* 0x000000011e167824 */ /* 0x000fe200078e0a08 */
[----:B------:R-:W-:Y:S01]  /*1d10*/  UIADD3.X UR8, UR53, UR8, UR48, UP2, UP1 ;  /* 0x0000000835087290 */ /* 0x000fe200097e2430 */
[----:B------:R-:W-:Y:S01]  /*1d20*/  IMAD R9, R9, UR32, RZ ;  /* 0x0000002009097c24 */ /* 0x000fe2000f8e02ff */
[----:B------:R-:W-:Y:S01]  /*1d30*/  IADD3 R10, P2, R10, UR58, RZ ;  /* 0x0000003a0a0a7c10 */ /* 0x000fe2000ff5e0ff */
[----:B------:R-:W-:Y:S01]  /*1d40*/  IMAD R8, R26, UR13, R22 ;  /* 0x0000000d1a087c24 */ /* 0x000fe2000f8e0216 */
[----:B------:R-:W-:Y:S01]  /*1d50*/  UISETP.LT.AND UP1, UPT, URZ, UR16, UPT ;  /* 0x000000103f00728c */ /* 0x000fe2000bf21270 */
[----:B------:R-:W-:Y:S01]  /*1d60*/  IMAD R13, R5, UR33, R9 ;  /* 0x00000021050d7c24 */ /* 0x000fe2000f8e0209 */
[----:B------:R-:W-:Y:S01]  /*1d70*/  UMOV UR13, UR30 ;  /* 0x0000001e000d7c82 */ /* 0x000fe20008000000 */
[----:B------:R-:W-:Y:S01]  /*1d80*/  IMAD.WIDE.U32 R6, R12, UR57, R6 ;  /* 0x000000390c067c25 */ /* 0x000fe2000f8e0006 */
[C---:B------:R-:W-:Y:S01]  /*1d90*/  IADD3 R5, P0, R8.reuse, UR10, RZ ;  /* 0x0000000a08057c10 */ /* 0x040fe2000ff1e0ff */
[----:B------:R-:W-:Y:S01]  /*1da0*/  USEL UR16, URZ, UR16, !UP1 ;  /* 0x000000103f107287 */ /* 0x000fe2000c800000 */
[----:B------:R-:W-:Y:S01]  /*1db0*/  IADD3.X R11, R11, UR52, R13, P2, !PT ;  /* 0x000000340b0b7c10 */ /* 0x000fe200097fe40d */
[----:B------:R-:W-:Y:S01]  /*1dc0*/  VIADD R9, R7, UR17 ;  /* 0x0000001107097c36 */ /* 0x000fe20008000000 */
[----:B------:R-:W-:Y:S01]  /*1dd0*/  LEA.HI.X.SX32 R8, R8, UR8, 0x1, P0 ;  /* 0x0000000808087c11 */ /* 0x000fe200080f0eff */
[----:B------:R-:W-:Y:S01]  /*1de0*/  UIMAD UR8, UR57, UR39, UR11 ;  /* 0x00000027390872a4 */ /* 0x000fe2000f8e020b */
[----:B------:R-:W-:Y:S01]  /*1df0*/  LEA R16, P0, R5, UR22, 0x2 ;  /* 0x0000001605107c11 */ /* 0x000fe2000f8010ff */
[----:B------:R-:W-:-:S03]  /*1e00*/  UISETP.GT.AND UP1, UPT, UR46, UR16, UPT ;  /* 0x000000102e00728c */ /* 0x000fc6000bf24270 */
[----:B------:R-:W-:Y:S01]  /*1e10*/  LEA.HI.X R17, R5, UR23, R8, 0x2, P0 ;  /* 0x0000001705117c11 */ /* 0x000fe200080f1408 */
[----:B------:R-:W-:Y:S01]  /*1e20*/  IMAD.MOV.U32 R8, RZ, RZ, R6 ;  /* 0x000000ffff087224 */ /* 0x000fe200078e0006 */
[----:B------:R-:W-:Y:S01]  /*1e30*/  UIMAD.WIDE UR22, UR42, 0x4, UR60 ;  /* 0x000000042a1678a5 */ /* 0x000fe2000f8e023c */
[-C--:B------:R-:W-:Y:S01]  /*1e40*/  IMAD R5, R31, R20.reuse, RZ ;  /* 0x000000141f057224 */ /* 0x080fe200078e02ff */
[----:B------:R-:W-:Y:S01]  /*1e50*/  PLOP3.LUT P0, PT, PT, PT, UP1, 0x80, 0x0 ;  /* 0x000000000000781c */ /* 0x000fe20003f0f018 */
[----:B------:R-:W-:Y:S01]  /*1e60*/  IMAD.U32 R6, RZ, RZ, UR38 ;  /* 0x00000026ff067e24 */ /* 0x000fe2000f8e00ff */
[----:B------:R3:W-:Y:S01]  /*1e70*/  STL.64 [R1+0x30], R16 ;  /* 0x0000301001007387 */ /* 0x0007e20000100a00 */
[C---:B------:R-:W-:Y:S02]  /*1e80*/  IMAD R5, R4.reuse, R21, R5 ;  /* 0x0000001504057224 */ /* 0x040fe400078e0205 */
[----:B------:R-:W-:Y:S01]  /*1e90*/  IMAD.WIDE.U32 R8, R4, R20, R8 ;  /* 0x0000001404087225 */ /* 0x000fe200078e0008 */
[----:B------:R-:W-:Y:S01]  /*1ea0*/  UMOV UR11, UR22 ;  /* 0x00000016000b7c82 */ /* 0x000fe20008000000 */
[----:B------:R-:W-:-:S02]  /*1eb0*/  UMOV UR10, UR23 ;  /* 0x00000017000a7c82 */ /* 0x000fc40008000000 */
        /* <DEDUP_REMOVED lines=29> */
.L_x_307:
        /* <DEDUP_REMOVED lines=19> */
.L_x_308:
        /* <DEDUP_REMOVED lines=38> */
.L_x_310:
[----:B------:R-:W-:Y:S05]  /*2420*/  BSYNC B0 ;  /* 0x0000000000007941 */ /* 0x000fea0003800000 */
.L_x_309:
        /* <DEDUP_REMOVED lines=19> */
.L_x_312:
[----:B------:R-:W-:Y:S05]  /*2560*/  BSYNC B0 ;  /* 0x0000000000007941 */ /* 0x000fea0003800000 */
.L_x_311:
        /* <DEDUP_REMOVED lines=32> */
.L_x_314:
[----:B------:R-:W-:Y:S05]  /*2770*/  BSYNC B0 ;  /* 0x0000000000007941 */ /* 0x000fea0003800000 */
.L_x_313:
        /* <DEDUP_REMOVED lines=21> */
.L_x_306:
        /* <DEDUP_REMOVED lines=65> */
.L_x_317:
[----:B------:R-:W-:Y:S05]  /*2ce0*/  BSYNC B0 ;  /* 0x0000000000007941 */ /* 0x000fea0003800000 */
.L_x_316:
        /* <DEDUP_REMOVED lines=44> */
.L_x_319:
[----:B------:R-:W-:Y:S05]  /*2fb0*/  BSYNC B0 ;  /* 0x0000000000007941 */ /* 0x000fea0003800000 */
.L_x_318:
        /* <DEDUP_REMOVED lines=33> */
.L_x_321:
[----:B------:R-:W-:Y:S05]  /*31d0*/  BSYNC B0 ;  /* 0x0000000000007941 */ /* 0x000fea0003800000 */
.L_x_320:
        /* <DEDUP_REMOVED lines=37> */
.L_x_323:
[----:B------:R-:W-:Y:S05]  /*3430*/  BSYNC B0 ;  /* 0x0000000000007941 */ /* 0x000fea0003800000 */
.L_x_322:
        /* <DEDUP_REMOVED lines=28> */
.L_x_325:
[----:B------:R-:W-:Y:S05]  /*3600*/  BSYNC B0 ;  /* 0x0000000000007941 */ /* 0x000fea0003800000 */
.L_x_324:
        /* <DEDUP_REMOVED lines=40> */
.L_x_327:
[----:B------:R-:W-:Y:S05]  /*3890*/  BSYNC B0 ;  /* 0x0000000000007941 */ /* 0x000fea0003800000 */
.L_x_326:
[----:B------:R-:W-:Y:S01]  /*38a0*/  UIMAD UR14, UR41, UR26, URZ ;  /* 0x0000001a290e72a4 */ /* 0x000fe2000f8e023f */
[----:B------:R-:W-:Y:S01]  /*38b0*/  SHF.R.S32.HI R5, RZ, 0x2, R22 ;  /* 0x00000002ff057819 */ /* 0x000fe20000011416 */
[----:B-1----:R-:W-:Y:S01]  /*38c0*/  IMAD.WIDE.U32 R6, R12, UR29, R34 ;  /* 0x0000001d0c067c25 */ /* 0x002fe2000f8e0022 */
[----:B------:R-:W-:Y:S01]  /*38d0*/  @P0 STS.128 [R33+0xc000], RZ ;  /* 0x00c000ff21000388 */ /* 0x000fe20000000c00 */
[----:B------:R-:W-:Y:S01]  /*38e0*/  UIMAD UR14, UR29, UR27, UR14 ;  /* 0x0000001b1d0e72a4 */ /* 0x000fe2000f8e020e */
[----:B------:R-:W-:Y:S01]  /*38f0*/  BSSY B0, `(.L_x_328) ;  /* 0x0000040000007945 */ /* 0x000fe20003800000 */
[----:B------:R-:W-:Y:S01]  /*3900*/  IMAD R5, R14, 0x10, R5 ;  /* 0x000000100e057824 */ /* 0x000fe200078e0205 */
[----:B------:R-:W-:Y:S01]  /*3910*/  IADD3 R8, P1, R6, UR36, RZ ;  /* 0x0000002406087c10 */ /* 0x000fe2000ff3e0ff */
[----:B------:R-:W-:Y:S01]  /*3920*/  IMAD.MOV.U32 R19, RZ, RZ, 0x7f800000 ;  /* 0x7f800000ff137424 */ /* 0x000fe200078e00ff */
[----:B------:R-:W-:Y:S01]  /*3930*/  @P0 STS.128 [R33+0xe000], RZ ;  /* 0x00e000ff21000388 */ /* 0x000fe20000000c00 */
[C---:B------:R-:W-:Y:S01]  /*3940*/  VIADD R6, R5.reuse, 0x8 ;  /* 0x0000000805067836 */ /* 0x040fe20000000000 */
[----:B------:R-:W-:Y:S01]  /*3950*/  SHF.L.U32 R11, R5, 0x2, RZ ;  /* 0x00000002050b7819 */ /* 0x000fe200000006ff */
[----:B------:R-:W-:Y:S01]  /*3960*/  IMAD.U32 R9, RZ, RZ, UR14 ;  /* 0x0000000eff097e24 */ /* 0x000fe2000f8e00ff */
[----:B------:R-:W-:Y:S01]  /*3970*/  ULDC.64 UR14, c[0x0][0x260] ;  /* 0x00009800000e7ab9 */ /* 0x000fe20000000a00 */
[----:B------:R-:W-:Y:S01]  /*3980*/  @P0 STS.128 [R33+0x10000], RZ ;  /* 0x010000ff21000388 */ /* 0x000fe20000000c00 */
[----:B------:R-:W-:Y:S01]  /*3990*/  ISETP.GE.AND P5, PT, R6, UR8, PT ;  /* 0x0000000806007c0c */ /* 0x000fe2000bfa6270 */
[----:B------:R-:W-:Y:S01]  /*39a0*/  IMAD R10, R27, UR14, RZ ;  /* 0x0000000e1b0a7c24 */ /* 0x000fe2000f8e02ff */
[----:B------:R-:W-:Y:S01]  /*39b0*/  IADD3.X R9, R7, UR37, R9, P1, !PT ;  /* 0x0000002507097c10 */ /* 0x000fe20008ffe409 */
[----:B------:R1:W-:Y:S01]  /*39c0*/  STL [R1+0x74], R11 ;  /* 0x0000740b01007387 */ /* 0x0003e20000100800 */
[----:B------:R-:W-:Y:S01]  /*39d0*/  SHF.R.S32.HI R6, RZ, 0x1f, R5 ;  /* 0x0000001fff067819 */ /* 0x000fe20000011405 */
[C---:B------:R-:W-:Y:S01]  /*39e0*/  IMAD R13, R18.reuse, UR15, R10 ;  /* 0x0000000f120d7c24 */ /* 0x040fe2000f8e020a */
        /* <DEDUP_REMOVED lines=48> */
.L_x_329:
[----:B------:R-:W-:Y:S05]  /*3cf0*/  BSYNC B0 ;  /* 0x0000000000007941 */ /* 0x000fea0003800000 */
.L_x_328:
        /* <DEDUP_REMOVED lines=44> */
.L_x_331:
[----:B------:R-:W-:Y:S05]  /*3fc0*/  BSYNC B0 ;  /* 0x0000000000007941 */ /* 0x000fea0003800000 */
.L_x_330:
        /* <DEDUP_REMOVED lines=63> */
[----:B------:R-:W-:Y:S01]  /*43c0*/  ULDC UR8, c[0x0][0x39c] ;  /* 0x0000e70000087ab9 */ /* 0x000fe20000000800 */
[----:B------:R-:W-:Y:S01]  /*43d0*/  ULDC UR15, c[0x0][0x2ec] ;  /* 0x0000bb00000f7ab9 */ /* 0x000fe20000000800 */
[----:B------:R-:W1:Y:S04]  /*43e0*/  LDSM.16.M88.4 R232, [R252+0x4800] ;  /* 0x00480000fce8783b */ /* 0x000e680000000200 */
[----:B-----5:R5:W-:Y:S04]  /*43f0*/  @!P6 STL [R1+0x60], R6 ;  /* 0x000060060100e387 */ /* 0x020be80000100800 */
[----:B----4-:R4:W-:Y:S01]  /*4400*/  @!P5 STL [R1+0x64], R4 ;  /* 0x000064040100d387 */ /* 0x0109e20000100800 */
[----:B-----5:R-:W-:-:S02]  /*4410*/  LEA.HI R6, R32, R30, RZ, 0x4 ;  /* 0x0000001e20067211 */ /* 0x020fc400078f20ff */
[----:B----4-:R-:W-:Y:S02]  /*4420*/  LOP3.LUT R4, R28, 0xfffffff8, RZ, 0xc0, !PT ;  /* 0xfffffff81c047812 */ /* 0x010fe400078ec0ff */
        /* <DEDUP_REMOVED lines=47> */
.L_x_334:
[----:B------:R-:W2:Y:S01]  /*4720*/  LDL R246, [R1] ;  /* 0x0000000001f67983 */ /* 0x000ea20000100800 */
[----:B------:R-:W-:Y:S03]  /*4730*/  USHF.L.U32 UR14, UR5, 0x6, URZ ;  /* 0x00000006050e7899 */ /* 0x000fe6000800063f */
[----:B---3--:R-:W3:Y:S01]  /*4740*/  LDL R245, [R1+0x4] ;  /* 0x0000040001f57983 */ /* 0x008ee20000100800 */
[----:B------:R-:W-:Y:S03]  /*4750*/  UISETP.GE.AND UP0, UPT, UR14, UR19, UPT ;  /* 0x000000130e00728c */ /* 0x000fe6000bf06270 */
[----:B------:R-:W4:Y:S01]  /*4760*/  LDL R244, [R1+0x10] ;  /* 0x0000100001f47983 */ /* 0x000f220000100800 */
[----:B------:R-:W-:Y:S03]  /*4770*/  UISETP.LT.AND UP0, UPT, UR18, UR9, UP0 ;  /* 0x000000091200728c */ /* 0x000fe60008701270 */
[----:B------:R1:W-:Y:S03]  /*4780*/  STL [R1+0xc8], R115 ;  /* 0x0000c87301007387 */ /* 0x0003e60000100800 */
[----:B------:R-:W-:Y:S01]  /*4790*/  PLOP3.LUT P0, PT, PT, PT, UP0, 0x80, 0x0 ;  /* 0x000000000000781c */ /* 0x000fe20003f0f008 */
[----:B------:R-:W0:Y:S01]  /*47a0*/  LDGDEPBAR ;  /* 0x00000000000079af */ /* 0x000e220000000000 */
[----:B------:R-:W-:Y:S03]  /*47b0*/  UISETP.GT.AND UP0, UPT, UR5, UR16, UPT ;  /* 0x000000100500728c */ /* 0x000fe6000bf04270 */
[----:B-1----:R-:W4:Y:S04]  /*47c0*/  LDL R115, [R1+0x8] ;  /* 0x0000080001737983 */ /* 0x002f280000100800 */
[----:B------:R1:W-:Y:S04]  /*47d0*/  STL [R1+0xc4], R114 ;  /* 0x0000c47201007387 */ /* 0x0003e80000100800 */
[----:B-1----:R-:W4:Y:S04]  /*47e0*/  LDL R114, [R1+0xc] ;  /* 0x00000c0001727983 */ /* 0x002f280000100800 */
[----:B------:R1:W-:Y:S04]  /*47f0*/  STL [R1+0xc0], R113 ;  /* 0x0000c07101007387 */ /* 0x0003e80000100800 */
[----:B-1----:R-:W4:Y:S04]  /*4800*/  LDL R113, [R1+0x18] ;  /* 0x0000180001717983 */ /* 0x002f280000100800 */
[----:B------:R1:W-:Y:S04]  /*4810*/  STL [R1+0xbc], R112 ;  /* 0x0000bc7001007387 */ /* 0x0003e80000100800 */
[----:B-1----:R-:W4:Y:S04]  /*4820*/  LDL R112, [R1+0x14] ;  /* 0x0000140001707983 */ /* 0x002f280000100800 */
[----:B------:R-:W-:Y:S04]  /*4830*/  STL [R1+0xb8], R111 ;  /* 0x0000b86f01007387 */ /* 0x000fe80000100800 */
[----:B------:R-:W-:Y:S04]  /*4840*/  STL [R1+0xb4], R110 ;  /* 0x0000b46e01007387 */ /* 0x000fe80000100800 */
[----:B------:R-:W-:Y:S04]  /*4850*/  STL [R1+0xb0], R109 ;  /* 0x0000b06d01007387 */ /* 0x000fe80000100800 */
[----:B------:R-:W-:Y:S04]  /*4860*/  STL [R1+0xac], R108 ;  /* 0x0000ac6c01007387 */ /* 0x000fe80000100800 */
[----:B------:R-:W-:Y:S04]  /*4870*/  STL [R1+0xa8], R107 ;  /* 0x0000a86b01007387 */ /* 0x000fe80000100800 */
[----:B------:R-:W-:Y:S04]  /*4880*/  STL [R1+0xa4], R106 ;  /* 0x0000a46a01007387 */ /* 0x000fe80000100800 */
[----:B------:R-:W-:Y:S04]  /*4890*/  STL [R1+0xa0], R105 ;  /* 0x0000a06901007387 */ /* 0x000fe80000100800 */
[----:B------:R-:W-:Y:S04]  /*48a0*/  STL [R1+0x9c], R104 ;  /* 0x00009c6801007387 */ /* 0x000fe80000100800 */
[----:B------:R1:W-:Y:S04]  /*48b0*/  STL [R1+0x98], R103 ;  /* 0x0000986701007387 */ /* 0x0003e80000100800 */
[----:B------:R1:W-:Y:S04]  /*48c0*/  STL [R1+0x94], R102 ;  /* 0x0000946601007387 */ /* 0x0003e80000100800 */
[----:B------:R1:W-:Y:S04]  /*48d0*/  STL [R1+0x90], R101 ;  /* 0x0000906501007387 */ /* 0x0003e80000100800 */
[----:B------:R1:W-:Y:S04]  /*48e0*/  STL [R1+0x8c], R100 ;  /* 0x00008c6401007387 */ /* 0x0003e80000100800 */
[----:B-1----:R-:W4:Y:S04]  /*48f0*/  LDL R103, [R1+0x50] ;  /* 0x0000500001677983 */ /* 0x002f280000100800 */
[----:B------:R-:W4:Y:S04]  /*4900*/  LDL R102, [R1+0x5c] ;  /* 0x00005c0001667983 */ /* 0x000f280000100800 */
[----:B------:R-:W4:Y:S04]  /*4910*/  LDL R101, [R1+0x54] ;  /* 0x0000540001657983 */ /* 0x000f280000100800 */
[----:B------:R-:W4:Y:S01]  /*4920*/  LDL R100, [R1+0x58] ;  /* 0x0000580001647983 */ /* 0x000f220000100800 */
[----:B------:R-:W-:Y:S04]  /*4930*/  DEPBAR.LE SB0, 0x0 ;  /* 0x000080000000791a */ /* 0x000fe80000000000 */
[----:B------:R-:W-:Y:S06]  /*4940*/  BAR.SYNC.DEFER_BLOCKING 0x0 ;  /* 0x0000000000007b1d */ /* 0x000fec0000010000 */
[----:B------:R-:W-:Y:S04]  /*4950*/  LDSM.16.M88.4 R88, [R252+-0x6000] ;  /* 0xffa00000fc58783b */ /* 0x000fe80000000200 */
[----:B--2---:R-:W-:Y:S04]  /*4960*/  LDSM.16.M88.4 R8, [R246+0xc000] ;  /* 0x00c00000f608783b */ /* 0x004fe80000000200 */
[----:B------:R-:W-:Y:S04]  /*4970*/  LDSM.16.M88.4 R68, [R246+0xc800] ;  /* 0x00c80000f644783b */ /* 0x000fe80000000200 */
[----:B---3--:R-:W-:Y:S04]  /*4980*/  LDSM.16.M88.4 R76, [R245+-0x6000] ;  /* 0xffa00000f54c783b */ /* 0x008fe80000000200 */
[----:B------:R-:W-:Y:S04]  /*4990*/  LDSM.16.M88.4 R80, [R245+-0x5800] ;  /* 0xffa80000f550783b */ /* 0x000fe80000000200 */
[----:B----4-:R-:W-:Y:S04]  /*49a0*/  LDSM.16.M88.4 R96, [R244] ;  /* 0x00000000f460783b */ /* 0x010fe80000000200 */
[----:B------:R-:W1:Y:S04]  /*49b0*/  LDSM.16.M88.4 R16, [R115] ;  /* 0x000000007310783b */ /* 0x000e680000000200 */
[----:B------:R-:W2:Y:S01]  /*49c0*/  LDSM.16.M88.4 R72, [R114] ;  /* 0x000000007248783b */ /* 0x000ea20000000200 */
[C---:B-1----:R-:W-:Y:S06]  /*49d0*/  HMMA.16816.F32 R4, R16.reuse, R8, RZ ;  /* 0x000000081004723c */ /* 0x042fec00000018ff */
[C---:B------:R-:W-:Y:S06]  /*49e0*/  HMMA.16816.F32 R8, R16.reuse, R10, RZ ;  /* 0x0000000a1008723c */ /* 0x040fec00000018ff */
[C---:B------:R-:W-:Y:S06]  /*49f0*/  HMMA.16816.F32 R12, R16.reuse, R68, RZ ;  /* 0x00000044100c723c */ /* 0x040fec00000018ff */
[----:B------:R-:W-:Y:S01]  /*4a00*/  HMMA.16816.F32 R16, R16, R70, RZ ;  /* 0x000000461010723c */ /* 0x000fe200000018ff */
[----:B------:R-:W1:Y:S04]  /*4a10*/  LDSM.16.M88.4 R84, [R113] ;  /* 0x000000007154783b */ /* 0x000e680000000200 */
[----:B------:R-:W3:Y:S01]  /*4a20*/  LDSM.16.M88.4 R68, [R252+-0x5800] ;  /* 0xffa80000fc44783b */ /* 0x000ee20000000200 */
[C---:B--2---:R-:W-:Y:S06]  /*4a30*/  HMMA.16816.F32 R4, R72.reuse, R76, R4 ;  /* 0x0000004c4804723c */ /* 0x044fec0000001804 */
[C---:B------:R-:W-:Y:S01]  /*4a40*/  HMMA.16816.F32 R8, R72.reuse, R78, R8 ;  /* 0x0000004e4808723c */ /* 0x040fe20000001808 */
[----:B------:R-:W-:Y:S05]  /*4a50*/  LDSM.16.M88.4 R76, [R115+0x2000] ;  /* 0x00200000734c783b */ /* 0x000fea0000000200 */
[C---:B------:R-:W-:Y:S06]  /*4a60*/  HMMA.16816.F32 R12, R72.reuse, R80, R12 ;  /* 0x00000050480c723c */ /* 0x040fec000000180c */
[----:B------:R-:W-:Y:S01]  /*4a70*/  HMMA.16816.F32 R16, R72, R82, R16 ;  /* 0x000000524810723c */ /* 0x000fe20000001810 */
[----:B------:R-:W2:Y:S04]  /*4a80*/  LDSM.16.M88.4 R92, [R112] ;  /* 0x00000000705c783b */ /* 0x000ea80000000200 */
[----:B------:R-:W4:Y:S04]  /*4a90*/  LDSM.16.M88.4 R72, [R244+0x800] ;  /* 0x00080000f448783b */ /* 0x000f280000000200 */
[----:B------:R-:W4:Y:S01]  /*4aa0*/  LDSM.16.M88.4 R80, [R246+0xe000] ;  /* 0x00e00000f650783b */ /* 0x000f220000000200 */
[C---:B-1----:R-:W-:Y:S06]  /*4ab0*/  HMMA.16816.F32 R4, R84.reuse, R88, R4 ;  /* 0x000000585404723c */ /* 0x042fec0000001804 */
[C---:B------:R-:W-:Y:S01]  /*4ac0*/  HMMA.16816.F32 R8, R84.reuse, R90, R8 ;  /* 0x0000005a5408723c */ /* 0x040fe20000001808 */
[----:B------:R-:W-:Y:S05]  /*4ad0*/  LDSM.16.M88.4 R88, [R245+-0x4000] ;  /* 0xffc00000f558783b */ /* 0x000fea0000000200 */
[C---:B---3--:R-:W-:Y:S06]  /*4ae0*/  HMMA.16816.F32 R12, R84.reuse, R68, R12 ;  /* 0x00000044540c723c */ /* 0x048fec000000180c */
[----:B------:R-:W-:Y:S01]  /*4af0*/  HMMA.16816.F32 R16, R84, R70, R16 ;  /* 0x000000465410723c */ /* 0x000fe20000001810 */
[----:B------:R-:W1:Y:S04]  /*4b00*/  LDSM.16.M88.4 R68, [R246+0xe800] ;  /* 0x00e80000f644783b */ /* 0x000e680000000200 */
[----:B------:R-:W3:Y:S01]  /*4b10*/  LDSM.16.M88.4 R84, [R114+0x2000] ;  /* 0x002000007254783b */ /* 0x000ee20000000200 */
[C---:B--2---:R-:W-:Y:S06]  /*4b20*/  HMMA.16816.F32 R4, R92.reuse, R96, R4 ;  /* 0x000000605c04723c */ /* 0x044fec0000001804 */
[C---:B------:R-:W-:Y:S01]  /*4b30*/  HMMA.16816.F32 R8, R92.reuse, R98, R8 ;  /* 0x000000625c08723c */ /* 0x040fe20000001808 */
[----:B------:R-:W-:Y:S05]  /*4b40*/  LDSM.16.M88.4 R96, [R252+-0x4000] ;  /* 0xffc00000fc60783b */ /* 0x000fea0000000200 */
[C---:B----4-:R-:W-:Y:S06]  /*4b50*/  HMMA.16816.F32 R12, R92.reuse, R72, R12 ;  /* 0x000000485c0c723c */ /* 0x050fec000000180c */
[----:B------:R-:W-:Y:S01]  /*4b60*/  HMMA.16816.F32 R16, R92, R74, R16 ;  /* 0x0000004a5c10723c */ /* 0x000fe20000001810 */
[----:B------:R-:W2:Y:S04]  /*4b70*/  LDSM.16.M88.4 R72, [R245+-0x3800] ;  /* 0xffc80000f548783b */ /* 0x000ea80000000200 */
[----:B------:R-:W4:Y:S01]  /*4b80*/  LDSM.16.M88.4 R92, [R113+0x2000] ;  /* 0x00200000715c783b */ /* 0x000f220000000200 */
[C---:B------:R-:W-:Y:S06]  /*4b90*/  HMMA.16816.F32 R4, R76.reuse, R80, R4 ;  /* 0x000000504c04723c */ /* 0x040fec0000001804 */
[C---:B------:R-:W-:Y:S01]  /*4ba0*/  HMMA.16816.F32 R8, R76.reuse, R82, R8 ;  /* 0x000000524c08723c */ /* 0x040fe20000001808 */
[----:B------:R-:W-:Y:S05]  /*4bb0*/  LDSM.16.M88.4 R80, [R244+0x2000] ;  /* 0x00200000f450783b */ /* 0x000fea0000000200 */
[C---:B-1----:R-:W-:Y:S06]  /*4bc0*/  HMMA.16816.F32 R12, R76.reuse, R68, R12 ;  /* 0x000000444c0c723c */ /* 0x042fec000000180c */
[----:B------:R-:W-:Y:S01]  /*4bd0*/  HMMA.16816.F32 R16, R76, R70, R16 ;  /* 0x000000464c10723c */ /* 0x000fe20000001810 */
[----:B------:R-:W1:Y:S04]  /*4be0*/  LDSM.16.M88.4 R68, [R252+-0x3800] ;  /* 0xffc80000fc44783b */ /* 0x000e680000000200 */
        /* <DEDUP_REMOVED lines=30> */
[C---:B------:R-:W-:Y:S06]  /*4dd0*/  HMMA.16816.F32 R8, R92.reuse, R98, R8 ;  /* 0x000000625c08723c */ /* 0x040fec0000001808 */
[C---:B--2---:R-:W-:Y:S01]  /*4de0*/  HMMA.16816.F32 R12, R92.reuse, R72, R12 ;  /* 0x000000485c0c723c */ /* 0x044fe2000000180c */
[----:B------:R-:W2:Y:S04]  /*4df0*/  LDL R73, [R1+0x60] ;  /* 0x0000600001497983 */ /* 0x000ea80000100800 */
[----:B------:R-:W4:Y:S01]  /*4e00*/  LDL R72, [R1+0x64] ;  /* 0x0000640001487983 */ /* 0x000f220000100800 */
[----:B------:R-:W-:Y:S03]  /*4e10*/  HMMA.16816.F32 R16, R92, R74, R16 ;  /* 0x0000004a5c10723c */ /* 0x000fe60000001810 */
[----:B------:R-:W4:Y:S03]  /*4e20*/  LDL R75, [R1+0x80] ;  /* 0x00008000014b7983 */ /* 0x000f260000100800 */
[C---:B------:R-:W-:Y:S01]  /*4e30*/  HMMA.16816.F32 R4, R76.reuse, R80, R4 ;  /* 0x000000504c04723c */ /* 0x040fe20000001804 */
[----:B------:R-:W4:Y:S05]  /*4e40*/  LDL R74, [R1+0x84] ;  /* 0x00008400014a7983 */ /* 0x000f2a0000100800 */
[C---:B------:R-:W-:Y:S06]  /*4e50*/  HMMA.16816.F32 R8, R76.reuse, R82, R8 ;  /* 0x000000524c08723c */ /* 0x040fec0000001808 */
[C---:B-1----:R-:W-:Y:S06]  /*4e60*/  HMMA.16816.F32 R12, R76.reuse, R68, R12 ;  /* 0x000000444c0c723c */ /* 0x042fec000000180c */
[----:B------:R-:W-:Y:S01]  /*4e70*/  HMMA.16816.F32 R16, R76, R70, R16 ;  /* 0x000000464c10723c */ /* 0x000fe20000001810 */
[----:B------:R-:W1:Y:S05]  /*4e80*/  LDSM.16.M88.4 R68, [R244+0x4800] ;  /* 0x00480000f444783b */ /* 0x000e6a0000000200 */
[C---:B---3--:R-:W-:Y:S06]  /*4e90*/  HMMA.16816.F32 R4, R84.reuse, R88, R4 ;  /* 0x000000585404723c */ /* 0x048fec0000001804 */
[C---:B------:R-:W-:Y:S11]  /*4ea0*/  HMMA.16816.F32 R8, R84.reuse, R90, R8 ;  /* 0x0000005a5408723c */ /* 0x040ff60000001808 */
[----:B------:R-:W-:Y:S07]  /*4eb0*/  @!UPT UIADD3 URZ, URZ, URZ, URZ ;  /* 0x0000003f3f3ff290 */ /* 0x000fee000fffe03f */
[----:B------:R-:W-:Y:S01]  /*4ec0*/  FMUL.FTZ R4, R4, UR8 ;  /* 0x0000000804047c20 */ /* 0x000fe20008410000 */
[----:B------:R-:W-:Y:S01]  /*4ed0*/  FMUL.FTZ R7, R7, UR8 ;  /* 0x0000000807077c20 */ /* 0x000fe20008410000 */
[----:B------:R-:W-:Y:S01]  /*4ee0*/  FMUL.FTZ R5, R5, UR8 ;  /* 0x0000000805057c20 */ /* 0x000fe20008410000 */
[----:B------:R-:W-:Y:S01]  /*4ef0*/  FMUL.FTZ R6, R6, UR8 ;  /* 0x0000000806067c20 */ /* 0x000fe20008410000 */
[----:B------:R3:W3:Y:S02]  /*4f00*/  MUFU.TANH R91, R4 ;  /* 0x00000004005b7308 */ /* 0x0006e40000002400 */
[----:B------:R-:W-:Y:S01]  /*4f10*/  FMUL.FTZ R8, R8, UR8 ;  /* 0x0000000808087c20 */ /* 0x000fe20008410000 */
[----:B------:R-:W-:Y:S01]  /*4f20*/  FMUL.FTZ R10, R10, UR8 ;  /* 0x000000080a0a7c20 */ /* 0x000fe20008410000 */
[----:B------:R-:W-:Y:S01]  /*4f30*/  FMUL.FTZ R9, R9, UR8 ;  /* 0x0000000809097c20 */ /* 0x000fe20008410000 */
[----:B------:R-:W-:Y:S01]  /*4f40*/  FMUL.FTZ R11, R11, UR8 ;  /* 0x000000080b0b7c20 */ /* 0x000fe20008410000 */
[C---:B-1----:R-:W-:Y:S04]  /*4f50*/  HMMA.16816.F32 R12, R84.reuse, R68, R12 ;  /* 0x00000044540c723c */ /* 0x042fe8000000180c */
[----:B------:R-:W-:Y:S02]  /*4f60*/  MUFU.TANH R96, R7 ;  /* 0x0000000700607308 */ /* 0x000fe40000002400 */
[----:B------:R-:W-:Y:S08]  /*4f70*/  HMMA.16816.F32 R16, R84, R70, R16 ;  /* 0x000000465410723c */ /* 0x000ff00000001810 */
[----:B------:R-:W-:Y:S03]  /*4f80*/  MUFU.TANH R89, R8 ;  /* 0x0000000800597308 */ /* 0x000fe60000002400 */
[----:B---3--:R-:W-:Y:S07]  /*4f90*/  MOV R4, UR28 ;  /* 0x0000001c00047c02 */ /* 0x008fee0008000f00 */
[----:B------:R-:W-:Y:S01]  /*4fa0*/  MUFU.TANH R99, R6 ;  /* 0x0000000600637308 */ /* 0x000fe20000002400 */
[----:B------:R-:W-:Y:S09]  /*4fb0*/  FMUL.FTZ R14, R14, UR8 ;  /* 0x000000080e0e7c20 */ /* 0x000ff20008410000 */
[----:B------:R1:W3:Y:S01]  /*4fc0*/  MUFU.TANH R90, R5 ;  /* 0x00000005005a7308 */ /* 0x0002e20000002400 */
[----:B------:R-:W-:Y:S01]  /*4fd0*/  FMUL.FTZ R13, R13, UR8 ;  /* 0x000000080d0d7c20 */ /* 0x000fe20008410000 */
[----:B------:R-:W-:Y:S01]  /*4fe0*/  FMUL.FTZ R12, R12, UR8 ;  /* 0x000000080c0c7c20 */ /* 0x000fe20008410000 */
[----:B------:R-:W-:Y:S01]  /*4ff0*/  FMUL.FTZ R15, R15, UR8 ;  /* 0x000000080f0f7c20 */ /* 0x000fe20008410000 */
[----:B------:R-:W-:Y:S01]  /*5000*/  FMUL.FTZ R16, R16, UR8 ;  /* 0x0000000810107c20 */ /* 0x000fe20008410000 */
[----:B------:R-:W-:Y:S01]  /*5010*/  FMUL.FTZ R17, R17, UR8 ;  /* 0x0000000811117c20 */ /* 0x000fe20008410000 */
[----:B------:R-:W-:Y:S04]  /*5020*/  FMUL.FTZ R18, R18, UR8 ;  /* 0x0000000812127c20 */ /* 0x000fe80008410000 */
[----:B------:R3:W-:Y:S01]  /*5030*/  MUFU.TANH R95, R14 ;  /* 0x0000000e005f7308 */ /* 0x0007e20000002400 */
[----:B------:R-:W-:Y:S09]  /*5040*/  FMUL.FTZ R19, R19, UR8 ;  /* 0x0000000813137c20 */ /* 0x000ff20008410000 */
[----:B------:R3:W-:Y:S01]  /*5050*/  MUFU.TANH R86, R13 ;  /* 0x0000000d00567308 */ /* 0x0007e20000002400 */
[----:B-1----:R-:W-:Y:S09]  /*5060*/  MOV R5, R91 ;  /* 0x0000005b00057202 */ /* 0x002ff20000000f00 */
[----:B------:R-:W-:Y:S01]  /*5070*/  MUFU.TANH R97, R11 ;  /* 0x0000000b00617308 */ /* 0x000fe20000002400 */
[----:B---3--:R-:W3:Y:S09]  /*5080*/  LDL R14, [R1+0x74] ;  /* 0x00007400010e7983 */ /* 0x008ef20000100800 */
[----:B------:R1:W-:Y:S01]  /*5090*/  MUFU.TANH R98, R10 ;  /* 0x0000000a00627308 */ /* 0x0003e20000002400 */
[----:B------:R-:W3:Y:S09]  /*50a0*/  LDL R13, [R1+0x70] ;  /* 0x00007000010d7983 */ /* 0x000ef20000100800 */
[----:B------:R1:W4:Y:S10]  /*50b0*/  MUFU.TANH R88, R9 ;  /* 0x0000000900587308 */ /* 0x0003340000002400 */
[----:B------:R-:W4:Y:S01]  /*50c0*/  MUFU.TANH R92, R12 ;  /* 0x0000000c005c7308 */ /* 0x000f220000002400 */
[----:B-1----:R-:W-:Y:S09]  /*50d0*/  MOV R10, R90 ;  /* 0x0000005a000a7202 */ /* 0x002ff20000000f00 */
[----:B------:R-:W1:Y:S01]  /*50e0*/  MUFU.TANH R94, R15 ;  /* 0x0000000f005e7308 */ /* 0x000e620000002400 */
[----:B------:R-:W-:Y:S09]  /*50f0*/  MOV R9, R99 ;  /* 0x0000006300097202 */ /* 0x000ff20000000f00 */
[----:B------:R-:W-:Y:S10]  /*5100*/  MUFU.TANH R85, R16 ;  /* 0x0000001000557308 */ /* 0x000ff40000002400 */
[----:B------:R-:W1:Y:S10]  /*5110*/  MUFU.TANH R84, R17 ;  /* 0x0000001100547308 */ /* 0x000e740000002400 */
[----:B------:R-:W-:Y:S10]  /*5120*/  MUFU.TANH R93, R18 ;  /* 0x00000012005d7308 */ /* 0x000ff40000002400 */
[----:B------:R-:W-:Y:S01]  /*5130*/  MUFU.TANH R87, R19 ;  /* 0x0000001300577308 */ /* 0x000fe20000002400 */
[C---:B--2---:R-:W-:Y:S01]  /*5140*/  FMUL.FTZ R6, R73.reuse, 1.4426950216293334961 ;  /* 0x3fb8aa3b49067820 */ /* 0x044fe20000410000 */
[----:B------:R-:W-:Y:S02]  /*5150*/  FSETP.NEU.FTZ.AND P1, PT, R73, -INF , PT ;  /* 0xff8000004900780b */ /* 0x000fe40003f3d000 */
[----:B------:R-:W-:Y:S02]  /*5160*/  MOV R73, 0x8 ;  /* 0x0000000800497802 */ /* 0x000fe40000000f00 */
[----:B------:R-:W-:Y:S02]  /*5170*/  FSEL R6, R6, RZ, P1 ;  /* 0x000000ff06067208 */ /* 0x000fe40000800000 */
[----:B----4-:R-:W-:Y:S02]  /*5180*/  FSETP.NEU.FTZ.AND P1, PT, R72, -INF , PT ;  /* 0xff8000004800780b */ /* 0x010fe40003f3d000 */
[----:B------:R-:W-:Y:S02]  /*5190*/  @!P0 IADD3 R7, R75, UR14, RZ ;  /* 0x0000000e4b078c10 */ /* 0x000fe4000fffe0ff */
[----:B------:R-:W-:Y:S02]  /*51a0*/  @!P0 LEA R4, R4, R74, 0x6 ;  /* 0x0000004a04048211 */ /* 0x000fe400078e30ff */
[C---:B------:R-:W-:Y:S02]  /*51b0*/  @!P0 VIMNMX R8, R7.reuse, UR9, PT ;  /* 0x0000000907088c48 */ /* 0x040fe4000bfe0100 */
[C---:B------:R-:W-:Y:S02]  /*51c0*/  @!P0 IADD3 R11, R4.reuse, 0x1, RZ ;  /* 0x00000001040b8810 */ /* 0x040fe40007ffe0ff */
[-C--:B------:R-:W-:Y:S02]  /*51d0*/  @!P0 ISETP.GE.AND P2, PT, R4, R8.reuse, PT ;  /* 0x000000080400820c */ /* 0x080fe40003f46270 */
[----:B------:R-:W-:Y:S02]  /*51e0*/  @!P0 VIADDMNMX R7, R7, R73, UR9, PT ;  /* 0x0000000907078e46 */ /* 0x000fe4000b800149 */
[----:B------:R-:W-:Y:S02]  /*51f0*/  @!P0 FSEL R5, R91, -INF , !P2 ;  /* 0xff8000005b058808 */ /* 0x000fe40005000000 */
[----:B------:R-:W-:Y:S03]  /*5200*/  @!P0 ISETP.GE.AND P2, PT, R11, R8, PT ;  /* 0x000000080b00820c */ /* 0x000fe60003f46270 */
[--C-:B------:R-:W-:Y:S01]  /*5210*/  FFMA.FTZ R5, R5, UR15, -R6.reuse ;  /* 0x0000000f05057c23 */ /* 0x100fe20008010806 */
[----:B------:R-:W-:Y:S02]  /*5220*/  @!P0 FSEL R10, R90, -INF , !P2 ;  /* 0xff8000005a0a8808 */ /* 0x000fe40005000000 */
[-C--:B------:R-:W-:Y:S01]  /*5230*/  @!P0 ISETP.GE.AND P2, PT, R4, R7.reuse, PT ;  /* 0x000000070400820c */ /* 0x080fe20003f46270 */
[----:B------:R2:W-:Y:S02]  /*5240*/  MUFU.EX2 R251, R5 ;  /* 0x0000000500fb7308 */ /* 0x0005e40000000800 */
[--C-:B------:R-:W-:Y:S01]  /*5250*/  FFMA.FTZ R10, R10, UR15, -R6.reuse ;  /* 0x0000000f0a0a7c23 */ /* 0x100fe20008010806 */
[----:B------:R-:W-:Y:S07]  /*5260*/  @!P0 FSEL R9, R99, -INF , !P2 ;  /* 0xff80000063098808 */ /* 0x000fee0005000000 */
[----:B------:R4:W-:Y:S01]  /*5270*/  MUFU.EX2 R249, R10 ;  /* 0x0000000a00f97308 */ /* 0x0009e20000000800 */
[----:B--2---:R-:W-:Y:S05]  /*5280*/  FMUL.FTZ R5, R72, 1.4426950216293334961 ;  /* 0x3fb8aa3b48057820 */ /* 0x004fea0000410000 */
[----:B------:R-:W-:Y:S02]  /*5290*/  FSEL R5, R5, RZ, P1 ;  /* 0x000000ff05057208 */ /* 0x000fe40000800000 */
[----:B------:R-:W-:Y:S02]  /*52a0*/  @!P0 ISETP.GE.AND P1, PT, R11, R7, PT ;  /* 0x000000070b00820c */ /* 0x000fe40003f26270 */
[----:B----4-:R-:W-:Y:S01]  /*52b0*/  MOV R10, R96 ;  /* 0x00000060000a7202 */ /* 0x010fe20000000f00 */
[--C-:B------:R-:W-:Y:S01]  /*52c0*/  FFMA.FTZ R11, R9, UR15, -R5.reuse ;  /* 0x0000000f090b7c23 */ /* 0x100fe20008010805 */
[----:B------:R-:W-:Y:S02]  /*52d0*/  @!P0 IADD3 R9, R4, 0x8, RZ ;  /* 0x0000000804098810 */ /* 0x000fe40007ffe0ff */
[----:B------:R-:W-:Y:S01]  /*52e0*/  @!P0 FSEL R10, R96, -INF , !P1 ;  /* 0xff800000600a8808 */ /* 0x000fe20004800000 */
[----:B------:R2:W-:Y:S01]  /*52f0*/  MUFU.EX2 R111, R11 ;  /* 0x0000000b006f7308 */ /* 0x0005e20000000800 */
[-C--:B------:R-:W-:Y:S03]  /*5300*/  @!P0 ISETP.GE.AND P1, PT, R9, R8.reuse, PT ;  /* 0x000000080900820c */ /* 0x080fe60003f26270 */
[--C-:B------:R-:W-:Y:S01]  /*5310*/  FFMA.FTZ R12, R10, UR15, -R5.reuse ;  /* 0x0000000f0a0c7c23 */ /* 0x100fe20008010805 */
[----:B------:R-:W-:Y:S05]  /*5320*/  @!P0 IADD3 R10, R4, 0x9, RZ ;  /* 0x00000009040a8810 */ /* 0x000fea0007ffe0ff */
[----:B------:R4:W-:Y:S01]  /*5330*/  MUFU.EX2 R110, R12 ;  /* 0x0000000c006e7308 */ /* 0x0009e20000000800 */
[----:B--2---:R-:W-:Y:S02]  /*5340*/  MOV R11, R89 ;  /* 0x00000059000b7202 */ /* 0x004fe40000000f00 */
[----:B------:R-:W-:Y:S02]  /*5350*/  @!P0 FSEL R11, R89, -INF , !P1 ;  /* 0xff800000590b8808 */ /* 0x000fe40004800000 */
[----:B------:R-:W-:Y:S03]  /*5360*/  @!P0 ISETP.GE.AND P1, PT, R10, R8, PT ;  /* 0x000000080a00820c */ /* 0x000fe60003f26270 */
[--C-:B------:R-:W-:Y:S01]  /*5370*/  FFMA.FTZ R11, R11, UR15, -R6.reuse ;  /* 0x0000000f0b0b7c23 */ /* 0x100fe20008010806 */
[----:B----4-:R-:W-:Y:S02]  /*5380*/  MOV R12, R88 ;  /* 0x00000058000c7202 */ /* 0x010fe40000000f00 */
[----:B------:R-:W-:Y:S01]  /*5390*/  @!P0 FSEL R12, R88, -INF , !P1 ;  /* 0xff800000580c8808 */ /* 0x000fe20004800000 */
[----:B------:R2:W-:Y:S01]  /*53a0*/  MUFU.EX2 R248, R11 ;  /* 0x0000000b00f87308 */ /* 0x0005e20000000800 */
[-C--:B------:R-:W-:Y:S02]  /*53b0*/  @!P0 ISETP.GE.AND P1, PT, R9, R7.reuse, PT ;  /* 0x000000070900820c */ /* 0x080fe40003f26270 */
[----:B------:R-:W-:Y:S02]  /*53c0*/  MOV R9, R98 ;  /* 0x0000006200097202 */ /* 0x000fe40000000f00 */
[----:B------:R-:W-:Y:S02]  /*53d0*/  @!P0 FSEL R9, R98, -INF , !P1 ;  /* 0xff80000062098808 */ /* 0x000fe40004800000 */
[----:B------:R-:W-:Y:S02]  /*53e0*/  @!P0 ISETP.GE.AND P1, PT, R10, R7, PT ;  /* 0x000000070a00820c */ /* 0x000fe40003f26270 */
[----:B------:R-:W-:Y:S01]  /*53f0*/  @!P0 IADD3 R10, R4, 0x10, RZ ;  /* 0x00000010040a8810 */ /* 0x000fe20007ffe0ff */
[--C-:B------:R-:W-:Y:S04]  /*5400*/  FFMA.FTZ R9, R9, UR15, -R5.reuse ;  /* 0x0000000f09097c23 */ /* 0x100fe80008010805 */
[----:B------:R4:W-:Y:S01]  /*5410*/  MUFU.EX2 R109, R9 ;  /* 0x00000009006d7308 */ /* 0x0009e20000000800 */
[--C-:B--2---:R-:W-:Y:S01]  /*5420*/  FFMA.FTZ R11, R12, UR15, -R6.reuse ;  /* 0x0000000f0c0b7c23 */ /* 0x104fe20008010806 */
[----:B------:R-:W-:Y:S08]  /*5430*/  MOV R12, R92 ;  /* 0x0000005c000c7202 */ /* 0x000ff00000000f00 */
[----:B------:R2:W-:Y:S01]  /*5440*/  MUFU.EX2 R246, R11 ;  /* 0x0000000b00f67308 */ /* 0x0005e20000000800 */
[----:B----4-:R-:W-:Y:S02]  /*5450*/  @!P0 IADD3 R9, R4, 0x11, RZ ;  /* 0x0000001104098810 */ /* 0x010fe40007ffe0ff */
[----:B--2---:R-:W-:Y:S02]  /*5460*/  MOV R11, R97 ;  /* 0x00000061000b7202 */ /* 0x004fe40000000f00 */
[----:B------:R-:W-:Y:S02]  /*5470*/  @!P0 FSEL R11, R97, -INF , !P1 ;  /* 0xff800000610b8808 */ /* 0x000fe40004800000 */
[-C--:B------:R-:W-:Y:S03]  /*5480*/  @!P0 ISETP.GE.AND P1, PT, R10, R8.reuse, PT ;  /* 0x000000080a00820c */ /* 0x080fe60003f26270 */
[--C-:B------:R-:W-:Y:S01]  /*5490*/  FFMA.FTZ R11, R11, UR15, -R5.reuse ;  /* 0x0000000f0b0b7c23 */ /* 0x100fe20008010805 */
[----:B------:R-:W-:Y:S02]  /*54a0*/  @!P0 FSEL R12, R92, -INF , !P1 ;  /* 0xff8000005c0c8808 */ /* 0x000fe40004800000 */
[----:B------:R-:W-:Y:S01]  /*54b0*/  @!P0 ISETP.GE.AND P1, PT, R9, R8, PT ;  /* 0x000000080900820c */ /* 0x000fe20003f26270 */
[----:B------:R2:W-:Y:S02]  /*54c0*/  MUFU.EX2 R108, R11 ;  /* 0x0000000b006c7308 */ /* 0x0005e40000000800 */
[--C-:B------:R-:W-:Y:S08]  /*54d0*/  FFMA.FTZ R12, R12, UR15, -R6.reuse ;  /* 0x0000000f0c0c7c23 */ /* 0x100ff00008010806 */
[----:B------:R4:W-:Y:S01]  /*54e0*/  MUFU.EX2 R250, R12 ;  /* 0x0000000c00fa7308 */ /* 0x0009e20000000800 */
[----:B--2---:R-:W-:Y:S02]  /*54f0*/  MOV R11, R86 ;  /* 0x00000056000b7202 */ /* 0x004fe40000000f00 */
[----:B------:R-:W-:Y:S02]  /*5500*/  @!P0 FSEL R11, R86, -INF , !P1 ;  /* 0xff800000560b8808 */ /* 0x000fe40004800000 */
[----:B------:R-:W-:Y:S02]  /*5510*/  @!P0 ISETP.GE.AND P1, PT, R10, R7, PT ;  /* 0x000000070a00820c */ /* 0x000fe40003f26270 */
[----:B------:R-:W-:Y:S01]  /*5520*/  MOV R10, R95 ;  /* 0x0000005f000a7202 */ /* 0x000fe20000000f00 */
[--C-:B------:R-:W-:Y:S01]  /*5530*/  FFMA.FTZ R11, R11, UR15, -R6.reuse ;  /* 0x0000000f0b0b7c23 */ /* 0x100fe20008010806 */
[----:B------:R-:W-:Y:S02]  /*5540*/  @!P0 FSEL R10, R95, -INF , !P1 ;  /* 0xff8000005f0a8808 */ /* 0x000fe40004800000 */
[-C--:B------:R-:W-:Y:S01]  /*5550*/  @!P0 ISETP.GE.AND P1, PT, R9, R7.reuse, PT ;  /* 0x000000070900820c */ /* 0x080fe20003f26270 */
[----:B------:R2:W3:Y:S01]  /*5560*/  MUFU.EX2 R247, R11 ;  /* 0x0000000b00f77308 */ /* 0x0004e20000000800 */
[----:B-1----:R-:W-:Y:S02]  /*5570*/  MOV R9, R94 ;  /* 0x0000005e00097202 */ /* 0x002fe40000000f00 */
[----:B------:R-:W-:Y:S05]  /*5580*/  @!P0 FSEL R9, R94, -INF , !P1 ;  /* 0xff8000005e098808 */ /* 0x000fea0004800000 */
[--C-:B----4-:R-:W-:Y:S01]  /*5590*/  FFMA.FTZ R12, R9, UR15, -R5.reuse ;  /* 0x0000000f090c7c23 */ /* 0x110fe20008010805 */
[----:B------:R-:W-:Y:S03]  /*55a0*/  @!P0 IADD3 R9, R4, 0x19, RZ ;  /* 0x0000001904098810 */ /* 0x000fe60007ffe0ff */
[----:B------:R-:W-:Y:S01]  /*55b0*/  MUFU.EX2 R106, R12 ;  /* 0x0000000c006a7308 */ /* 0x000fe20000000800 */
[--C-:B--2---:R-:W-:Y:S01]  /*55c0*/  FFMA.FTZ R11, R10, UR15, -R5.reuse ;  /* 0x0000000f0a0b7c23 */ /* 0x104fe20008010805 */
[----:B------:R-:W-:Y:S02]  /*55d0*/  @!P0 IADD3 R10, R4, 0x18, RZ ;  /* 0x00000018040a8810 */ /* 0x000fe40007ffe0ff */
[----:B------:R-:W-:Y:S06]  /*55e0*/  MOV R4, R84 ;  /* 0x0000005400047202 */ /* 0x000fec0000000f00 */
[----:B------:R1:W2:Y:S01]  /*55f0*/  MUFU.EX2 R107, R11 ;  /* 0x0000000b006b7308 */ /* 0x0002a20000000800 */
[CC--:B------:R-:W-:Y:S02]  /*5600*/  @!P0 ISETP.GE.AND P1, PT, R10.reuse, R8.reuse, PT ;  /* 0x000000080a00820c */ /* 0x0c0fe40003f26270 */
[----:B------:R-:W-:Y:S02]  /*5610*/  @!P0 ISETP.GE.AND P2, PT, R10, R7, PT ;  /* 0x000000070a00820c */ /* 0x000fe40003f46270 */
[----:B-1----:R-:W-:Y:S02]  /*5620*/  MOV R11, R85 ;  /* 0x00000055000b7202 */ /* 0x002fe40000000f00 */
[----:B------:R-:W-:Y:S02]  /*5630*/  @!P0 FSEL R11, R85, -INF , !P1 ;  /* 0xff800000550b8808 */ /* 0x000fe40004800000 */
[----:B------:R-:W-:Y:S03]  /*5640*/  @!P0 ISETP.GE.AND P1, PT, R9, R8, PT ;  /* 0x000000080900820c */ /* 0x000fe60003f26270 */
[--C-:B------:R-:W-:Y:S01]  /*5650*/  FFMA.FTZ R8, R11, UR15, -R6.reuse ;  /* 0x0000000f0b087c23 */ /* 0x100fe20008010806 */
[----:B------:R-:W-:Y:S02]  /*5660*/  @!P0 FSEL R4, R84, -INF , !P1 ;  /* 0xff80000054048808 */ /* 0x000fe40004800000 */
[----:B------:R-:W-:Y:S01]  /*5670*/  @!P0 ISETP.GE.AND P1, PT, R9, R7, PT ;  /* 0x000000070900820c */ /* 0x000fe20003f26270 */
[----:B------:R1:W-:Y:S01]  /*5680*/  MUFU.EX2 R245, R8 ;  /* 0x0000000800f57308 */ /* 0x0003e20000000800 */
[----:B---3--:R-:W-:Y:S01]  /*5690*/  F2FP.F16.F32.PACK_AB R7, R247, R250 ;  /* 0x000000faf707723e */ /* 0x008fe200000000ff */
[----:B------:R-:W-:Y:S01]  /*56a0*/  FFMA.FTZ R6, R4, UR15, -R6 ;  /* 0x0000000f04067c23 */ /* 0x000fe20008010806 */
[----:B------:R-:W-:Y:S02]  /*56b0*/  MOV R4, R87 ;  /* 0x0000005700047202 */ /* 0x000fe40000000f00 */
[----:B------:R-:W-:Y:S05]  /*56c0*/  @!P0 FSEL R4, R87, -INF , !P1 ;  /* 0xff80000057048808 */ /* 0x000fea0004800000 */
[----:B------:R3:W4:Y:S01]  /*56d0*/  MUFU.EX2 R244, R6 ;  /* 0x0000000600f47308 */ /* 0x0007220000000800 */
[----:B-1----:R-:W-:Y:S02]  /*56e0*/  MOV R8, R93 ;  /* 0x0000005d00087202 */ /* 0x002fe40000000f00 */
[----:B------:R-:W-:Y:S02]  /*56f0*/  @!P0 FSEL R8, R93, -INF , !P2 ;  /* 0xff8000005d088808 */ /* 0x000fe40005000000 */
[----:B------:R-:W-:Y:S03]  /*5700*/  IADD3 R82, P0, R14, UR13, RZ ;  /* 0x0000000d0e527c10 */ /* 0x000fe6000ff1e0ff */
[--C-:B---3--:R-:W-:Y:S01]  /*5710*/  FFMA.FTZ R6, R8, UR15, -R5.reuse ;  /* 0x0000000f08067c23 */ /* 0x108fe20008010805 */
[----:B------:R-:W-:Y:S01]  /*5720*/  FFMA.FTZ R5, R4, UR15, -R5 ;  /* 0x0000000f04057c23 */ /* 0x000fe20008010805 */
[----:B------:R-:W-:Y:S02]  /*5730*/  F2FP.F16.F32.PACK_AB R4, R246, R248 ;  /* 0x000000f8f604723e */ /* 0x000fe400000000ff */
[----:B------:R1:W-:Y:S01]  /*5740*/  MUFU.EX2 R105, R6 ;  /* 0x0000000600697308 */ /* 0x0003e20000000800 */
[----:B------:R-:W-:Y:S02]  /*5750*/  F2FP.F16.F32.PACK_AB R8, R108, R109 ;  /* 0x0000006d6c08723e */ /* 0x000fe400000000ff */
[----:B------:R-:W-:Y:S02]  /*5760*/  IADD3.X R83, R13, UR12, RZ, P0, !PT ;  /* 0x0000000c0d537c10 */ /* 0x000fe400087fe4ff */
[----:B------:R-:W-:Y:S05]  /*5770*/  PLOP3.LUT P0, PT, PT, PT, UP0, 0x80, 0x0 ;  /* 0x000000000000781c */ /* 0x000fea0003f0f008 */
[----:B------:R3:W4:Y:S01]  /*5780*/  MUFU.EX2 R104, R5 ;  /* 0x0000000500687308 */ /* 0x0007220000000800 */
[----:B------:R-:W4:Y:S04]  /*5790*/  LDG.E R81, desc[UR6][R82.64] ;  /* 0x0000000652517981 */ /* 0x000f28000c1e1900 */
[----:B------:R-:W4:Y:S01]  /*57a0*/  LDG.E R80, desc[UR6][R82.64+0x20] ;  /* 0x0000200652507981 */ /* 0x000f22000c1e1900 */
[----:B-1----:R-:W-:Y:S05]  /*57b0*/  F2FP.F16.F32.PACK_AB R6, R249, R251 ;  /* 0x000000fbf906723e */ /* 0x002fea00000000ff */
[----:B------:R2:W-:Y:S01]  /*57c0*/  STS [R103+0x14000], R6 ;  /* 0x0140000667007388 */ /* 0x0005e20000000800 */
[----:B---3--:R-:W-:Y:S05]  /*57d0*/  F2FP.F16.F32.PACK_AB R5, R110, R111 ;  /* 0x0000006f6e05723e */ /* 0x008fea00000000ff */
[----:B------:R4:W-:Y:S04]  /*57e0*/  STS [R103+0x14400], R5 ;  /* 0x0144000567007388 */ /* 0x0009e80000000800 */
[----:B------:R1:W-:Y:S04]  /*57f0*/  STS [R102+0x14000], R4 ;  /* 0x0140000466007388 */ /* 0x0003e80000000800 */
[----:B------:R-:W-:Y:S04]  /*5800*/  STS [R102+0x14400], R8 ;  /* 0x0144000866007388 */ /* 0x000fe80000000800 */
[----:B------:R-:W-:Y:S01]  /*5810*/  STS [R101+0x14000], R7 ;  /* 0x0140000765007388 */ /* 0x000fe20000000800 */
[----:B--2---:R-:W-:Y:S05]  /*5820*/  F2FP.F16.F32.PACK_AB R6, R106, R107 ;  /* 0x0000006b6a06723e */ /* 0x004fea00000000ff */
[----:B------:R-:W-:Y:S01]  /*5830*/  STS [R101+0x14400], R6 ;  /* 0x0144000665007388 */ /* 0x000fe20000000800 */
[----:B----4-:R-:W-:Y:S02]  /*5840*/  F2FP.F16.F32.PACK_AB R5, R244, R245 ;  /* 0x000000f5f405723e */ /* 0x010fe400000000ff */
[----:B-1----:R-:W-:Y:S03]  /*5850*/  F2FP.F16.F32.PACK_AB R4, R104, R105 ;  /* 0x000000696804723e */ /* 0x002fe600000000ff */
[----:B------:R-:W-:Y:S04]  /*5860*/  STS [R100+0x14000], R5 ;  /* 0x0140000564007388 */ /* 0x000fe80000000800 */
[----:B------:R-:W-:Y:S04]  /*5870*/  STS [R100+0x14400], R4 ;  /* 0x0144000464007388 */ /* 0x000fe80000000800 */
[----:B------:R-:W1:Y:S04]  /*5880*/  LDSM.16.M88.4 R16, [R115+0x6000] ;  /* 0x006000007310783b */ /* 0x000e680000000200 */
[----:B------:R-:W2:Y:S04]  /*5890*/  LDSM.16.M88.4 R68, [R114+0x6000] ;  /* 0x006000007244783b */ /* 0x000ea80000000200 */
[----:B------:R-:W3:Y:S04]  /*58a0*/  LDSM.16.M88.4 R72, [R113+0x6000] ;  /* 0x006000007148783b */ /* 0x000ee80000000200 */
[----:B------:R-:W4:Y:S01]  /*58b0*/  LDSM.16.M88.4 R76, [R112+0x6000] ;  /* 0x00600000704c783b */ /* 0x000f220000000200 */
        /* <DEDUP_REMOVED lines=14> */
[C---:B----4-:R-:W-:Y:S06]  /*59a0*/  HMMA.16816.F32 R4, R76.reuse, R172, R4 ;  /* 0x000000ac4c04723c */ /* 0x050fec0000001804 */
        /* <DEDUP_REMOVED lines=13> */
[----:B------:R2:W4:Y:S05]  /*5a80*/  LDSM.16.M88.4 R72, [R115+0xa000] ;  /* 0x00a000007348783b */ /* 0x00052a0000000200 */
[C---:B---3--:R-:W-:Y:S06]  /*5a90*/  HMMA.16816.F32 R4, R76.reuse, R196, R4 ;  /* 0x000000c44c04723c */ /* 0x048fec0000001804 */
[C---:B------:R-:W-:Y:S06]  /*5aa0*/  HMMA.16816.F32 R8, R76.reuse, R198, R8 ;  /* 0x000000c64c08723c */ /* 0x040fec0000001808 */
[C---:B------:R-:W-:Y:S06]  /*5ab0*/  HMMA.16816.F32 R12, R76.reuse, R200, R12 ;  /* 0x000000c84c0c723c */ /* 0x040fec000000180c */
[----:B------:R-:W-:Y:S01]  /*5ac0*/  HMMA.16816.F32 R16, R76, R202, R16 ;  /* 0x000000ca4c10723c */ /* 0x000fe20000001810 */
[----:B------:R3:W4:Y:S04]  /*5ad0*/  LDSM.16.M88.4 R76, [R114+0xa000] ;  /* 0x00a00000724c783b */ /* 0x0007280000000200 */
[----:B--2--5:R2:W5:Y:S01]  /*5ae0*/  LDL.LU R115, [R1+0xc8] ;  /* 0x0000c80001737983 */ /* 0x0245620000300800 */
[C---:B-1----:R-:W-:Y:S06]  /*5af0*/  HMMA.16816.F32 R4, R68.reuse, R204, R4 ;  /* 0x000000cc4404723c */ /* 0x042fec0000001804 */
[C---:B------:R-:W-:Y:S06]  /*5b00*/  HMMA.16816.F32 R8, R68.reuse, R206, R8 ;  /* 0x000000ce4408723c */ /* 0x040fec0000001808 */
[C---:B------:R-:W-:Y:S06]  /*5b10*/  HMMA.16816.F32 R12, R68.reuse, R208, R12 ;  /* 0x000000d0440c723c */ /* 0x040fec000000180c */
[----:B------:R-:W-:Y:S01]  /*5b20*/  HMMA.16816.F32 R16, R68, R210, R16 ;  /* 0x000000d24410723c */ /* 0x000fe20000001810 */
[----:B------:R1:W2:Y:S04]  /*5b30*/  LDSM.16.M88.4 R68, [R113+0xa000] ;  /* 0x00a000007144783b */ /* 0x0002a80000000200 */
[----:B---3--:R3:W5:Y:S01]  /*5b40*/  LDL.LU R114, [R1+0xc4] ;  /* 0x0000c40001727983 */ /* 0x0087620000300800 */
[C---:B----4-:R-:W-:Y:S06]  /*5b50*/  HMMA.16816.F32 R4, R72.reuse, R212, R4 ;  /* 0x000000d44804723c */ /* 0x050fec0000001804 */
[C---:B------:R-:W-:Y:S06]  /*5b60*/  HMMA.16816.F32 R8, R72.reuse, R214, R8 ;  /* 0x000000d64808723c */ /* 0x040fec0000001808 */
[C---:B------:R-:W-:Y:S06]  /*5b70*/  HMMA.16816.F32 R12, R72.reuse, R216, R12 ;  /* 0x000000d8480c723c */ /* 0x040fec000000180c */
[----:B------:R-:W-:Y:S01]  /*5b80*/  HMMA.16816.F32 R16, R72, R218, R16 ;  /* 0x000000da4810723c */ /* 0x000fe20000001810 */
[----:B------:R4:W3:Y:S04]  /*5b90*/  LDSM.16.M88.4 R72, [R112+0xa000] ;  /* 0x00a000007048783b */ /* 0x0008e80000000200 */
[----:B-1----:R1:W5:Y:S01]  /*5ba0*/  LDL.LU R113, [R1+0xc0] ;  /* 0x0000c00001717983 */ /* 0x0023620000300800 */
[C---:B------:R-:W-:Y:S06]  /*5bb0*/  HMMA.16816.F32 R4, R76.reuse, R220, R4 ;  /* 0x000000dc4c04723c */ /* 0x040fec0000001804 */
[C---:B------:R-:W-:Y:S06]  /*5bc0*/  HMMA.16816.F32 R8, R76.reuse, R222, R8 ;  /* 0x000000de4c08723c */ /* 0x040fec0000001808 */
[C---:B------:R-:W-:Y:S06]  /*5bd0*/  HMMA.16816.F32 R12, R76.reuse, R224, R12 ;  /* 0x000000e04c0c723c */ /* 0x040fec000000180c */
[----:B------:R-:W-:Y:S01]  /*5be0*/  HMMA.16816.F32 R16, R76, R226, R16 ;  /* 0x000000e24c10723c */ /* 0x000fe20000001810 */
[----:B----4-:R1:W5:Y:S05]  /*5bf0*/  LDL.LU R112, [R1+0xbc] ;  /* 0x0000bc0001707983 */ /* 0x01036a0000300800 */
[C---:B--2---:R-:W-:Y:S06]  /*5c00*/  HMMA.16816.F32 R4, R68.reuse, R228, R4 ;  /* 0x000000e44404723c */ /* 0x044fec0000001804 */
[C---:B------:R-:W-:Y:S06]  /*5c10*/  HMMA.16816.F32 R8, R68.reuse, R230, R8 ;  /* 0x000000e64408723c */ /* 0x040fec0000001808 */
[C---:B------:R-:W-:Y:S06]  /*5c20*/  HMMA.16816.F32 R12, R68.reuse, R232, R12 ;  /* 0x000000e8440c723c */ /* 0x040fec000000180c */
[----:B------:R-:W-:Y:S06]  /*5c30*/  HMMA.16816.F32 R16, R68, R234, R16 ;  /* 0x000000ea4410723c */ /* 0x000fec0000001810 */
[C---:B---3--:R-:W-:Y:S06]  /*5c40*/  HMMA.16816.F32 R4, R72.reuse, R236, R4 ;  /* 0x000000ec4804723c */ /* 0x048fec0000001804 */
[C---:B------:R-:W-:Y:S06]  /*5c50*/  HMMA.16816.F32 R8, R72.reuse, R238, R8 ;  /* 0x000000ee4808723c */ /* 0x040fec0000001808 */
[C---:B------:R-:W-:Y:S06]  /*5c60*/  HMMA.16816.F32 R12, R72.reuse, R240, R12 ;  /* 0x000000f0480c723c */ /* 0x040fec000000180c */
[----:B------:R-:W-:Y:S06]  /*5c70*/  HMMA.16816.F32 R16, R72, R242, R16 ;  /* 0x000000f24810723c */ /* 0x000fec0000001810 */
[C---:B------:R-:W-:Y:S01]  /*5c80*/  FADD.FTZ R4, -R81.reuse, R4 ;  /* 0x0000000451047221 */ /* 0x040fe20000010100 */
[----:B------:R-:W-:Y:S01]  /*5c90*/  FADD.FTZ R5, -R81, R5 ;  /* 0x0000000551057221 */ /* 0x000fe20000010100 */
[----:B------:R-:W-:Y:S03]  /*5ca0*/  FADD.FTZ R6, -R80, R6 ;  /* 0x0000000650067221 */ /* 0x000fe60000010100 */
[----:B------:R-:W-:Y:S01]  /*5cb0*/  FMUL.FTZ R68, R251, R4 ;  /* 0x00000004fb447220 */ /* 0x000fe20000410000 */
[----:B------:R-:W-:Y:S01]  /*5cc0*/  FFMA.FTZ R4, -R91, R91, 1 ;  /* 0x3f8000005b047423 */ /* 0x000fe2000001015b */
[----:B------:R-:W-:Y:S01]  /*5cd0*/  FMUL.FTZ R69, R249, R5 ;  /* 0x00000005f9457220 */ /* 0x000fe20000410000 */
[----:B------:R-:W-:Y:S01]  /*5ce0*/  FFMA.FTZ R5, -R90, R90, 1 ;  /* 0x3f8000005a057423 */ /* 0x000fe2000001015a */
[C---:B------:R-:W-:Y:S01]  /*5cf0*/  FADD.FTZ R70, -R81.reuse, R8 ;  /* 0x0000000851467221 */ /* 0x040fe20000010100 */
[----:B------:R-:W-:Y:S01]  /*5d00*/  FMUL.FTZ R8, R4, UR8 ;  /* 0x0000000804087c20 */ /* 0x000fe20008410000 */
[----:B------:R-:W-:Y:S01]  /*5d10*/  FADD.FTZ R9, -R81, R9 ;  /* 0x0000000951097221 */ /* 0x000fe20000010100 */
[----:B------:R-:W-:Y:S01]  /*5d20*/  FMUL.FTZ R4, R5, UR8 ;  /* 0x0000000805047c20 */ /* 0x000fe20008410000 */
[----:B------:R-:W-:Y:S01]  /*5d30*/  FFMA.FTZ R5, -R89, R89, 1 ;  /* 0x3f80000059057423 */ /* 0x000fe20000010159 */
[----:B------:R-:W-:Y:S01]  /*5d40*/  FMUL.FTZ R8, R68, R8 ;  /* 0x0000000844087220 */ /* 0x000fe20000410000 */
[----:B------:R-:W-:Y:S01]  /*5d50*/  FMUL.FTZ R71, R246, R9 ;  /* 0x00000009f6477220 */ /* 0x000fe20000410000 */
[----:B------:R-:W-:Y:S01]  /*5d60*/  FMUL.FTZ R4, R69, R4 ;  /* 0x0000000445047220 */ /* 0x000fe20000410000 */
[----:B------:R-:W-:Y:S01]  /*5d70*/  FFMA.FTZ R9, -R88, R88, 1 ;  /* 0x3f80000058097423 */ /* 0x000fe20000010158 */
[C---:B------:R-:W-:Y:S01]  /*5d80*/  FADD.FTZ R12, -R81.reuse, R12 ;  /* 0x0000000c510c7221 */ /* 0x040fe20000010100 */
[C---:B------:R-:W-:Y:S01]  /*5d90*/  FADD.FTZ R16, -R81.reuse, R16 ;  /* 0x0000001051107221 */ /* 0x040fe20000010100 */
[----:B------:R-:W-:Y:S01]  /*5da0*/  FMUL.FTZ R70, R248, R70 ;  /* 0x00000046f8467220 */ /* 0x000fe20000410000 */
[----:B------:R-:W-:Y:S01]  /*5db0*/  F2FP.F16.F32.PACK_AB R4, R4, R8 ;  /* 0x000000080404723e */ /* 0x000fe200000000ff */
[----:B------:R-:W-:Y:S01]  /*5dc0*/  FADD.FTZ R69, -R81, R17 ;  /* 0x0000001151457221 */ /* 0x000fe20000010100 */
[----:B------:R-:W-:Y:S01]  /*5dd0*/  FMUL.FTZ R5, R5, UR8 ;  /* 0x0000000805057c20 */ /* 0x000fe20008410000 */
[----:B------:R-:W-:Y:S01]  /*5de0*/  FMUL.FTZ R9, R9, UR8 ;  /* 0x0000000809097c20 */ /* 0x000fe20008410000 */
[----:B------:R-:W-:Y:S01]  /*5df0*/  FMUL.FTZ R68, R245, R16 ;  /* 0x00000010f5447220 */ /* 0x000fe20000410000 */
[----:B------:R2:W-:Y:S01]  /*5e00*/  STS [R103+0x12000], R4 ;  /* 0x0120000467007388 */ /* 0x0005e20000000800 */
[----:B------:R-:W-:Y:S01]  /*5e10*/  FMUL.FTZ R17, R250, R12 ;  /* 0x0000000cfa117220 */ /* 0x000fe20000410000 */
[----:B------:R-:W-:Y:S01]  /*5e20*/  FFMA.FTZ R12, -R85, R85, 1 ;  /* 0x3f800000550c7423 */ /* 0x000fe20000010155 */
[----:B------:R-:W-:Y:S01]  /*5e30*/  FFMA.FTZ R16, -R84, R84, 1 ;  /* 0x3f80000054107423 */ /* 0x000fe20000010154 */
[----:B------:R-:W-:Y:S01]  /*5e40*/  FMUL.FTZ R5, R70, R5 ;  /* 0x0000000546057220 */ /* 0x000fe20000410000 */
[----:B------:R-:W-:Y:S01]  /*5e50*/  FMUL.FTZ R9, R71, R9 ;  /* 0x0000000947097220 */ /* 0x000fe20000410000 */
[----:B------:R-:W-:Y:S01]  /*5e60*/  FMUL.FTZ R69, R244, R69 ;  /* 0x00000045f4457220 */ /* 0x000fe20000410000 */
[----:B------:R-:W-:Y:S01]  /*5e70*/  FMUL.FTZ R12, R12, UR8 ;  /* 0x000000080c0c7c20 */ /* 0x000fe20008410000 */
[----:B------:R-:W-:Y:S01]  /*5e80*/  FMUL.FTZ R16, R16, UR8 ;  /* 0x0000000810107c20 */ /* 0x000fe20008410000 */
[----:B------:R-:W-:Y:S01]  /*5e90*/  FADD.FTZ R13, -R81, R13 ;  /* 0x0000000d510d7221 */ /* 0x000fe20000010100 */
[----:B------:R-:W-:Y:S01]  /*5ea0*/  F2FP.F16.F32.PACK_AB R9, R9, R5 ;  /* 0x000000050909723e */ /* 0x000fe200000000ff */
[----:B------:R-:W-:Y:S01]  /*5eb0*/  FMUL.FTZ R12, R68, R12 ;  /* 0x0000000c440c7220 */ /* 0x000fe20000410000 */
[----:B------:R-:W-:Y:S01]  /*5ec0*/  FMUL.FTZ R5, R69, R16 ;  /* 0x0000001045057220 */ /* 0x000fe20000410000 */
[----:B------:R-:W-:Y:S01]  /*5ed0*/  FMUL.FTZ R72, R247, R13 ;  /* 0x0000000df7487220 */ /* 0x000fe20000410000 */
[----:B------:R-:W-:Y:S01]  /*5ee0*/  FFMA.FTZ R13, -R92, R92, 1 ;  /* 0x3f8000005c0d7423 */ /* 0x000fe2000001015c */
[----:B------:R-:W-:Y:S01]  /*5ef0*/  FFMA.FTZ R8, -R86, R86, 1 ;  /* 0x3f80000056087423 */ /* 0x000fe20000010156 */
[----:B------:R-:W-:Y:S01]  /*5f00*/  FADD.FTZ R16, -R80, R10 ;  /* 0x0000000a50107221 */ /* 0x000fe20000010100 */
[----:B------:R-:W-:Y:S01]  /*5f10*/  FMUL.FTZ R6, R111, R6 ;  /* 0x000000066f067220 */ /* 0x000fe20000410000 */
[----:B------:R-:W-:Y:S01]  /*5f20*/  FMUL.FTZ R13, R13, UR8 ;  /* 0x000000080d0d7c20 */ /* 0x000fe20008410000 */
[----:B------:R-:W-:Y:S01]  /*5f30*/  FMUL.FTZ R8, R8, UR8 ;  /* 0x0000000808087c20 */ /* 0x000fe20008410000 */
[C---:B------:R-:W-:Y:S01]  /*5f40*/  FADD.FTZ R14, -R80.reuse, R14 ;  /* 0x0000000e500e7221 */ /* 0x040fe20000010100 */
[----:B------:R-:W-:Y:S01]  /*5f50*/  FADD.FTZ R15, -R80, R15 ;  /* 0x0000000f500f7221 */ /* 0x000fe20000010100 */
[----:B------:R-:W-:Y:S01]  /*5f60*/  FMUL.FTZ R13, R17, R13 ;  /* 0x0000000d110d7220 */ /* 0x000fe20000410000 */
[----:B------:R-:W-:Y:S01]  /*5f70*/  FMUL.FTZ R8, R72, R8 ;  /* 0x0000000848087220 */ /* 0x000fe20000410000 */
[C---:B------:R-:W-:Y:S01]  /*5f80*/  FADD.FTZ R18, -R80.reuse, R18 ;  /* 0x0000001250127221 */ /* 0x040fe20000010100 */
[----:B--2---:R-:W-:Y:S01]  /*5f90*/  FADD.FTZ R4, -R80, R7 ;  /* 0x0000000750047221 */ /* 0x004fe20000010100 */
[----:B------:R-:W-:Y:S01]  /*5fa0*/  F2FP.F16.F32.PACK_AB R7, R5, R12 ;  /* 0x0000000c0507723e */ /* 0x000fe200000000ff */
[----:B------:R-:W-:Y:S01]  /*5fb0*/  FFMA.FTZ R5, -R96, R96, 1 ;  /* 0x3f80000060057423 */ /* 0x000fe20000010160 */
[----:B------:R-:W-:Y:S01]  /*5fc0*/  F2FP.F16.F32.PACK_AB R8, R8, R13 ;  /* 0x0000000d0808723e */ /* 0x000fe200000000ff */
[----:B------:R-:W-:Y:S01]  /*5fd0*/  FMUL.FTZ R12, R110, R4 ;  /* 0x000000046e0c7220 */ /* 0x000fe20000410000 */
[----:B------:R-:W-:Y:S01]  /*5fe0*/  FFMA.FTZ R4, -R99, R99, 1 ;  /* 0x3f80000063047423 */ /* 0x000fe20000010163 */
[----:B------:R-:W-:Y:S01]  /*5ff0*/  FADD.FTZ R13, -R80, R11 ;  /* 0x0000000b500d7221 */ /* 0x000fe20000010100 */
[----:B------:R-:W-:Y:S01]  /*6000*/  FMUL.FTZ R11, R109, R16 ;  /* 0x000000106d0b7220 */ /* 0x000fe20000410000 */
[----:B------:R-:W-:Y:S01]  /*6010*/  FMUL.FTZ R16, R107, R14 ;  /* 0x0000000e6b107220 */ /* 0x000fe20000410000 */
[----:B------:R-:W-:Y:S01]  /*6020*/  FMUL.FTZ R10, R4, UR8 ;  /* 0x00000008040a7c20 */ /* 0x000fe20008410000 */
[----:B------:R-:W-:Y:S01]  /*6030*/  FMUL.FTZ R4, R5, UR8 ;  /* 0x0000000805047c20 */ /* 0x000fe20008410000 */
[----:B------:R-:W-:Y:S01]  /*6040*/  FFMA.FTZ R5, -R98, R98, 1 ;  /* 0x3f80000062057423 */ /* 0x000fe20000010162 */
[----:B------:R-:W-:Y:S01]  /*6050*/  FMUL.FTZ R13, R108, R13 ;  /* 0x0000000d6c0d7220 */ /* 0x000fe20000410000 */
[----:B------:R-:W-:Y:S01]  /*6060*/  FMUL.FTZ R10, R6, R10 ;  /* 0x0000000a060a7220 */ /* 0x000fe20000410000 */
[----:B------:R-:W-:Y:S01]  /*6070*/  FMUL.FTZ R4, R12, R4 ;  /* 0x000000040c047220 */ /* 0x000fe20000410000 */
[----:B------:R-:W-:Y:S01]  /*6080*/  FFMA.FTZ R6, -R97, R97, 1 ;  /* 0x3f80000061067423 */ /* 0x000fe20000010161 */
[----:B------:R-:W-:Y:S01]  /*6090*/  FMUL.FTZ R5, R5, UR8 ;  /* 0x0000000805057c20 */ /* 0x000fe20008410000 */
[----:B------:R-:W-:Y:S01]  /*60a0*/  FMUL.FTZ R17, R106, R15 ;  /* 0x0000000f6a117220 */ /* 0x000fe20000410000 */
[----:B------:R-:W-:Y:S01]  /*60b0*/  FADD.FTZ R19, -R80, R19 ;  /* 0x0000001350137221 */ /* 0x000fe20000010100 */
[----:B------:R-:W-:Y:S01]  /*60c0*/  F2FP.F16.F32.PACK_AB R4, R4, R10 ;  /* 0x0000000a0404723e */ /* 0x000fe200000000ff */
[----:B------:R-:W-:Y:S01]  /*60d0*/  FMUL.FTZ R6, R6, UR8 ;  /* 0x0000000806067c20 */ /* 0x000fe20008410000 */
[----:B------:R-:W-:Y:S01]  /*60e0*/  FMUL.FTZ R5, R11, R5 ;  /* 0x000000050b057220 */ /* 0x000fe20000410000 */
[----:B------:R-:W-:Y:S01]  /*60f0*/  FFMA.FTZ R11, -R95, R95, 1 ;  /* 0x3f8000005f0b7423 */ /* 0x000fe2000001015f */
[----:B------:R-:W-:Y:S01]  /*6100*/  FFMA.FTZ R10, -R94, R94, 1 ;  /* 0x3f8000005e0a7423 */ /* 0x000fe2000001015e */
[----:B------:R2:W-:Y:S01]  /*6110*/  STS [R103+0x12400], R4 ;  /* 0x0124000467007388 */ /* 0x0005e20000000800 */
[----:B------:R-:W-:Y:S01]  /*6120*/  FMUL.FTZ R6, R13, R6 ;  /* 0x000000060d067220 */ /* 0x000fe20000410000 */
[----:B------:R-:W-:Y:S01]  /*6130*/  FMUL.FTZ R11, R11, UR8 ;  /* 0x000000080b0b7c20 */ /* 0x000fe20008410000 */
[----:B------:R-:W-:Y:S01]  /*6140*/  FMUL.FTZ R10, R10, UR8 ;  /* 0x000000080a0a7c20 */ /* 0x000fe20008410000 */
[----:B------:R-:W-:Y:S01]  /*6150*/  STS [R102+0x12000], R9 ;  /* 0x0120000966007388 */ /* 0x000fe20000000800 */
[----:B------:R-:W-:Y:S01]  /*6160*/  FFMA.FTZ R13, -R93, R93, 1 ;  /* 0x3f8000005d0d7423 */ /* 0x000fe2000001015d */
[----:B------:R-:W-:Y:S01]  /*6170*/  F2FP.F16.F32.PACK_AB R6, R6, R5 ;  /* 0x000000050606723e */ /* 0x000fe200000000ff */
[----:B------:R-:W-:Y:S01]  /*6180*/  FFMA.FTZ R12, -R87, R87, 1 ;  /* 0x3f800000570c7423 */ /* 0x000fe20000010157 */
[----:B------:R-:W-:Y:S01]  /*6190*/  FMUL.FTZ R11, R16, R11 ;  /* 0x0000000b100b7220 */ /* 0x000fe20000410000 */
[----:B------:R-:W-:Y:S01]  /*61a0*/  FMUL.FTZ R10, R17, R10 ;  /* 0x0000000a110a7220 */ /* 0x000fe20000410000 */
[----:B------:R-:W-:Y:S01]  /*61b0*/  FMUL.FTZ R14, R105, R18 ;  /* 0x00000012690e7220 */ /* 0x000fe20000410000 */
[----:B------:R-:W-:Y:S01]  /*61c0*/  STS [R102+0x12400], R6 ;  /* 0x0124000666007388 */ /* 0x000fe20000000800 */
[----:B------:R-:W-:Y:S01]  /*61d0*/  FMUL.FTZ R15, R104, R19 ;  /* 0x00000013680f7220 */ /* 0x000fe20000410000 */
[----:B------:R-:W-:Y:S01]  /*61e0*/  FMUL.FTZ R13, R13, UR8 ;  /* 0x000000080d0d7c20 */ /* 0x000fe20008410000 */
[----:B------:R-:W-:Y:S01]  /*61f0*/  FMUL.FTZ R12, R12, UR8 ;  /* 0x000000080c0c7c20 */ /* 0x000fe20008410000 */
[----:B------:R-:W-:Y:S01]  /*6200*/  F2FP.F16.F32.PACK_AB R5, R10, R11 ;  /* 0x0000000b0a05723e */ /* 0x000fe200000000ff */
[----:B------:R-:W-:Y:S01]  /*6210*/  STS [R101+0x12000], R8 ;  /* 0x0120000865007388 */ /* 0x000fe20000000800 */
[----:B------:R-:W-:Y:S01]  /*6220*/  FMUL.FTZ R13, R14, R13 ;  /* 0x0000000d0e0d7220 */ /* 0x000fe20000410000 */
[----:B------:R-:W-:Y:S02]  /*6230*/  FMUL.FTZ R12, R15, R12 ;  /* 0x0000000c0f0c7220 */ /* 0x000fe40000410000 */
[----:B------:R-:W-:Y:S04]  /*6240*/  STS [R101+0x12400], R5 ;  /* 0x0124000565007388 */ /* 0x000fe80000000800 */
[----:B------:R-:W-:Y:S01]  /*6250*/  STS [R100+0x12000], R7 ;  /* 0x0120000764007388 */ /* 0x000fe20000000800 */
[----:B--2---:R-:W-:Y:S03]  /*6260*/  F2FP.F16.F32.PACK_AB R4, R12, R13 ;  /* 0x0000000d0c04723e */ /* 0x004fe600000000ff */
[----:B------:R1:W5:Y:S04]  /*6270*/  LDL.LU R111, [R1+0xb8] ;  /* 0x0000b800016f7983 */ /* 0x0003680000300800 */
[----:B------:R-:W-:Y:S01]  /*6280*/  STS [R100+0x12400], R4 ;  /* 0x0124000464007388 */ /* 0x000fe20000000800 */
[----:B------:R-:W-:Y:S06]  /*6290*/  BAR.SYNC.DEFER_BLOCKING 0x0 ;  /* 0x0000000000007b1d */ /* 0x000fec0000010000 */
[----:B------:R-:W-:Y:S04]  /*62a0*/  LDSM.16.MT88.4 R4, [R3+0x14000] ;  /* 0x014000000304783b */ /* 0x000fe80000004200 */
[----:B------:R-:W2:Y:S04]  /*62b0*/  LDSM.16.MT88.4 R8, [R0+0x6000] ;  /* 0x006000000008783b */ /* 0x000ea80000004200 */
[----:B------:R1:W5:Y:S04]  /*62c0*/  LDL.LU R110, [R1+0xb4] ;  /* 0x0000b400016e7983 */ /* 0x0003680000300800 */
[----:B------:R1:W5:Y:S04]  /*62d0*/  LDL.LU R109, [R1+0xb0] ;  /* 0x0000b000016d7983 */ /* 0x0003680000300800 */
[----:B------:R-:W3:Y:S04]  /*62e0*/  LDSM.16.MT88.4 R12, [R2+0x14000] ;  /* 0x01400000020c783b */ /* 0x000ee80000004200 */
[----:B------:R1:W5:Y:S04]  /*62f0*/  LDL.LU R108, [R1+0xac] ;  /* 0x0000ac00016c7983 */ /* 0x0003680000300800 */
[----:B------:R1:W5:Y:S04]  /*6300*/  LDL.LU R107, [R1+0xa8] ;  /* 0x0000a800016b7983 */ /* 0x0003680000300800 */
[----:B------:R1:W5:Y:S04]  /*6310*/  LDL.LU R106, [R1+0xa4] ;  /* 0x0000a400016a7983 */ /* 0x0003680000300800 */
[----:B------:R1:W5:Y:S04]  /*6320*/  LDL.LU R105, [R1+0xa0] ;  /* 0x0000a00001697983 */ /* 0x0003680000300800 */
[----:B------:R-:W4:Y:S04]  /*6330*/  LDSM.16.MT88.4 R16, [R0+0x8000] ;  /* 0x008000000010783b */ /* 0x000f280000004200 */
[----:B------:R1:W5:Y:S01]  /*6340*/  LDL.LU R104, [R1+0x9c] ;  /* 0x00009c0001687983 */ /* 0x0003620000300800 */
[-C--:B--2---:R-:W-:Y:S03]  /*6350*/  HMMA.16816.F32 R20, R4, R8.reuse, R20 ;  /* 0x000000080414723c */ /* 0x084fe60000001814 */
[----:B------:R1:W5:Y:S04]  /*6360*/  LDL.LU R103, [R1+0x98] ;  /* 0x0000980001677983 */ /* 0x0003680000300800 */
[----:B------:R1:W5:Y:S04]  /*6370*/  LDL.LU R102, [R1+0x94] ;  /* 0x0000940001667983 */ /* 0x0003680000300800 */
[----:B------:R1:W5:Y:S01]  /*6380*/  LDL.LU R101, [R1+0x90] ;  /* 0x0000900001657983 */ /* 0x0003620000300800 */
[C---:B---3--:R-:W-:Y:S03]  /*6390*/  HMMA.16816.F32 R24, R12.reuse, R8, R24 ;  /* 0x000000080c18723c */ /* 0x048fe60000001818 */
[----:B------:R1:W5:Y:S04]  /*63a0*/  LDL.LU R100, [R1+0x8c] ;  /* 0x00008c0001647983 */ /* 0x0003680000300800 */
[----:B------:R1:W5:Y:S01]  /*63b0*/  LDL R96, [R1+0x68] ;  /* 0x0000680001607983 */ /* 0x0003620000100800 */
[-C--:B------:R-:W-:Y:S03]  /*63c0*/  HMMA.16816.F32 R28, R12, R10.reuse, R28 ;  /* 0x0000000a0c1c723c */ /* 0x080fe6000000181c */
[----:B------:R-:W2:Y:S03]  /*63d0*/  LDSM.16.MT88.4 R68, [R0+0xa000] ;  /* 0x00a000000044783b */ /* 0x000ea60000004200 */
[C---:B------:R-:W-:Y:S01]  /*63e0*/  HMMA.16816.F32 R32, R4.reuse, R10, R32 ;  /* 0x0000000a0420723c */ /* 0x040fe20000001820 */
[----:B------:R-:W-:Y:S04]  /*63f0*/  LDSM.16.MT88.4 R72, [R3+0x14800] ;  /* 0x014800000348783b */ /* 0x000fe80000004200 */
[----:B------:R-:W3:Y:S01]  /*6400*/  LDSM.16.MT88.4 R76, [R0+0x6800] ;  /* 0x00680000004c783b */ /* 0x000ee20000004200 */
[-C--:B----4-:R-:W-:Y:S03]  /*6410*/  HMMA.16816.F32 R36, R4, R16.reuse, R36 ;  /* 0x000000100424723c */ /* 0x090fe60000001824 */
[----:B------:R-:W4:Y:S04]  /*6420*/  LDSM.16.MT88.4 R80, [R2+0x14800] ;  /* 0x014800000250783b */ /* 0x000f280000004200 */
[----:B------:R-:W1:Y:S01]  /*6430*/  LDSM.16.MT88.4 R84, [R0+0x8800] ;  /* 0x008800000054783b */ /* 0x000e620000004200 */
[C---:B------:R-:W-:Y:S03]  /*6440*/  HMMA.16816.F32 R40, R12.reuse, R16, R40 ;  /* 0x000000100c28723c */ /* 0x040fe60000001828 */
[----:B------:R-:W1:Y:S03]  /*6450*/  LDSM.16.MT88.4 R8, [R0+0xa800] ;  /* 0x00a800000008783b */ /* 0x000e660000004200 */
[-C--:B------:R-:W-:Y:S01]  /*6460*/  HMMA.16816.F32 R44, R12, R18.reuse, R44 ;  /* 0x000000120c2c723c */ /* 0x080fe2000000182c */
[----:B------:R-:W-:Y:S04]  /*6470*/  LDSM.16.MT88.4 R88, [R0+0x7800] ;  /* 0x007800000058783b */ /* 0x000fe80000004200 */
[----:B------:R-:W-:Y:S01]  /*6480*/  LDSM.16.MT88.4 R92, [R2+0x15800] ;  /* 0x01580000025c783b */ /* 0x000fe20000004200 */
[C---:B------:R-:W-:Y:S03]  /*6490*/  HMMA.16816.F32 R48, R4.reuse, R18, R48 ;  /* 0x000000120430723c */ /* 0x040fe60000001830 */
[----:B------:R-:W-:Y:S03]  /*64a0*/  LDSM.16.MT88.4 R16, [R2+0x15000] ;  /* 0x015000000210783b */ /* 0x000fe60000004200 */
[-C--:B--2---:R-:W-:Y:S06]  /*64b0*/  HMMA.16816.F32 R52, R4, R68.reuse, R52 ;  /* 0x000000440434723c */ /* 0x084fec0000001834 */
[C---:B------:R-:W-:Y:S06]  /*64c0*/  HMMA.16816.F32 R56, R12.reuse, R68, R56 ;  /* 0x000000440c38723c */ /* 0x040fec0000001838 */
[-C--:B------:R-:W-:Y:S01]  /*64d0*/  HMMA.16816.F32 R60, R12, R70.reuse, R60 ;  /* 0x000000460c3c723c */ /* 0x080fe2000000183c */
[----:B------:R-:W-:Y:S05]  /*64e0*/  LDSM.16.MT88.4 R12, [R0+0x7000] ;  /* 0x00700000000c783b */ /* 0x000fea0000004200 */
[----:B------:R-:W-:Y:S01]  /*64f0*/  HMMA.16816.F32 R64, R4, R70, R64 ;  /* 0x000000460440723c */ /* 0x000fe20000001840 */
[----:B------:R-:W2:Y:S04]  /*6500*/  LDSM.16.MT88.4 R4, [R3+0x15000] ;  /* 0x015000000304783b */ /* 0x000ea80000004200 */
[----:B------:R-:W2:Y:S01]  /*6510*/  LDSM.16.MT88.4 R68, [R0+0x9000] ;  /* 0x009000000044783b */ /* 0x000ea20000004200 */
[-C--:B---3--:R-:W-:Y:S06]  /*6520*/  HMMA.16816.F32 R20, R72, R76.reuse, R20 ;  /* 0x0000004c4814723c */ /* 0x088fec0000001814 */
[C---:B----4-:R-:W-:Y:S06]  /*6530*/  HMMA.16816.F32 R24, R80.reuse, R76, R24 ;  /* 0x0000004c5018723c */ /* 0x050fec0000001818 */
[-C--:B------:R-:W-:Y:S06]  /*6540*/  HMMA.16816.F32 R28, R80, R78.reuse, R28 ;  /* 0x0000004e501c723c */ /* 0x080fec000000181c */
[C---:B------:R-:W-:Y:S01]  /*6550*/  HMMA.16816.F32 R32, R72.reuse, R78, R32 ;  /* 0x0000004e4820723c */ /* 0x040fe20000001820 */
[----:B------:R-:W3:Y:S05]  /*6560*/  LDSM.16.MT88.4 R76, [R0+0xb000] ;  /* 0x00b00000004c783b */ /* 0x000eea0000004200 */
[-C--:B-1----:R-:W-:Y:S06]  /*6570*/  HMMA.16816.F32 R36, R72, R84.reuse, R36 ;  /* 0x000000544824723c */ /* 0x082fec0000001824 */
[C---:B------:R-:W-:Y:S06]  /*6580*/  HMMA.16816.F32 R40, R80.reuse, R84, R40 ;  /* 0x000000545028723c */ /* 0x040fec0000001828 */
[-C--:B------:R-:W-:Y:S06]  /*6590*/  HMMA.16816.F32 R44, R80, R86.reuse, R44 ;  /* 0x00000056502c723c */ /* 0x080fec000000182c */
[C---:B------:R-:W-:Y:S01]  /*65a0*/  HMMA.16816.F32 R48, R72.reuse, R86, R48 ;  /* 0x000000564830723c */ /* 0x040fe20000001830 */
[----:B------:R-:W1:Y:S05]  /*65b0*/  LDSM.16.MT88.4 R84, [R3+0x15800] ;  /* 0x015800000354783b */ /* 0x000e6a0000004200 */
[-C--:B------:R-:W-:Y:S06]  /*65c0*/  HMMA.16816.F32 R52, R72, R8.reuse, R52 ;  /* 0x000000084834723c */ /* 0x080fec0000001834 */
[C---:B------:R-:W-:Y:S06]  /*65d0*/  HMMA.16816.F32 R56, R80.reuse, R8, R56 ;  /* 0x000000085038723c */ /* 0x040fec0000001838 */
[-C--:B------:R-:W-:Y:S01]  /*65e0*/  HMMA.16816.F32 R60, R80, R10.reuse, R60 ;  /* 0x0000000a503c723c */ /* 0x080fe2000000183c */
[----:B------:R-:W4:Y:S05]  /*65f0*/  LDSM.16.MT88.4 R80, [R0+0x9800] ;  /* 0x009800000050783b */ /* 0x000f2a0000004200 */
[----:B------:R-:W-:Y:S01]  /*6600*/  HMMA.16816.F32 R64, R72, R10, R64 ;  /* 0x0000000a4840723c */ /* 0x000fe20000001840 */
[----:B------:R-:W4:Y:S01]  /*6610*/  LDSM.16.MT88.4 R8, [R0+0xb800] ;  /* 0x00b800000008783b */ /* 0x000f220000004200 */
[----:B------:R-:W-:Y:S04]  /*6620*/  BAR.SYNC.DEFER_BLOCKING 0x0 ;  /* 0x0000000000007b1d */ /* 0x000fe80000010000 */
        /* <DEDUP_REMOVED lines=12> */
[-C--:B-1----:R-:W-:Y:S06]  /*66f0*/  HMMA.16816.F32 R20, R84, R88.reuse, R20 ;  /* 0x000000585414723c */ /* 0x082fec0000001814 */
[C---:B------:R-:W-:Y:S06]  /*6700*/  HMMA.16816.F32 R24, R92.reuse, R88, R24 ;  /* 0x000000585c18723c */ /* 0x040fec0000001818 */
[-C--:B------:R-:W-:Y:S06]  /*6710*/  HMMA.16816.F32 R28, R92, R90.reuse, R28 ;  /* 0x0000005a5c1c723c */ /* 0x080fec000000181c */
[C---:B------:R-:W-:Y:S06]  /*6720*/  HMMA.16816.F32 R32, R84.reuse, R90, R32 ;  /* 0x0000005a5420723c */ /* 0x040fec0000001820 */
        /* <DEDUP_REMOVED lines=64> */
.L_x_332:
        /* <DEDUP_REMOVED lines=430> */
.L_x_333:
        /* <DEDUP_REMOVED lines=176> */
.L_x_335:
        /* <DEDUP_REMOVED lines=19> */
.L_x_336:
        /* <DEDUP_REMOVED lines=53> */
.L_x_338:
[----:B------:R-:W-:Y:S05]  /*9590*/  BSYNC B0 ;  /* 0x0000000000007941 */ /* 0x000fea0003800000 */
.L_x_337:
        /* <DEDUP_REMOVED lines=20> */
.L_x_340:
[----:B------:R-:W-:Y:S05]  /*96e0*/  BSYNC B0 ;  /* 0x0000000000007941 */ /* 0x000fea0003800000 */
.L_x_339:
        /* <DEDUP_REMOVED lines=35> */
.L_x_342:
[----:B------:R-:W-:Y:S05]  /*9920*/  BSYNC B0 ;  /* 0x0000000000007941 */ /* 0x000fea0003800000 */
.L_x_341:
        /* <DEDUP_REMOVED lines=19> */
.L_x_315:
[----:B------:R-:W-:Y:S05]  /*9a60*/  BSYNC B1 ;  /* 0x0000000000017941 */ /* 0x000fea0003800000 */
.L_x_301:
        /* <DEDUP_REMOVED lines=8> */
.L_x_343:
[----:B------:R-:W-:Y:S05]  /*9af0*/  EXIT ;  /* 0x000000000000794d */ /* 0x000fea0003800000 */
.L_x_345:
        /* <DEDUP_REMOVED lines=16> */
.L_x_810:


//--------------------- .text._ZN5flash44flash_bwd_dq_dk_dv_loop_seqk_parallel_kernelI23Flash_bwd_kernel_traitsILi192ELi64ELi64ELi8ELi4ELi2ELi2ELb1ELb1EN7cutlass6half_tE19Flash_kernel_traitsILi192ELi64ELi64ELi8ES3_EELb1ELb1ELb0ELb0ELb0ELb1ELb0EEEvNS_16Flash_bwd_paramsE --------------------------
	.section	.text._ZN5flash44flash_bwd_dq_dk_dv_loop_seqk_parallel_kernelI23Flash_bwd_kernel_traitsILi192ELi64ELi64ELi8ELi4ELi2ELi2ELb1ELb1EN7cutlass6half_tE19Flash_kernel_traitsILi192ELi64ELi64ELi8ES3_EELb1ELb1ELb0ELb0ELb0ELb1ELb0EEEvNS_16Flash_bwd_paramsE,"ax",@progbits
	.align	128
        .global         _ZN5flash44flash_bwd_dq_dk_dv_loop_seqk_parallel_kernelI23Flash_bwd_kernel_traitsILi192ELi64ELi64ELi8ELi4ELi2ELi2ELb1ELb1EN7cutlass6half_tE19Flash_kernel_traitsILi192ELi64ELi64ELi8ES3_EELb1ELb1ELb0ELb0ELb0ELb1ELb0EEEvNS_16Flash_bwd_paramsE
        .type           _ZN5flash44flash_bwd_dq_dk_dv_loop_seqk_parallel_kernelI23Flash_bwd_kernel_traitsILi192ELi64ELi64ELi8ELi4ELi2ELi2ELb1ELb1EN7cutlass6half_tE19Flash_kernel_traitsILi192ELi64ELi64ELi8ES3_EELb1ELb1ELb0ELb0ELb0ELb1ELb0EEEvNS_16Flash_bwd_paramsE,@function
        .size           _ZN5flash44flash_bwd_dq_dk_dv_loop_seqk_parallel_kernelI23Flash_bwd_kernel_traitsILi192ELi64ELi64ELi8ELi4ELi2ELi2ELb1ELb1EN7cutlass6half_tE19Flash_kernel_traitsILi192ELi64ELi64ELi8ES3_EELb1ELb1ELb0ELb0ELb0ELb1ELb0EEEvNS_16Flash_bwd_paramsE,(.L_x_811 - _ZN5flash44flash_bwd_dq_dk_dv_loop_seqk_parallel_kernelI23Flash_bwd_kernel_traitsILi192ELi64ELi64ELi8ELi4ELi2ELi2ELb1ELb1EN7cutlass6half_tE19Flash_kernel_traitsILi192ELi64ELi64ELi8ES3_EELb1ELb1ELb0ELb0ELb0ELb1ELb0EEEvNS_16Flash_bwd_paramsE)
        .other          _ZN5flash44flash_bwd_dq_dk_dv_loop_seqk_parallel_kernelI23Flash_bwd_kernel_traitsILi192ELi64ELi64ELi8ELi4ELi2ELi2ELb1ELb1EN7cutlass6half_tE19Flash_kernel_traitsILi192ELi64ELi64ELi8ES3_EELb1ELb1ELb0ELb0ELb0ELb1ELb0EEEvNS_16Flash_bwd_paramsE,@"STO_CUDA_ENTRY STV_DEFAULT"
_ZN5flash44flash_bwd_dq_dk_dv_loop_seqk_parallel_kernelI23Flash_bwd_kernel_traitsILi192ELi64ELi64ELi8ELi4ELi2ELi2ELb1ELb1EN7cutlass6half_tE19Flash_kernel_traitsILi192ELi64ELi64ELi8ES3_EELb1ELb1ELb0ELb0ELb0ELb1ELb0EEEvNS_16Flash_bwd_paramsE:
.text._ZN5flash44flash_bwd_dq_dk_dv_loop_seqk_parallel_kernelI23Flash_bwd_kernel_traitsILi192ELi64ELi64ELi8ELi4ELi2ELi2ELb1ELb1EN7cutlass6half_tE19Flash_kernel_traitsILi192ELi64ELi64ELi8ES3_EELb1ELb1ELb0ELb0ELb0ELb1ELb0EEEvNS_16Flash_bwd_paramsE:
        /* <DEDUP_REMOVED lines=21> */
[CC--:B------:R-:W-:Y:S02]  /*0150*/  LEA.HI R12, R2.reuse, R8.reuse, RZ, 0x3 ;  /* 0x00000008020c7211 */ /* 0x0c0fe400078f18ff */
[CC--:B-1----:R-:W-:Y:S02]  /*0160*/  LEA.HI R0, R2.reuse, R8.reuse, RZ, 0x5 ;  /* 0x0000000802007211 */ /* 0x0c2fe400078f28ff */
        /* <DEDUP_REMOVED lines=8> */
[----:B------:R-:W-:Y:S01]  /*01f0*/  IMAD.IADD R10, R8, 0x1, -R4 ;  /* 0x00000001080a7824 */ /* 0x000fe200078e0a04 */
[----:B------:R-:W-:Y:S01]  /*0200*/  LOP3.LUT R5, R12, 0xfffffff8, RZ, 0xc0, !PT ;  /* 0xfffffff80c057812 */ /* 0x000fe200078ec0ff */
[C---:B------:R-:W-:Y:S01]  /*0210*/  IMAD.IADD R11, R8.reuse, 0x1, -R6 ;  /* 0x00000001080b7824 */ /* 0x040fe200078e0a06 */
[--C-:B------:R-:W-:Y:S01]  /*0220*/  SHF.R.S32.HI R4, RZ, 0x5, R0.reuse ;  /* 0x00000005ff047819 */ /* 0x100fe20000011400 */
[C---:B------:R-:W-:Y:S01]  /*0230*/  IMAD.IADD R17, R8.reuse, 0x1, -R7 ;  /* 0x0000000108117824 */ /* 0x040fe200078e0a07 */
[----:B------:R-:W-:Y:S01]  /*0240*/  SHF.R.S32.HI R7, RZ, 0x1f, R0 ;  /* 0x0000001fff077819 */ /* 0x000fe20000011400 */
[----:B------:R-:W-:Y:S01]  /*0250*/  IMAD.IADD R5, R8, 0x1, -R5 ;  /* 0x0000000108057824 */ /* 0x000fe200078e0a05 */
[----:B------:R-:W-:-:S02]  /*0260*/  SHF.R.S32.HI R6, RZ, 0x4, R3 ;  /* 0x00000004ff067819 */ /* 0x000fc40000011403 */
[--C-:B------:R-:W-:Y:S02]  /*0270*/  SHF.R.S32.HI R8, RZ, 0x2, R2.reuse ;  /* 0x00000002ff087819 */ /* 0x100fe40000011402 */
[----:B------:R-:W-:Y:S02]  /*0280*/  SHF.R.S32.HI R9, RZ, 0x1f, R2 ;  /* 0x0000001fff097819 */ /* 0x000fe40000011402 */
[----:B------:R-:W-:Y:S02]  /*0290*/  LEA.HI R2, R7, R4, RZ, 0x2 ;  /* 0x0000000407027211 */ /* 0x000fe400078f10ff */
[----:B------:R-:W-:Y:S02]  /*02a0*/  LEA.HI R3, R3, R6, RZ, 0x1 ;  /* 0x0000000603037211 */ /* 0x000fe400078f08ff */
[----:B------:R-:W-:Y:S02]  /*02b0*/  SHF.R.S32.HI R13, RZ, 0x3, R12 ;  /* 0x00000003ff0d7819 */ /* 0x000fe4000001140c */
[----:B------:R-:W-:-:S02]  /*02c0*/  LEA.HI R0, R0, R4, RZ, 0x1 ;  /* 0x0000000400007211 */ /* 0x000fc400078f08ff */
[----:B------:R-:W-:Y:S01]  /*02d0*/  LOP3.LUT R7, R2, 0xfffffffc, RZ, 0xc0, !PT ;  /* 0xfffffffc02077812 */ /* 0x000fe200078ec0ff */
[----:B------:R-:W-:Y:S01]  /*02e0*/  IMAD.SHL.U32 R13, R13, 0x40, RZ ;  /* 0x000000400d0d7824 */ /* 0x000fe200078e00ff */
[----:B------:R-:W-:Y:S02]  /*02f0*/  LOP3.LUT R3, R3, 0xfffffffe, RZ, 0xc0, !PT ;  /* 0xfffffffe03037812 */ /* 0x000fe400078ec0ff */
[----:B------:R-:W-:Y:S01]  /*0300*/  LOP3.LUT R0, R0, 0xfffffffe, RZ, 0xc0, !PT ;  /* 0xfffffffe00007812 */ /* 0x000fe200078ec0ff */
[----:B------:R-:W-:Y:S01]  /*0310*/  IMAD.IADD R20, R4, 0x1, -R7 ;  /* 0x0000000104147824 */ /* 0x000fe200078e0a07 */
[----:B------:R-:W-:Y:S01]  /*0320*/  LEA.HI R2, R9, R8, RZ, 0x3 ;  /* 0x0000000809027211 */ /* 0x000fe200078f18ff */
[----:B------:R-:W-:Y:S01]  /*0330*/  IMAD.IADD R14, R6, 0x1, -R3 ;  /* 0x00000001060e7824 */ /* 0x000fe200078e0a03 */
[C---:B------:R-:W-:Y:S01]  /*0340*/  LOP3.LUT P4, RZ, R5.reuse, 0x2, RZ, 0xc0, !PT ;  /* 0x0000000205ff7812 */ /* 0x040fe2000788c0ff */
[----:B------:R-:W-:Y:S01]  /*0350*/  IMAD.IADD R15, R4, 0x1, -R0 ;  /* 0x00000001040f7824 */ /* 0x000fe200078e0a00 */
[----:B------:R-:W-:Y:S01]  /*0360*/  LOP3.LUT R2, R2, 0xfffffff8, RZ, 0xc0, !PT ;  /* 0xfffffff802027812 */ /* 0x000fe200078ec0ff */
[----:B------:R-:W-:Y:S01]  /*0370*/  IMAD.SHL.U32 R3, R5, 0x8, RZ ;  /* 0x0000000805037824 */ /* 0x000fe200078e00ff */
[----:B------:R-:W-:Y:S01]  /*0380*/  LOP3.LUT R0, R13, 0x1c0, RZ, 0xc0, !PT ;  /* 0x000001c00d007812 */ /* 0x000fe200078ec0ff */
[----:B------:R-:W-:Y:S01]  /*0390*/  STL [R1+0x7c], R20 ;  /* 0x00007c1401007387 */ /* 0x000fe20000100800 */
[----:B------:R-:W-:Y:S01]  /*03a0*/  SHF.R.S32.HI R4, RZ, 0x1f, R10 ;  /* 0x0000001fff047819 */ /* 0x000fe2000001140a */
[----:B------:R-:W-:Y:S01]  /*03b0*/  IMAD.IADD R7, R8, 0x1, -R2 ;  /* 0x0000000108077824 */ /* 0x000fe200078e0a02 */
[----:B------:R-:W-:-:S02]  /*03c0*/  LOP3.LUT R3, R0, 0x38, R3, 0xf8, !PT ;  /* 0x0000003800037812 */ /* 0x000fc400078ef803 */
[----:B------:R-:W-:Y:S01]  /*03d0*/  SHF.R.U32.HI R2, RZ, 0x3, R0 ;  /* 0x00000003ff027819 */ /* 0x000fe20000011600 */
[C---:B------:R-:W-:Y:S01]  /*03e0*/  IMAD.SHL.U32 R0, R5.reuse, 0x40, RZ ;  /* 0x0000004005007824 */ /* 0x040fe200078e00ff */
[----:B------:R-:W-:Y:S02]  /*03f0*/  LOP3.LUT P3, RZ, R5, 0x4, RZ, 0xc0, !PT ;  /* 0x0000000405ff7812 */ /* 0x000fe4000786c0ff */
[----:B------:R-:W-:Y:S01]  /*0400*/  LOP3.LUT R9, R3, R2, RZ, 0x3c, !PT ;  /* 0x0000000203097212 */ /* 0x000fe200078e3cff */
[----:B------:R-:W-:Y:S01]  /*0410*/  IMAD.SHL.U32 R2, R15, 0x10, RZ ;  /* 0x000000100f027824 */ /* 0x000fe200078e00ff */
[----:B------:R-:W-:Y:S02]  /*0420*/  LOP3.LUT R0, R0, 0x1c0, RZ, 0xc0, !PT ;  /* 0x000001c000007812 */ /* 0x000fe400078ec0ff */
[----:B------:R-:W-:Y:S02]  /*0430*/  SHF.R.S32.HI R3, RZ, 0x1f, R11 ;  /* 0x0000001fff037819 */ /* 0x000fe4000001140b */
[----:B------:R-:W-:-:S02]  /*0440*/  LOP3.LUT R5, R0, 0x10, R2, 0xf8, !PT ;  /* 0x0000001000057812 */ /* 0x000fc400078ef802 */
[----:B------:R-:W-:Y:S01]  /*0450*/  LEA.HI R19, R4, R10, RZ, 0x2 ;  /* 0x0000000a04137211 */ /* 0x000fe200078f10ff */
[C---:B------:R-:W-:Y:S01]  /*0460*/  IMAD.SHL.U32 R10, R14.reuse, 0x20, RZ ;  /* 0x000000200e0a7824 */ /* 0x040fe200078e00ff */
[----:B------:R-:W-:Y:S01]  /*0470*/  LEA.HI R13, R3, R11, RZ, 0x3 ;  /* 0x0000000b030d7211 */ /* 0x000fe200078f18ff */
[----:B------:R-:W-:Y:S01]  /*0480*/  IMAD.SHL.U32 R3, R14, 0x200, RZ ;  /* 0x000002000e037824 */ /* 0x000fe200078e00ff */
[----:B------:R-:W-:Y:S02]  /*0490*/  SHF.R.S32.HI R21, RZ, 0x7, R16 ;  /* 0x00000007ff157819 */ /* 0x000fe40000011410 */
[----:B------:R-:W-:Y:S02]  /*04a0*/  LOP3.LUT R4, R0, 0x8, R12, 0xf8, !PT ;  /* 0x0000000800047812 */ /* 0x000fe400078ef80c */
[----:B------:R-:W-:Y:S01]  /*04b0*/  SHF.R.U32.HI R2, RZ, 0x3, R0 ;  /* 0x00000003ff027819 */ /* 0x000fe20000011600 */
[----:B------:R1:W-:Y:S01]  /*04c0*/  STL [R1+0x78], R21 ;  /* 0x0000781501007387 */ /* 0x0003e20000100800 */
[----:B------:R-:W-:-:S02]  /*04d0*/  LOP3.LUT R5, R5, 0x8, R12, 0xf8, !PT ;  /* 0x0000000805057812 */ /* 0x000fc400078ef80c */
[----:B------:R-:W-:Y:S01]  /*04e0*/  LOP3.LUT R0, R4, R2, RZ, 0x3c, !PT ;  /* 0x0000000204007212 */ /* 0x000fe200078e3cff */
[----:B------:R-:W-:Y:S01]  /*04f0*/  IMAD R4, R21, 0x800, R3 ;  /* 0x0000080015047824 */ /* 0x000fe200078e0203 */
[----:B------:R-:W-:Y:S01]  /*0500*/  LOP3.LUT R2, R3, R5, R2, 0xf6, !PT ;  /* 0x0000000503027212 */ /* 0x000fe200078ef602 */
[C---:B------:R-:W-:Y:S01]  /*0510*/  IMAD.SHL.U32 R5, R7.reuse, 0x40, RZ ;  /* 0x0000004007057824 */ /* 0x040fe200078e00ff */
[----:B------:R-:W-:Y:S01]  /*0520*/  SHF.R.S32.HI R3, RZ, 0x6, R18 ;  /* 0x00000006ff037819 */ /* 0x000fe20000011412 */
[----:B------:R-:W-:Y:S01]  /*0530*/  IMAD.IADD R0, R4, 0x1, R0 ;  /* 0x0000000104007824 */ /* 0x000fe200078e0200 */
[----:B------:R-:W-:Y:S02]  /*0540*/  LOP3.LUT R6, R7, 0x1, RZ, 0xc0, !PT ;  /* 0x0000000107067812 */ /* 0x000fe400078ec0ff */
[----:B------:R-:W-:Y:S01]  /*0550*/  LOP3.LUT R8, R13, 0xfffffff8, RZ, 0xc0, !PT ;  /* 0xfffffff80d087812 */ /* 0x000fe200078ec0ff */
[C---:B------:R-:W-:Y:S01]  /*0560*/  IMAD R16, R3.reuse, 0x200, R9 ;  /* 0x0000020003107824 */ /* 0x040fe200078e0209 */
[----:B------:R-:W-:Y:S01]  /*0570*/  ISETP.NE.U32.AND P0, PT, R6, 0x1, PT ;  /* 0x000000010600780c */ /* 0x000fe20003f05070 */
[----:B------:R-:W-:Y:S01]  /*0580*/  IMAD.SHL.U32 R4, R3, 0x8, RZ ;  /* 0x0000000803047824 */ /* 0x000fe200078e00ff */
[----:B------:R-:W-:Y:S01]  /*0590*/  LOP3.LUT R3, R5, 0x1c0, RZ, 0xc0, !PT ;  /* 0x000001c005037812 */ /* 0x000fe200078ec0ff */
[----:B------:R-:W-:Y:S01]  /*05a0*/  IMAD.IADD R8, R11, 0x1, -R8 ;  /* 0x000000010b087824 */ /* 0x000fe200078e0a08 */
[----:B------:R-:W-:Y:S01]  /*05b0*/  R2P PR, R7, 0x6 ;  /* 0x0000000607007804 */ /* 0x000fe20000000000 */
[----:B------:R-:W-:Y:S01]  /*05c0*/  IMAD.SHL.U32 R6, R17, 0x2, RZ ;  /* 0x0000000211067824 */ /* 0x000fe200078e00ff */
[----:B------:R-:W-:-:S02]  /*05d0*/  SHF.R.U32.HI R5, RZ, 0x3, R3 ;  /* 0x00000003ff057819 */ /* 0x000fc40000011603 */
[----:B------:R-:W-:Y:S01]  /*05e0*/  LOP3.LUT R4, R4, 0x18, RZ, 0xc0, !PT ;  /* 0x0000001804047812 */ /* 0x000fe200078ec0ff */
[--C-:B------:R-:W-:Y:S01]  /*05f0*/  IMAD R11, R20, 0x400, R6.reuse ;  /* 0x00000400140b7824 */ /* 0x100fe200078e0206 */
[C---:B------:R-:W-:Y:S01]  /*0600*/  LOP3.LUT P6, RZ, R8.reuse, 0x2, RZ, 0xc0, !PT ;  /* 0x0000000208ff7812 */ /* 0x040fe200078cc0ff */
[----:B------:R-:W-:Y:S01]  /*0610*/  IMAD R6, R15, 0x400, R6 ;  /* 0x000004000f067824 */ /* 0x000fe200078e0206 */
[----:B------:R-:W-:Y:S01]  /*0620*/  LOP3.LUT P5, RZ, R8, 0x4, RZ, 0xc0, !PT ;  /* 0x0000000408ff7812 */ /* 0x000fe200078ac0ff */
[----:B-1----:R-:W-:Y:S01]  /*0630*/  IMAD.SHL.U32 R21, R21, 0x20, RZ ;  /* 0x0000002015157824 */ /* 0x002fe200078e00ff */
[----:B------:R-:W-:Y:S02]  /*0640*/  LOP3.LUT R10, R4, 0x20, R10, 0xf8, !PT ;  /* 0x00000020040a7812 */ /* 0x000fe400078ef80a */
[----:B------:R-:W-:Y:S02]  /*0650*/  LEA R2, R2, UR4, 0x1 ;  /* 0x0000000402027c11 */ /* 0x000fe4000f8e08ff */
[----:B------:R-:W-:Y:S01]  /*0660*/  LOP3.LUT R7, R3, 0x20, R21, 0xf8, !PT ;  /* 0x0000002003077812 */ /* 0x000fe200078ef815 */
[----:B------:R-:W-:Y:S03]  /*0670*/  STL [R1+0x84], R21 ;  /* 0x0000841501007387 */ /* 0x000fe60000100800 */
[----:B------:R-:W-:Y:S01]  /*0680*/  LOP3.LUT R9, R7, R5, RZ, 0x3c, !PT ;  /* 0x0000000507097212 */ /* 0x000fe200078e3cff */
[----:B------:R-:W-:Y:S01]  /*0690*/  IMAD.SHL.U32 R7, R8, 0x40, RZ ;  /* 0x0000004008077824 */ /* 0x000fe200078e00ff */
[----:B------:R-:W-:Y:S01]  /*06a0*/  LOP3.LUT R8, R5, R3, R4, 0x1e, !PT ;  /* 0x0000000305087212 */ /* 0x000fe200078e1e04 */
[----:B------:R-:W-:-:S02]  /*06b0*/  IMAD.SHL.U32 R5, R14, 0x8, RZ ;  /* 0x000000080e057824 */ /* 0x000fc400078e00ff */
[----:B------:R-:W-:Y:S01]  /*06c0*/  IMAD.IADD R12, R11, 0x1, R9 ;  /* 0x000000010b0c7824 */ /* 0x000fe200078e0209 */
[----:B------:R-:W-:Y:S01]  /*06d0*/  LOP3.LUT R3, R7, 0x1c0, RZ, 0xc0, !PT ;  /* 0x000001c007037812 */ /* 0x000fe200078ec0ff */
[----:B------:R-:W-:Y:S02]  /*06e0*/  IMAD.SHL.U32 R9, R13, 0x40, RZ ;  /* 0x000000400d097824 */ /* 0x000fe400078e00ff */
[----:B------:R-:W-:Y:S01]  /*06f0*/  IMAD.IADD R11, R6, 0x1, R8 ;  /* 0x00000001060b7824 */ /* 0x000fe200078e0208 */
[----:B------:R-:W-:Y:S01]  /*0700*/  SHF.R.U32.HI R4, RZ, 0x3, R3 ;  /* 0x00000003ff047819 */ /* 0x000fe20000011603 */
[----:B------:R-:W-:Y:S01]  /*0710*/  IMAD.MOV.U32 R6, RZ, RZ, 0x20 ;  /* 0x00000020ff067424 */ /* 0x000fe200078e00ff */
[----:B------:R-:W-:Y:S01]  /*0720*/  LOP3.LUT R5, R3, 0x8, R5, 0xf8, !PT ;  /* 0x0000000803057812 */ /* 0x000fe200078ef805 */
[----:B------:R-:W-:Y:S01]  /*0730*/  IMAD.MOV.U32 R13, RZ, RZ, 0x40 ;  /* 0x00000040ff0d7424 */ /* 0x000fe200078e00ff */
[----:B------:R-:W-:Y:S02]  /*0740*/  LOP3.LUT R9, R9, 0xfffffe00, RZ, 0xc0, !PT ;  /* 0xfffffe0009097812 */ /* 0x000fe400078ec0ff */
[----:B------:R-:W-:Y:S01]  /*0750*/  LOP3.LUT R3, R4, R10, R3, 0x1e, !PT ;  /* 0x0000000a04037212 */ /* 0x000fe200078e1e03 */
[----:B------:R-:W-:Y:S01]  /*0760*/  IMAD.MOV.U32 R10, RZ, RZ, -0x10 ;  /* 0xfffffff0ff0a7424 */ /* 0x000fe200078e00ff */
[----:B------:R-:W-:Y:S01]  /*0770*/  LOP3.LUT R4, R5, R4, RZ, 0x3c, !PT ;  /* 0x0000000405047212 */ /* 0x000fe200078e3cff */
[----:B------:R-:W-:Y:S01]  /*0780*/  IMAD R7, R20, 0x400, R9 ;  /* 0x0000040014077824 */ /* 0x000fe200078e0209 */
[----:B------:R-:W-:Y:S01]  /*0790*/  SHF.R.S32.HI R5, RZ, 0x2, R19 ;  /* 0x00000002ff057819 */ /* 0x000fe20000011413 */
[----:B------:R-:W-:Y:S01]  /*07a0*/  IMAD R8, R15, 0x400, R9 ;  /* 0x000004000f087824 */ /* 0x000fe200078e0209 */
[----:B------:R-:W-:Y:S01]  /*07b0*/  LOP3.LUT R9, R3, R9, RZ, 0xfc, !PT ;  /* 0x0000000903097212 */ /* 0x000fe200078efcff */
[----:B------:R-:W-:Y:S01]  /*07c0*/  IMAD.IADD R7, R7, 0x1, R4 ;  /* 0x0000000107077824 */ /* 0x000fe200078e0204 */
[----:B------:R-:W-:Y:S01]  /*07d0*/  SEL R10, R10, 0x10, !P0 ;  /* 0x000000100a0a7807 */ /* 0x000fe20004000000 */
[----:B------:R-:W-:-:S02]  /*07e0*/  IMAD.IADD R8, R4, 0x1, R8 ;  /* 0x0000000104087824 */ /* 0x000fc400078e0208 */
[----:B------:R-:W-:Y:S01]  /*07f0*/  IMAD R14, R20, 0x10, R5 ;  /* 0x00000010140e7824 */ /* 0x000fe200078e0205 */
[----:B------:R-:W-:Y:S01]  /*0800*/  LEA R5, R16, UR4, 0x1 ;  /* 0x0000000410057c11 */ /* 0x000fe2000f8e08ff */
[----:B------:R-:W-:Y:S01]  /*0810*/  IMAD.U32 R4, RZ, RZ, UR5 ;  /* 0x00000005ff047e24 */ /* 0x000fe2000f8e00ff */
[----:B------:R-:W-:Y:S01]  /*0820*/  USHF.R.S32.HI UR5, URZ, 0x1f, UR48 ;  /* 0x0000001f3f057899 */ /* 0x000fe20008011430 */
[----:B------:R-:W-:Y:S01]  /*0830*/  IMAD.U32 R3, RZ, RZ, UR6 ;  /* 0x00000006ff037e24 */ /* 0x000fe2000f8e00ff */
[----:B------:R-:W-:Y:S01]  /*0840*/  USHF.R.S32.HI UR6, URZ, 0x1f, UR59 ;  /* 0x0000001f3f067899 */ /* 0x000fe2000801143b */
[----:B------:R1:W-:Y:S01]  /*0850*/  STL [R1+0x48], R14 ;  /* 0x0000480e01007387 */ /* 0x0003e20000100800 */
[C---:B------:R-:W-:Y:S02]  /*0860*/  SEL R4, R6.reuse, 0xffffffe0, !P4 ;  /* 0xffffffe006047807 */ /* 0x040fe40006000000 */
[----:B------:R-:W-:Y:S01]  /*0870*/  IMAD.U32 R3, RZ, RZ, UR5 ;  /* 0x00000005ff037e24 */ /* 0x000fe2000f8e00ff */
[----:B------:R2:W-:Y:S01]  /*0880*/  STL [R1+0x2c], R5 ;  /* 0x00002c0501007387 */ /* 0x0005e20000100800 */
[----:B------:R-:W-:Y:S01]  /*0890*/  IMAD.U32 R3, RZ, RZ, UR6 ;  /* 0x00000006ff037e24 */ /* 0x000fe2000f8e00ff */
[----:B------:R-:W-:Y:S01]  /*08a0*/  SEL R3, R13, 0xffffffc0, !P3 ;  /* 0xffffffc00d037807 */ /* 0x000fe20005800000 */
[----:B------:R-:W-:Y:S01]  /*08b0*/  UIADD3 UR6, UR4, 0xc000, URZ ;  /* 0x0000c00004067890 */ /* 0x000fe2000fffe03f */
[----:B------:R-:W-:Y:S01]  /*08c0*/  SEL R6, R6, 0xffffffe0, !P6 ;  /* 0xffffffe006067807 */ /* 0x000fe20007000000 */
[----:B------:R-:W-:-:S06]  /*08d0*/  UIADD3 UR5, UR4, 0x12000, URZ ;  /* 0x0001200004057890 */ /* 0x000fcc000fffe03f */
[----:B------:R-:W-:Y:S02]  /*08e0*/  LEA R8, R8, UR5, 0x1 ;  /* 0x0000000508087c11 */ /* 0x000fe4000f8e08ff */
[----:B-1----:R-:W-:Y:S02]  /*08f0*/  LEA R14, R0, UR4, 0x1 ;  /* 0x00000004000e7c11 */ /* 0x002fe4000f8e08ff */
[----:B------:R-:W-:Y:S02]  /*0900*/  LEA R0, R12, UR4, 0x1 ;  /* 0x000000040c007c11 */ /* 0x000fe4000f8e08ff */
[----:B--2---:R-:W-:Y:S01]  /*0910*/  SEL R5, R13, 0xffffffc0, !P5 ;  /* 0xffffffc00d057807 */ /* 0x004fe20006800000 */
[----:B------:R-:W-:Y:S01]  /*0920*/  IMAD.IADD R13, R4, 0x1, R14 ;  /* 0x00000001040d7824 */ /* 0x000fe200078e020e */
[----:B------:R-:W-:Y:S01]  /*0930*/  STL [R1], R14 ;  /* 0x0000000e01007387 */ /* 0x000fe20000100800 */
[C---:B------:R-:W-:Y:S01]  /*0940*/  IADD3 R4, R3.reuse, R14, R4 ;  /* 0x0000000e03047210 */ /* 0x040fe20007ffe004 */
[----:B------:R-:W-:-:S02]  /*0950*/  IMAD.IADD R252, R3, 0x1, R14 ;  /* 0x0000000103fc7824 */ /* 0x000fc400078e020e */
[----:B------:R1:W-:Y:S01]  /*0960*/  STL [R1+0x4], R13 ;  /* 0x0000040d01007387 */ /* 0x0003e20000100800 */
[----:B------:R-:W-:-:S03]  /*0970*/  IMAD.IADD R3, R3, 0x1, R2 ;  /* 0x0000000103037824 */ /* 0x000fc600078e0202 */
[----:B------:R2:W-:Y:S04]  /*0980*/  STL [R1+0x10], R4 ;  /* 0x0000100401007387 */ /* 0x0005e80000100800 */
[----:B------:R3:W-:Y:S01]  /*0990*/  STL [R1+0x4c], R0 ;  /* 0x00004c0001007387 */ /* 0x0007e20000100800 */
[----:B-1----:R-:W-:Y:S01]  /*09a0*/  LEA R13, R11, UR6, 0x1 ;  /* 0x000000060b0d7c11 */ /* 0x002fe2000f8e08ff */
[C---:B------:R-:W-:Y:S02]  /*09b0*/  IMAD.IADD R11, R0.reuse, 0x1, R10 ;  /* 0x00000001000b7824 */ /* 0x040fe400078e020a */
[C---:B--2---:R-:W-:Y:S02]  /*09c0*/  VIADD R4, R0.reuse, 0x20 ;  /* 0x0000002000047836 */ /* 0x044fe40000000000 */
[----:B------:R-:W-:Y:S01]  /*09d0*/  STL [R1+0x64], R13 ;  /* 0x0000640d01007387 */ /* 0x000fe20000100800 */
[----:B------:R-:W-:-:S02]  /*09e0*/  @P1 VIADD R4, R0, 0xffffffe0 ;  /* 0xffffffe000041836 */ /* 0x000fc40000000000 */
[C---:B------:R-:W-:Y:S01]  /*09f0*/  VIADD R12, R13.reuse, 0x40 ;  /* 0x000000400d0c7836 */ /* 0x040fe20000000000 */
[----:B------:R1:W-:Y:S01]  /*0a00*/  STL [R1+0x58], R11 ;  /* 0x0000580b01007387 */ /* 0x0003e20000100800 */
[----:B------:R-:W-:Y:S01]  /*0a10*/  @P2 VIADD R12, R13, 0xffffffc0 ;  /* 0xffffffc00d0c2836 */ /* 0x000fe20000000000 */
[----:B---3--:R-:W-:Y:S02]  /*0a20*/  LEA R0, R9, UR4, 0x1 ;  /* 0x0000000409007c11 */ /* 0x008fe4000f8e08ff */
[----:B-1----:R-:W-:Y:S01]  /*0a30*/  LEA R11, R7, UR4, 0x1 ;  /* 0x00000004070b7c11 */ /* 0x002fe2000f8e08ff */
[----:B------:R-:W-:-:S04]  /*0a40*/  ULDC.64 UR4, c[0x0][0x208] ;  /* 0x0000820000047ab9 */ /* 0x000fc80000000a00 */
[----:B------:R-:W-:Y:S01]  /*0a50*/  STL [R1+0x8], R11 ;  /* 0x0000080b01007387 */ /* 0x000fe20000100800 */
[C---:B------:R-:W-:Y:S02]  /*0a60*/  IMAD.IADD R7, R11.reuse, 0x1, R6 ;  /* 0x000000010b077824 */ /* 0x040fe400078e0206 */
[----:B------:R-:W-:Y:S01]  /*0a70*/  IMAD.IADD R9, R11, 0x1, R5 ;  /* 0x000000010b097824 */ /* 0x000fe200078e0205 */
[----:B------:R1:W-:Y:S04]  /*0a80*/  STL [R1+0x50], R4 ;  /* 0x0000500401007387 */ /* 0x0003e80000100800 */
[----:B------:R-:W-:Y:S04]  /*0a90*/  STL [R1+0x1c], R8 ;  /* 0x00001c0801007387 */ /* 0x000fe80000100800 */
[----:B------:R-:W-:Y:S01]  /*0aa0*/  STL [R1+0x70], R12 ;  /* 0x0000700c01007387 */ /* 0x000fe20000100800 */
[----:B-1----:R-:W-:-:S05]  /*0ab0*/  IMAD.IADD R4, R10, 0x1, R4 ;  /* 0x000000010a047824 */ /* 0x002fca00078e0204 */
        /* <DEDUP_REMOVED lines=11> */
.L_x_374:
        /* <DEDUP_REMOVED lines=67> */
.L_x_346:
        /* <DEDUP_REMOVED lines=16> */
[----:B------:R-:W-:-:S02]  /*10a0*/  ULDC.U8 UR19, c[0x0][0x3d8] ;  /* 0x0000f60000137ab9 */ /* 0x000fc40000000000 */
[----:B------:R-:W-:Y:S01]  /*10b0*/  @!UP1 ULDC.64 UR6, c[0x0][0x418] ;  /* 0x0001060000069ab9 */ /* 0x000fe20000000a00 */
[----:B------:R-:W-:Y:S01]  /*10c0*/  ULDC UR61, c[0x0][0x2d4] ;  /* 0x0000b500003d7ab9 */ /* 0x000fe20000000800 */
[----:B------:R-:W-:Y:S02]  /*10d0*/  UISETP.NE.AND UP3, UPT, UR19, URZ, UPT ;  /* 0x0000003f1300728c */ /* 0x000fe4000bf65270 */
[----:B------:R-:W-:Y:S02]  /*10e0*/  USHF.L.U32 UR14, UR48, 0x7, URZ ;  /* 0x00000007300e7899 */ /* 0x000fe4000800063f */
[----:B------:R-:W-:Y:S01]  /*10f0*/  USHF.R.S32.HI UR45, URZ, 0x1f, UR61 ;  /* 0x0000001f3f2d7899 */ /* 0x000fe2000801143d */
[----:B------:R-:W-:Y:S01]  /*1100*/  ULDC UR23, c[0x0][0x2dc] ;  /* 0x0000b70000177ab9 */ /* 0x000fe20000000800 */
[----:B------:R-:W-:Y:S01]  /*1110*/  ULDC UR49, c[0x0][0x270] ;  /* 0x00009c0000317ab9 */ /* 0x000fe20000000800 */
[----:B-1----:R-:W-:Y:S01]  /*1120*/  IABS R8, R9 ;  /* 0x0000000900087213 */ /* 0x002fe20000000000 */
[----:B------:R-:W-:Y:S01]  /*1130*/  @!UP1 UIMAD.WIDE.U32 UR38, UR48, UR6, URZ ;  /* 0x00000006302692a5 */ /* 0x000fe2000f8e003f */
[----:B------:R-:W-:Y:S01]  /*1140*/  ISETP.NE.AND P3, PT, R9, RZ, PT ;  /* 0x000000ff0900720c */ /* 0x000fe20003f65270 */
[----:B------:R-:W-:Y:S01]  /*1150*/  USHF.L.U64.HI UR17, UR48, 0x7, UR60 ;  /* 0x0000000730117899 */ /* 0x000fe2000801023c */
[----:B------:R-:W1:Y:S01]  /*1160*/  I2F.RP R4, R8 ;  /* 0x0000000800047306 */ /* 0x000e620000209400 */
[----:B------:R-:W-:Y:S01]  /*1170*/  ULDC.64 UR42, c[0x0][0x240] ;  /* 0x00009000002a7ab9 */ /* 0x000fe20000000a00 */
[----:B------:R-:W-:-:S02]  /*1180*/  @UP0 UIADD3 UR16, UR35, UR37, URZ ;  /* 0x0000002523100290 */ /* 0x000fc4000fffe03f */
[----:B--2---:R-:W-:Y:S02]  /*1190*/  UIMAD.WIDE.U32 UR30, UR11, UR12, URZ ;  /* 0x0000000c0b1e72a5 */ /* 0x004fe4000f8e003f */
[----:B------:R-:W-:Y:S02]  /*11a0*/  USEL UR36, UR14, URZ, UP2 ;  /* 0x0000003f0e247287 */ /* 0x000fe40009000000 */
[----:B------:R-:W-:Y:S02]  /*11b0*/  UIMAD UR51, UR11, UR13, UR31 ;  /* 0x0000000d0b3372a4 */ /* 0x000fe4000f8e021f */
[----:B------:R-:W-:Y:S01]  /*11c0*/  @!UP1 UIMAD UR11, UR60, UR6, URZ ;  /* 0x000000063c0b92a4 */ /* 0x000fe2000f8e023f */
[----:B------:R-:W-:Y:S01]  /*11d0*/  @UP1 ULDC.64 UR12, c[0x0][0x420] ;  /* 0x00010800000c1ab9 */ /* 0x000fe20000000a00 */
[----:B------:R-:W-:Y:S01]  /*11e0*/  UIMAD.WIDE.U32 UR14, UR8, UR42, URZ ;  /* 0x0000002a080e72a5 */ /* 0x000fe2000f8e003f */
[----:B-1----:R-:W1:Y:S01]  /*11f0*/  MUFU.RCP R4, R4 ;  /* 0x0000000400047308 */ /* 0x002e620000001000 */
[----:B------:R-:W-:-:S02]  /*1200*/  @!UP1 UIMAD UR32, UR48, UR7, UR11 ;  /* 0x00000007302092a4 */ /* 0x000fc4000f8e020b */
[----:B------:R-:W-:Y:S02]  /*1210*/  UIADD3 UR11, UR27, 0x3f, URZ ;  /* 0x0000003f1b0b7890 */ /* 0x000fe4000fffe03f */
[----:B------:R-:W-:Y:S02]  /*1220*/  @UP1 UIMAD.WIDE.U32 UR40, UR8, UR12, URZ ;  /* 0x0000000c082812a5 */ /* 0x000fe4000f8e003f */
[----:B------:R-:W-:Y:S02]  /*1230*/  USHF.R.S32.HI UR18, URZ, 0x1f, UR11 ;  /* 0x0000001f3f127899 */ /* 0x000fe4000801140b */
[----:B------:R-:W-:Y:S02]  /*1240*/  @UP1 UIMAD UR52, UR8, UR13, UR41 ;  /* 0x0000000d083412a4 */ /* 0x000fe4000f8e0229 */
[----:B------:R-:W-:Y:S02]  /*1250*/  UIMAD.WIDE UR6, UR23, UR49, URZ ;  /* 0x00000031170672a5 */ /* 0x000fe4000f8e023f */
[----:B------:R-:W-:-:S02]  /*1260*/  UIMAD.WIDE.U32 UR12, UR48, UR61, URZ ;  /* 0x0000003d300c72a5 */ /* 0x000fc4000f8e003f */
[----:B------:R-:W-:Y:S01]  /*1270*/  ULEA.HI UR29, UR18, UR11, URZ, 0x6 ;  /* 0x0000000b121d7291 */ /* 0x000fe2000f8f303f */
[----:B-1----:R-:W-:Y:S01]  /*1280*/  VIADD R4, R4, 0xffffffe ;  /* 0x0ffffffe04047836 */ /* 0x002fe20000000000 */
[----:B------:R-:W-:Y:S01]  /*1290*/  @UP0 ULDC.64 UR24, c[0x0][0x248] ;  /* 0x0000920000180ab9 */ /* 0x000fe20000000a00 */
[----:B------:R-:W-:Y:S02]  /*12a0*/  UIMAD UR11, UR45, UR48, URZ ;  /* 0x000000302d0b72a4 */ /* 0x000fe4000f8e023f */
[----:B------:R-:W1:Y:S01]  /*12b0*/  F2I.FTZ.U32.TRUNC.NTZ R5, R4 ;  /* 0x0000000400057305 */ /* 0x000e62000021f000 */
[----:B------:R-:W-:Y:S02]  /*12c0*/  USEL UR34, UR17, URZ, UP2 ;  /* 0x0000003f11227287 */ /* 0x000fe40009000000 */
[----:B------:R-:W-:Y:S02]  /*12d0*/  @UP0 UIMAD.WIDE.U32 UR18, UR16, UR24, URZ ;  /* 0x00000018101202a5 */ /* 0x000fe4000f8e003f */
[----:B------:R-:W-:-:S02]  /*12e0*/  @UP0 UIMAD UR47, UR16, UR25, URZ ;  /* 0x00000019102f02a4 */ /* 0x000fc4000f8e023f */
[----:B------:R-:W-:Y:S01]  /*12f0*/  UIADD3 UR50, UR21, UR33, URZ ;  /* 0x0000002115327290 */ /* 0x000fe2000fffe03f */
[----:B------:R-:W-:Y:S01]  /*1300*/  ULDC UR46, c[0x0][0x2c4] ;  /* 0x0000b100002e7ab9 */ /* 0x000fe20000000800 */
[----:B------:R-:W-:Y:S02]  /*1310*/  UIMAD.WIDE.U32 UR16, UR6, UR12, URZ ;  /* 0x0000000c061072a5 */ /* 0x000fe4000f8e003f */
[----:B------:R-:W-:Y:S02]  /*1320*/  UIMAD UR21, UR7, UR12, URZ ;  /* 0x0000000c071572a4 */ /* 0x000fe4000f8e023f */
[----:B------:R-:W-:Y:S01]  /*1330*/  USEL UR58, UR20, UR14, !UP1 ;  /* 0x0000000e143a7287 */ /* 0x000fe2000c800000 */
[----:B-1----:R-:W-:Y:S01]  /*1340*/  IMAD.MOV R4, RZ, RZ, -R5 ;  /* 0x000000ffff047224 */ /* 0x002fe200078e0a05 */
[----:B------:R-:W-:Y:S02]  /*1350*/  UIMAD UR12, UR60, UR61, UR11 ;  /* 0x0000003d3c0c72a4 */ /* 0x000fe4000f8e020b */
[----:B------:R-:W-:Y:S01]  /*1360*/  @UP3 UIMAD UR20, UR48, UR46, URZ ;  /* 0x0000002e301432a4 */ /* 0x000fe2000f8e023f */
[----:B------:R-:W-:Y:S01]  /*1370*/  IMAD R6, R4, R8, RZ ;  /* 0x0000000804067224 */ /* 0x000fe200078e02ff */
[----:B------:R-:W-:Y:S01]  /*1380*/  UIMAD UR28, UR8, UR43, URZ ;  /* 0x0000002b081c72a4 */ /* 0x000fe2000f8e023f */
[----:B------:R-:W-:Y:S01]  /*1390*/  IMAD.MOV.U32 R4, RZ, RZ, RZ ;  /* 0x000000ffff047224 */ /* 0x000fe200078e00ff */
[----:B------:R-:W-:-:S02]  /*13a0*/  UIADD3 UR12, UR13, UR12, URZ ;  /* 0x0000000c0d0c7290 */ /* 0x000fc4000fffe03f */
[----:B------:R-:W-:Y:S01]  /*13b0*/  @UP3 USEL UR13, UR20, UR8, !UP1 ;  /* 0x00000008140d3287 */ /* 0x000fe2000c800000 */
[----:B------:R-:W-:Y:S01]  /*13c0*/  IMAD.HI.U32 R4, R5, R6, R4 ;  /* 0x0000000605047227 */ /* 0x000fe200078e0004 */
[----:B------:R-:W-:Y:S01]  /*13d0*/  MOV R5, R7 ;  /* 0x0000000700057202 */ /* 0x000fe20000000f00 */
[----:B------:R-:W-:Y:S02]  /*13e0*/  ULOP3.LUT UR20, UR29, 0xffffffc0, URZ, 0xc0, !UPT ;  /* 0xffffffc01d147892 */ /* 0x000fe4000f8ec03f */
[----:B------:R-:W-:Y:S02]  /*13f0*/  @UP1 UIADD3 UR50, UR15, UR28, URZ ;  /* 0x0000001c0f321290 */ /* 0x000fe4000fffe03f */
[----:B------:R-:W-:Y:S01]  /*1400*/  IMAD.HI.U32 R4, R4, R5, RZ ;  /* 0x0000000504047227 */ /* 0x000fe200078e00ff */
[----:B------:R-:W-:Y:S02]  /*1410*/  UIMAD.WIDE.U32 UR14, UR6, UR8, URZ ;  /* 0x00000008060e72a5 */ /* 0x000fe4000f8e003f */
[----:B------:R-:W-:Y:S01]  /*1420*/  UIADD3 UR20, UR20, -0x40, URZ ;  /* 0xffffffc014147890 */ /* 0x000fe2000fffe03f */
[----:B------:R-:W-:Y:S01]  /*1430*/  IMAD.MOV R6, RZ, RZ, -R4 ;  /* 0x000000ffff067224 */ /* 0x000fe200078e0a04 */
[----:B------:R-:W-:Y:S01]  /*1440*/  @UP3 ULDC UR11, c[0x0][0x2e4] ;  /* 0x0000b900000b3ab9 */ /* 0x000fe20000000800 */
[----:B------:R-:W-:-:S02]  /*1450*/  UIMAD UR21, UR6, UR12, UR21 ;  /* 0x0000000c061572a4 */ /* 0x000fc4000f8e0215 */
[C---:B------:R-:W-:Y:S01]  /*1460*/  IMAD R5, R8.reuse, R6, R5 ;  /* 0x0000000608057224 */ /* 0x040fe200078e0205 */
[----:B------:R-:W-:Y:S02]  /*1470*/  @!UP3 UIMAD UR12, UR48, UR49, UR59 ;  /* 0x00000031300cb2a4 */ /* 0x000fe4000f8e023b */
[----:B------:R-:W-:Y:S02]  /*1480*/  @UP3 UIMAD UR28, UR59, UR11, UR13 ;  /* 0x0000000b3b1c32a4 */ /* 0x000fe4000f8e020d */
[----:B------:R-:W-:Y:S01]  /*1490*/  ISETP.GT.U32.AND P1, PT, R8, R5, PT ;  /* 0x000000050800720c */ /* 0x000fe20003f24070 */
[----:B------:R-:W-:Y:S02]  /*14a0*/  USEL UR57, UR16, UR14, !UP1 ;  /* 0x0000000e10397287 */ /* 0x000fe4000c800000 */
[----:B------:R-:W-:Y:S02]  /*14b0*/  USHF.R.S32.HI UR16, URZ, 0x1f, UR20 ;  /* 0x0000001f3f107899 */ /* 0x000fe40008011414 */
[----:B------:R-:W-:-:S02]  /*14c0*/  UIADD3 UR11, UP2, UR20, UR36, URZ ;  /* 0x00000024140b7290 */ /* 0x000fc4000ff5e03f */
[----:B------:R-:W-:Y:S01]  /*14d0*/  @!UP3 UIMAD UR28, UR12, UR46, URZ ;  /* 0x0000002e0c1cb2a4 */ /* 0x000fe2000f8e023f */
[----:B------:R-:W-:Y:S01]  /*14e0*/  ULDC.U8 UR22, c[0x0][0x480] ;  /* 0x0001200000167ab9 */ /* 0x000fe20000000000 */
[----:B------:R-:W-:Y:S02]  /*14f0*/  UIADD3.X UR13, UR16, UR34, URZ, UP2, !UPT ;  /* 0x00000022100d7290 */ /* 0x000fe400097fe43f */
[----:B------:R-:W-:Y:S02]  /*1500*/  UIMAD UR12, UR7, UR11, URZ ;  /* 0x0000000b070c72a4 */ /* 0x000fe4000f8e023f */
[----:B------:R-:W-:Y:S01]  /*1510*/  @!P1 IMAD.IADD R5, R5, 0x1, -R8 ;  /* 0x0000000105059824 */ /* 0x000fe200078e0a08 */
[----:B------:R-:W-:Y:S01]  /*1520*/  @!P1 IADD3 R4, R4, 0x1, RZ ;  /* 0x0000000104049810 */ /* 0x000fe20007ffe0ff */
[----:B------:R-:W-:Y:S01]  /*1530*/  @UP0 UIADD3 UR31, UR35, UR37, URZ ;  /* 0x00000025231f0290 */ /* 0x000fe2000fffe03f */
[----:B------:R-:W-:Y:S01]  /*1540*/  PLOP3.LUT P1, PT, PT, PT, UP0, 0x80, 0x0 ;  /* 0x000000000000781c */ /* 0x000fe20003f2f008 */
[----:B------:R-:W-:Y:S01]  /*1550*/  UIMAD UR53, UR59, UR23, URZ ;  /* 0x000000173b3572a4 */ /* 0x000fe2000f8e023f */
[----:B------:R-:W-:Y:S01]  /*1560*/  ISETP.GE.U32.AND P0, PT, R5, R8, PT ;  /* 0x000000080500720c */ /* 0x000fe20003f06070 */
[----:B------:R-:W-:Y:S01]  /*1570*/  UISETP.NE.AND UP4, UPT, UR22, URZ, UPT ;  /* 0x0000003f1600728c */ /* 0x000fe2000bf85270 */
[----:B------:R-:W-:Y:S01]  /*1580*/  LOP3.LUT R5, R9, UR59, RZ, 0x3c, !PT ;  /* 0x0000003b09057c12 */ /* 0x000fe2000f8e3cff */
[----:B------:R-:W-:Y:S01]  /*1590*/  @!UP1 UIADD3 UR52, UR39, UR32, URZ ;  /* 0x0000002027349290 */ /* 0x000fe2000fffe03f */
[----:B------:R-:W-:-:S02]  /*15a0*/  @UP0 ULDC.64 UR22, c[0x0][0x250] ;  /* 0x0000940000160ab9 */ /* 0x000fc40000000a00 */
[----:B------:R-:W-:Y:S01]  /*15b0*/  ISETP.GE.AND P2, PT, R5, RZ, PT ;  /* 0x000000ff0500720c */ /* 0x000fe20003f46270 */
[----:B------:R-:W-:Y:S02]  /*15c0*/  UIMAD.WIDE.U32 UR32, UR6, UR11, URZ ;  /* 0x0000000b062072a5 */ /* 0x000fe4000f8e003f */
[----:B------:R-:W-:Y:S02]  /*15d0*/  UIMAD UR14, UR7, UR8, URZ ;  /* 0x00000008070e72a4 */ /* 0x000fe4000f8e023f */
[----:B------:R-:W-:Y:S02]  /*15e0*/  UIMAD UR11, UR6, UR13, UR12 ;  /* 0x0000000d060b72a4 */ /* 0x000fe4000f8e020c */
[----:B------:R-:W-:Y:S01]  /*15f0*/  @UP0 UIMAD.WIDE.U32 UR6, UR31, UR22, URZ ;  /* 0x000000161f0602a5 */ /* 0x000fe2000f8e003f */
[----:B------:R-:W-:Y:S01]  /*1600*/  @P0 VIADD R4, R4, 0x1 ;  /* 0x0000000104040836 */ /* 0x000fe20000000000 */
[----:B------:R-:W-:Y:S01]  /*1610*/  @UP0 UIMAD UR12, UR31, UR23, URZ ;  /* 0x000000171f0c02a4 */ /* 0x000fe2000f8e023f */
[----:B------:R-:W-:Y:S01]  /*1620*/  PLOP3.LUT P0, PT, PT, PT, UP3, 0x80, 0x0 ;  /* 0x000000000000781c */ /* 0x000fe20003f0f038 */
[----:B------:R-:W-:Y:S01]  /*1630*/  UIADD3 UR49, UR17, UR21, URZ ;  /* 0x0000001511317290 */ /* 0x000fe2000fffe03f */
[----:B------:R-:W-:Y:S01]  /*1640*/  IMAD.MOV.U32 R5, RZ, RZ, R4 ;  /* 0x000000ffff057224 */ /* 0x000fe200078e0004 */
[----:B------:R-:W-:-:S02]  /*1650*/  USEL UR54, UR51, URZ, UP4 ;  /* 0x0000003f33367287 */ /* 0x000fc4000a000000 */
[----:B------:R-:W-:Y:S02]  /*1660*/  USHF.R.S32.HI UR44, URZ, 0x1f, UR26 ;  /* 0x0000001f3f2c7899 */ /* 0x000fe4000801141a */
[----:B------:R-:W-:Y:S01]  /*1670*/  USHF.R.S32.HI UR56, URZ, 0x1f, UR53 ;  /* 0x0000001f3f387899 */ /* 0x000fe20008011435 */
[----:B------:R-:W-:Y:S01]  /*1680*/  @!P2 IADD3 R5, -R5, RZ, RZ ;  /* 0x000000ff0505a210 */ /* 0x000fe20007ffe1ff */
[----:B------:R-:W-:Y:S01]  /*1690*/  USEL UR55, UR30, URZ, UP4 ;  /* 0x0000003f1e377287 */ /* 0x000fe2000a000000 */
[----:B------:R-:W-:Y:S01]  /*16a0*/  @!P3 LOP3.LUT R5, RZ, R9, RZ, 0x33, !PT ;  /* 0x00000009ff05b212 */ /* 0x000fe200078e33ff */
[----:B------:R-:W-:Y:S02]  /*16b0*/  USHF.R.S32.HI UR45, URZ, 0x6, UR29 ;  /* 0x000000063f2d7899 */ /* 0x000fe4000801141d */
        /* <DEDUP_REMOVED lines=19> */
.L_x_348:
        /* <DEDUP_REMOVED lines=13> */
.L_x_349:
        /* <DEDUP_REMOVED lines=11> */
.L_x_350:
[----:B------:R-:W-:Y:S02]  /*1970*/  ULDC UR6, c[0x0][0x270] ;  /* 0x00009c0000067ab9 */ /* 0x000fe40000000800 */
[----:B------:R-:W-:-:S04]  /*1980*/  UIMAD UR6, UR48, UR6, UR59 ;  /* 0x00000006300672a4 */ /* 0x000fc8000f8e023b */
[----:B------:R-:W-:-:S12]  /*1990*/  UIMAD UR6, UR6, UR61, URZ ;  /* 0x0000003d060672a4 */ /* 0x000fd8000f8e023f */
.L_x_351:
[----:B------:R-:W1:Y:S01]  /*19a0*/  S2R R18, SR_TID.X ;  /* 0x0000000000127919 */ /* 0x000e620000002100 */
[----:B------:R-:W2:Y:S01]  /*19b0*/  LDC.64 R14, c[0x0][0x420] ;  /* 0x00010800ff0e7b82 */ /* 0x000ea20000000a00 */
[----:B------:R-:W-:Y:S01]  /*19c0*/  UIADD3 UR15, UR20, UR6, URZ ;  /* 0x00000006140f7290 */ /* 0x000fe2000fffe03f */
[----:B------:R-:W-:Y:S01]  /*19d0*/  BSSY B1, `(.L_x_347) ;  /* 0x0000701000017945 */ /* 0x000fe20003800000 */
[----:B------:R-:W-:Y:S01]  /*19e0*/  ULDC UR7, c[0x0][0x2dc] ;  /* 0x0000b70000077ab9 */ /* 0x000fe20000000800 */
[----:B------:R-:W-:Y:S01]  /*19f0*/  ULDC UR8, c[0x0][0x270] ;  /* 0x00009c0000087ab9 */ /* 0x000fe20000000800 */
[----:B------:R-:W-:Y:S02]  /*1a00*/  UIADD3 UR6, -UR9, UR27, UR26 ;  /* 0x0000001b09067290 */ /* 0x000fe4000fffe11a */
[----:B------:R-:W-:Y:S02]  /*1a10*/  UIMAD UR14, UR7, UR8, URZ ;  /* 0x00000008070e72a4 */ /* 0x000fe4000f8e023f */
[----:B------:R-:W-:Y:S01]  /*1a20*/  USHF.R.S32.HI UR47, URZ, 0x1f, UR59 ;  /* 0x0000001f3f2f7899 */ /* 0x000fe2000801143b */
[----:B------:R-:W-:Y:S01]  /*1a30*/  ULDC UR7, c[0x0][0x398] ;  /* 0x0000e60000077ab9 */ /* 0x000fe20000000800 */
[----:B------:R-:W-:Y:S01]  /*1a40*/  ULDC.64 UR12, c[0x0][0x428] ;  /* 0x00010a00000c7ab9 */ /* 0x000fe20000000a00 */
[----:B------:R-:W-:Y:S01]  /*1a50*/  UIADD3 UR6, UR6, -UR7, URZ ;  /* 0x8000000706067290 */ /* 0x000fe2000fffe03f */
[----:B------:R-:W-:Y:S01]  /*1a60*/  IMAD.U32 R16, RZ, RZ, UR12 ;  /* 0x0000000cff107e24 */ /* 0x000fe2000f8e00ff */
[----:B------:R-:W-:Y:S01]  /*1a70*/  UIMAD UR7, UR47, UR12, URZ ;  /* 0x0000000c2f0772a4 */ /* 0x000fe2000f8e023f */
[----:B------:R-:W-:Y:S01]  /*1a80*/  ULDC.64 UR18, c[0x0][0x258] ;  /* 0x0000960000127ab9 */ /* 0x000fe20000000a00 */
[----:B------:R-:W-:-:S02]  /*1a90*/  UIADD3 UR17, UR20, UR28, URZ ;  /* 0x0000001c14117290 */ /* 0x000fc4000fffe03f */
[----:B------:R-:W-:Y:S02]  /*1aa0*/  UIMAD UR13, UR59, UR13, UR7 ;  /* 0x0000000d3b0d72a4 */ /* 0x000fe4000f8e0207 */
[----:B------:R-:W-:Y:S01]  /*1ab0*/  USHF.L.U32 UR7, UR14, 0x6, URZ ;  /* 0x000000060e077899 */ /* 0x000fe2000800063f */
[----:B--2---:R-:W-:Y:S01]  /*1ac0*/  IMAD R12, R14, UR16, RZ ;  /* 0x000000100e0c7c24 */ /* 0x004fe2000f8e02ff */
[----:B------:R-:W-:Y:S01]  /*1ad0*/  ULDC.64 UR30, c[0x0][0x210] ;  /* 0x00008400001e7ab9 */ /* 0x000fe20000000a00 */
[----:B------:R-:W-:Y:S01]  /*1ae0*/  ULDC.64 UR28, c[0x0][0x3e0] ;  /* 0x0000f800001c7ab9 */ /* 0x000fe20000000a00 */
[----:B------:R-:W-:Y:S01]  /*1af0*/  ULDC.64 UR38, c[0x0][0x478] ;  /* 0x00011e0000267ab9 */ /* 0x000fe20000000a00 */
[----:B------:R-:W-:Y:S01]  /*1b00*/  IMAD R13, R15, UR20, R12 ;  /* 0x000000140f0d7c24 */ /* 0x000fe2000f8e020c */
[----:B------:R-:W-:Y:S01]  /*1b10*/  ULDC.64 UR40, c[0x0][0x2b0] ;  /* 0x0000ac0000287ab9 */ /* 0x000fe20000000a00 */
[----:B------:R-:W-:Y:S01]  /*1b20*/  UIADD3 UR8, UR45, -0x1, URZ ;  /* 0xffffffff2d087890 */ /* 0x000fe2000fffe03f */
[----:B-1----:R-:W-:-:S04]  /*1b30*/  SHF.R.S32.HI R19, RZ, 0x1f, R18 ;  /* 0x0000001fff137819 */ /* 0x002fc80000011412 */
[CC--:B------:R-:W-:Y:S02]  /*1b40*/  LEA.HI R4, R19.reuse, R18.reuse, RZ, 0x3 ;  /* 0x0000001213047211 */ /* 0x0c0fe400078f18ff */
[----:B------:R-:W-:Y:S02]  /*1b50*/  LEA.HI R12, R19, R18, RZ, 0x5 ;  /* 0x00000012130c7211 */ /* 0x000fe400078f28ff */
[----:B------:R-:W-:Y:S02]  /*1b60*/  LOP3.LUT R6, R4, 0xfffffff8, RZ, 0xc0, !PT ;  /* 0xfffffff804067812 */ /* 0x000fe400078ec0ff */
[----:B------:R-:W-:Y:S02]  /*1b70*/  SHF.R.S32.HI R4, RZ, 0x3, R4 ;  /* 0x00000003ff047819 */ /* 0x000fe40000011404 */
[----:B------:R-:W-:Y:S01]  /*1b80*/  LOP3.LUT R30, R12, 0xffffffe0, RZ, 0xc0, !PT ;  /* 0xffffffe00c1e7812 */ /* 0x000fe200078ec0ff */
[----:B------:R-:W-:Y:S01]  /*1b90*/  IMAD.IADD R31, R18, 0x1, -R6 ;  /* 0x00000001121f7824 */ /* 0x000fe200078e0a06 */
[----:B------:R-:W-:-:S02]  /*1ba0*/  SHF.R.S32.HI R24, RZ, 0x1f, R4 ;  /* 0x0000001fff187819 */ /* 0x000fc40000011404 */
[----:B------:R-:W-:Y:S01]  /*1bb0*/  IADD3 R10, P0, R4, UR20, RZ ;  /* 0x00000014040a7c10 */ /* 0x000fe2000ff1e0ff */
[----:B------:R-:W-:Y:S02]  /*1bc0*/  IMAD.SHL.U32 R6, R31, 0x8, RZ ;  /* 0x000000081f067824 */ /* 0x000fe400078e00ff */
[----:B------:R-:W-:Y:S01]  /*1bd0*/  IMAD.IADD R30, R18, 0x1, -R30 ;  /* 0x00000001121e7824 */ /* 0x000fe200078e0a1e */
[----:B------:R-:W-:Y:S01]  /*1be0*/  IADD3.X R8, R24, UR16, RZ, P0, !PT ;  /* 0x0000001018087c10 */ /* 0x000fe200087fe4ff */
[----:B------:R-:W-:Y:S01]  /*1bf0*/  USHF.R.S32.HI UR16, URZ, 0x1f, UR6 ;  /* 0x0000001f3f107899 */ /* 0x000fe20008011406 */
[----:B------:R-:W-:-:S03]  /*1c00*/  SHF.R.S32.HI R7, RZ, 0x1f, R6 ;  /* 0x0000001fff077819 */ /* 0x000fc60000011406 */
[----:B------:R-:W-:Y:S01]  /*1c10*/  IMAD R11, R8, UR42, RZ ;  /* 0x0000002a080b7c24 */ /* 0x000fe2000f8e02ff */
[----:B------:R-:W-:Y:S01]  /*1c20*/  ULEA.HI UR16, UR16, UR6, URZ, 0x6 ;  /* 0x0000000610107291 */ /* 0x000fe2000f8f303f */
[----:B------:R-:W-:-:S03]  /*1c30*/  IMAD.WIDE.U32 R8, R10, UR42, R6 ;  /* 0x0000002a0a087c25 */ /* 0x000fc6000f8e0006 */
[----:B------:R-:W-:Y:S01]  /*1c40*/  USHF.R.S32.HI UR16, URZ, 0x6, UR16 ;  /* 0x000000063f107899 */ /* 0x000fe20008011410 */
[----:B------:R-:W-:Y:S01]  /*1c50*/  IMAD R11, R10, UR43, R11 ;  /* 0x0000002b0a0b7c24 */ /* 0x000fe2000f8e020b */
[----:B------:R-:W-:-:S04]  /*1c60*/  IADD3 R10, P0, R8, UR58, RZ ;  /* 0x0000003a080a7c10 */ /* 0x000fc8000ff1e0ff */
[----:B------:R-:W-:Y:S02]  /*1c70*/  IADD3.X R11, R9, UR50, R11, P0, !PT ;  /* 0x00000032090b7c10 */ /* 0x000fe400087fe40b */
[----:B------:R-:W-:Y:S01]  /*1c80*/  IADD3 R8, P0, R6, UR11, RZ ;  /* 0x0000000b06087c10 */ /* 0x000fe2000ff1e0ff */
[----:B------:R-:W-:-:S03]  /*1c90*/  UIMAD UR11, UR47, UR18, URZ ;  /* 0x000000122f0b72a4 */ /* 0x000fc6000f8e023f */
[----:B------:R-:W-:Y:S01]  /*1ca0*/  IADD3.X R9, R7, UR52, RZ, P0, !PT ;  /* 0x0000003407097c10 */ /* 0x000fe200087fe4ff */
[----:B------:R-:W-:Y:S02]  /*1cb0*/  UIMAD UR19, UR59, UR19, UR11 ;  /* 0x000000133b1372a4 */ /* 0x000fe4000f8e020b */
[----:B------:R-:W-:Y:S01]  /*1cc0*/  USHF.R.S32.HI UR11, URZ, 0x1f, UR7 ;  /* 0x0000001f3f0b7899 */ /* 0x000fe20008011407 */
[----:B------:R-:W-:Y:S01]  /*1cd0*/  IMAD.WIDE.U32 R8, R14, UR20, R8 ;  /* 0x000000140e087c25 */ /* 0x000fe2000f8e0008 */
[----:B------:R-:W-:-:S03]  /*1ce0*/  UIADD3 UR7, UP2, UP1, UR32, UR7, UR53 ;  /* 0x0000000720077290 */ /* 0x000fc6000f95e035 */
[----:B------:R-:W-:Y:S01]  /*1cf0*/  IMAD.IADD R9, R9, 0x1, R13 ;  /* 0x0000000109097824 */ /* 0x000fe200078e020d */
[----:B------:R-:W-:Y:S01]  /*1d00*/  SHF.R.S32.HI R13, RZ, 0x5, R12 ;  /* 0x00000005ff0d7819 */ /* 0x000fe2000001140c */
[----:B------:R-:W-:Y:S01]  /*1d10*/  UIADD3.X UR6, UR51, UR11, UR56, UP2, UP1 ;  /* 0x0000000b33067290 */ /* 0x000fe200097e2438 */
[----:B------:R-:W-:Y:S01]  /*1d20*/  IMAD.U32 R12, RZ, RZ, UR18 ;  /* 0x00000012ff0c7e24 */ /* 0x000fe2000f8e00ff */
[----:B------:R-:W-:Y:S01]  /*1d30*/  UIADD3 UR7, UP2, UP1, UR55, UR7, UR57 ;  /* 0x0000000737077290 */ /* 0x000fe2000f95e039 */
[----:B------:R-:W-:-:S03]  /*1d40*/  IMAD.WIDE.U32 R8, R16, UR59, R8 ;  /* 0x0000003b10087c25 */ /* 0x000fc6000f8e0008 */
[----:B------:R-:W-:Y:S01]  /*1d50*/  UIADD3.X UR11, UR54, UR6, UR49, UP2, UP1 ;  /* 0x00000006360b7290 */ /* 0x000fe200097e2431 */
[----:B------:R-:W-:Y:S01]  /*1d60*/  IMAD R13, R13, UR14, R30 ;  /* 0x0000000e0d0d7c24 */ /* 0x000fe2000f8e021e */
[----:B------:R-:W-:Y:S01]  /*1d70*/  UISETP.LT.AND UP1, UPT, URZ, UR16, UPT ;  /* 0x000000103f00728c */ /* 0x000fe2000bf21270 */
[----:B------:R-:W-:Y:S01]  /*1d80*/  VIADD R9, R9, UR13 ;  /* 0x0000000d09097c36 */ /* 0x000fe20008000000 */
[----:B------:R-:W-:Y:S01]  /*1d90*/  UIMAD.WIDE UR12, UR15, 0x4, UR38 ;  /* 0x000000040f0c78a5 */ /* 0x000fe2000f8e0226 */
[-C--:B------:R-:W-:Y:S01]  /*1da0*/  IMAD R16, R24, R14.reuse, RZ ;  /* 0x0000000e18107224 */ /* 0x080fe200078e02ff */
[----:B------:R-:W-:Y:S01]  /*1db0*/  USEL UR16, URZ, UR16, !UP1 ;  /* 0x000000103f107287 */ /* 0x000fe2000c800000 */
[----:B------:R-:W-:Y:S01]  /*1dc0*/  IMAD.WIDE.U32 R10, R12, UR59, R10 ;  /* 0x0000003b0c0a7c25 */ /* 0x000fe2000f8e000a */
[C---:B------:R-:W-:Y:S01]  /*1dd0*/  IADD3 R12, P0, R13.reuse, UR7, RZ ;  /* 0x000000070d0c7c10 */ /* 0x040fe2000ff1e0ff */
[----:B------:R-:W-:Y:S01]  /*1de0*/  ULDC.64 UR6, c[0x0][0x400] ;  /* 0x0001000000067ab9 */ /* 0x000fe20000000a00 */
[----:B------:R-:W-:Y:S01]  /*1df0*/  UISETP.GT.AND UP1, UPT, UR45, UR16, UPT ;  /* 0x000000102d00728c */ /* 0x000fe2000bf24270 */
[C---:B------:R-:W-:Y:S01]  /*1e00*/  IMAD R16, R4.reuse, R15, R16 ;  /* 0x0000000f04107224 */ /* 0x040fe200078e0210 */
[----:B------:R-:W-:Y:S01]  /*1e10*/  LEA.HI.X.SX32 R13, R13, UR11, 0x1, P0 ;  /* 0x0000000b0d0d7c11 */ /* 0x000fe200080f0eff */
[----:B------:R-:W-:Y:S01]  /*1e20*/  IMAD.WIDE.U32 R8, R4, R14, R8 ;  /* 0x0000000e04087225 */ /* 0x000fe200078e0008 */
[----:B------:R-:W-:Y:S01]  /*1e30*/  LEA R20, P0, R12, UR6, 0x2 ;  /* 0x000000060c147c11 */ /* 0x000fe2000f8010ff */
[----:B------:R-:W-:Y:S01]  /*1e40*/  UMOV UR11, UR13 ;  /* 0x0000000d000b7c82 */ /* 0x000fe20008000000 */
[----:B------:R-:W-:Y:S01]  /*1e50*/  LEA R36, P3, R10, UR30, 0x1 ;  /* 0x0000001e0a247c11 */ /* 0x000fe2000f8608ff */
[----:B------:R-:W-:Y:S01]  /*1e60*/  VIADD R11, R11, UR19 ;  /* 0x000000130b0b7c36 */ /* 0x000fe20008000000 */
[----:B------:R-:W-:Y:S01]  /*1e70*/  LEA R38, P2, R8, UR28, 0x1 ;  /* 0x0000001c08267c11 */ /* 0x000fe2000f8408ff */
[----:B------:R-:W-:Y:S01]  /*1e80*/  IMAD.IADD R9, R9, 0x1, R16 ;  /* 0x0000000109097824 */ /* 0x000fe200078e0210 */
[----:B------:R-:W-:Y:S01]  /*1e90*/  LEA.HI.X R21, R12, UR7, R13, 0x2, P0 ;  /* 0x000000070c157c11 */ /* 0x000fe200080f140d */
[----:B------:R-:W-:Y:S01]  /*1ea0*/  UIMAD.WIDE UR6, UR17, 0x4, UR40 ;  /* 0x00000004110678a5 */ /* 0x000fe2000f8e0228 */
[----:B------:R-:W-:-:S02]  /*1eb0*/  LEA.HI.X R37, R10, UR31, R11, 0x1, P3 ;  /* 0x0000001f0a257c11 */ /* 0x000fc400098f0c0b */
[----:B------:R-:W-:Y:S01]  /*1ec0*/  LEA.HI.X R39, R8, UR29, R9, 0x1, P2 ;  /* 0x0000001d08277c11 */ /* 0x000fe200090f0c09 */
[----:B------:R1:W-:Y:S01]  /*1ed0*/  STL.64 [R1+0x30], R20 ;  /* 0x0000301401007387 */ /* 0x0003e20000100a00 */
[----:B------:R-:W-:-:S03]  /*1ee0*/  PLOP3.LUT P0, PT, PT, PT, UP1, 0x80, 0x0 ;  /* 0x000000000000781c */ /* 0x000fc60003f0f018 */
[----:B------:R1:W-:Y:S04]  /*1ef0*/  STL.64 [R1+0x40], R36 ;  /* 0x0000402401007387 */ /* 0x0003e80000100a00 */
[----:B------:R1:W-:Y:S06]  /*1f00*/  STL.64 [R1+0x38], R38 ;  /* 0x0000382601007387 */ /* 0x0003ec0000100a00 */
        /* <DEDUP_REMOVED lines=20> */
.L_x_353:
        /* <DEDUP_REMOVED lines=19> */
.L_x_354:
        /* <DEDUP_REMOVED lines=32> */
.L_x_356:
[----:B------:R-:W-:Y:S05]  /*2380*/  BSYNC B0 ;  /* 0x0000000000007941 */ /* 0x000fea0003800000 */
.L_x_355:
        /* <DEDUP_REMOVED lines=15> */
.L_x_358:
[----:B------:R-:W-:Y:S05]  /*2480*/  BSYNC B0 ;  /* 0x0000000000007941 */ /* 0x000fea0003800000 */
.L_x_357:
[----:B------:R-:W-:Y:S01]  /*2490*/  UIMAD UR6, UR44, UR12, URZ ;  /* 0x0000000c2c0672a4 */ /* 0x000fe2000f8e023f */
[----:B------:R-:W-:Y:S01]  /*24a0*/  IMAD.U32 R5, RZ, RZ, UR12 ;  /* 0x0000000cff057e24 */ /* 0x000fe2000f8e00ff */
[----:B------:R-:W-:Y:S01]  /*24b0*/  USHF.R.S32.HI UR8, URZ, 0x1f, UR59 ;  /* 0x0000001f3f087899 */ /* 0x000fe2000801143b */
[----:B------:R-:W-:Y:S01]  /*24c0*/  BSSY B0, `(.L_x_359) ;  /* 0x0000019000007945 */ /* 0x000fe20003800000 */
[----:B------:R-:W-:Y:S01]  /*24d0*/  UIMAD UR6, UR26, UR13, UR6 ;  /* 0x0000000d1a0672a4 */ /* 0x000fe2000f8e0206 */
[----:B------:R-:W-:-:S05]  /*24e0*/  IMAD.WIDE.U32 R6, R5, UR26, R6 ;  /* 0x0000001a05067c25 */ /* 0x000fca000f8e0006 */
[----:B------:R-:W-:Y:S01]  /*24f0*/  IMAD.U32 R5, RZ, RZ, UR6 ;  /* 0x00000006ff057e24 */ /* 0x000fe2000f8e00ff */
[----:B--23--:R-:W-:Y:S01]  /*2500*/  IADD3 R8, P2, R6, UR11, RZ ;  /* 0x0000000b06087c10 */ /* 0x00cfe2000ff5e0ff */
        /* <DEDUP_REMOVED lines=20> */
.L_x_360:
[----:B------:R-:W-:Y:S05]  /*2650*/  BSYNC B0 ;  /* 0x0000000000007941 */ /* 0x000fea0003800000 */
.L_x_359:
        /* <DEDUP_REMOVED lines=16> */
.L_x_352:
[----:B------:R-:W2:Y:S01]  /*2760*/  LDL R34, [R1+0x2c] ;  /* 0x00002c0001227983 */ /* 0x000ea20000100800 */
[----:B------:R-:W-:Y:S01]  /*2770*/  UIMAD UR15, UR44, UR22, URZ ;  /* 0x000000162c0f72a4 */ /* 0x000fe2000f8e023f */
[----:B------:R-:W-:Y:S01]  /*2780*/  VIADD R12, R4, 0x20 ;  /* 0x00000020040c7836 */ /* 0x000fe20000000000 */
[----:B------:R-:W-:Y:S01]  /*2790*/  UIMAD UR13, UR44, UR24, URZ ;  /* 0x000000182c0d72a4 */ /* 0x000fe2000f8e023f */
[----:B------:R-:W-:Y:S01]  /*27a0*/  IMAD.U32 R8, RZ, RZ, UR22 ;  /* 0x00000016ff087e24 */ /* 0x000fe2000f8e00ff */
[----:B------:R-:W-:Y:S01]  /*27b0*/  UIMAD UR17, UR26, UR23, UR15 ;  /* 0x000000171a1172a4 */ /* 0x000fe2000f8e020f */
[----:B------:R-:W-:Y:S01]  /*27c0*/  IMAD.SHL.U32 R15, R15, 0x40, RZ ;  /* 0x000000400f0f7824 */ /* 0x000fe200078e00ff */
[----:B------:R-:W-:Y:S01]  /*27d0*/  UIMAD UR15, UR26, UR25, UR13 ;  /* 0x000000191a0f72a4 */ /* 0x000fe2000f8e020d */
[----:B------:R-:W-:Y:S01]  /*27e0*/  IMAD.WIDE.U32 R8, R8, UR26, R6 ;  /* 0x0000001a08087c25 */ /* 0x000fe2000f8e0006 */
[----:B------:R-:W-:Y:S02]  /*27f0*/  UIMAD UR13, UR8, -0x40, UR27 ;  /* 0xffffffc0080d78a4 */ /* 0x000fe4000f8e021b */
[----:B------:R-:W-:Y:S01]  /*2800*/  UIMAD UR14, UR10, -0x40, UR9 ;  /* 0xffffffc00a0e78a4 */ /* 0x000fe2000f8e0209 */
[----:B------:R-:W-:Y:S01]  /*2810*/  IMAD.U32 R11, RZ, RZ, UR17 ;  /* 0x00000011ff0b7e24 */ /* 0x000fe2000f8e00ff */
[----:B------:R-:W-:Y:S01]  /*2820*/  IADD3 R8, P3, R8, UR21, RZ ;  /* 0x0000001508087c10 */ /* 0x000fe2000ff7e0ff */
[----:B------:R-:W-:Y:S01]  /*2830*/  IMAD.U32 R10, RZ, RZ, UR24 ;  /* 0x00000018ff0a7e24 */ /* 0x000fe2000f8e00ff */
[C---:B------:R-:W-:Y:S01]  /*2840*/  ISETP.GE.AND P0, PT, R12.reuse, UR13, PT ;  /* 0x0000000d0c007c0c */ /* 0x040fe2000bf06270 */
[----:B------:R-:W-:Y:S01]  /*2850*/  ULDC.64 UR20, c[0x0][0x268] ;  /* 0x00009a0000147ab9 */ /* 0x000fe20000000a00 */
[----:B------:R-:W-:Y:S01]  /*2860*/  ISETP.GE.AND P2, PT, R12, UR14, PT ;  /* 0x0000000e0c007c0c */ /* 0x000fe2000bf46270 */
[----:B------:R-:W-:Y:S01]  /*2870*/  IMAD.WIDE.U32 R12, R14, 0x40, RZ ;  /* 0x000000400e0c7825 */ /* 0x000fe200078e00ff */
[----:B------:R-:W-:Y:S01]  /*2880*/  IADD3.X R9, R9, UR46, R11, P3, !PT ;  /* 0x0000002e09097c10 */ /* 0x000fe20009ffe40b */
[----:B------:R-:W-:Y:S01]  /*2890*/  ULDC.64 UR18, c[0x0][0x260] ;  /* 0x0000980000127ab9 */ /* 0x000fe20000000a00 */
[----:B------:R-:W-:Y:S01]  /*28a0*/  ISETP.GE.AND P3, PT, R4, UR14, PT ;  /* 0x0000000e04007c0c */ /* 0x000fe2000bf66270 */
[----:B------:R-:W-:Y:S01]  /*28b0*/  IMAD.WIDE.U32 R6, R10, UR26, R6 ;  /* 0x0000001a0a067c25 */ /* 0x000fe2000f8e0006 */
[----:B------:R-:W-:Y:S01]  /*28c0*/  USHF.L.U32 UR17, UR43, 0x6, URZ ;  /* 0x000000062b117899 */ /* 0x000fe2000800063f */
[----:B------:R-:W-:-:S02]  /*28d0*/  ULDC UR28, c[0x0][0x270] ;  /* 0x00009c00001c7ab9 */ /* 0x000fc40000000800 */
[----:B------:R-:W-:Y:S01]  /*28e0*/  IMAD.U32 R10, RZ, RZ, UR15 ;  /* 0x0000000fff0a7e24 */ /* 0x000fe2000f8e00ff */
[----:B------:R-:W-:Y:S01]  /*28f0*/  IADD3 R6, P1, R6, UR34, RZ ;  /* 0x0000002206067c10 */ /* 0x000fe2000ff3e0ff */
[----:B------:R-:W-:Y:S01]  /*2900*/  IMAD R11, R17, UR18, RZ ;  /* 0x00000012110b7c24 */ /* 0x000fe2000f8e02ff */
[----:B------:R-:W-:Y:S01]  /*2910*/  @!P0 IADD3 R12, P4, R38, R12, RZ ;  /* 0x0000000c260c8210 */ /* 0x000fe20007f9e0ff */
[----:B------:R-:W-:Y:S01]  /*2920*/  IMAD.WIDE.U32 R8, R5, UR20, R8 ;  /* 0x0000001405087c25 */ /* 0x000fe2000f8e0008 */
[----:B------:R-:W-:Y:S01]  /*2930*/  IADD3.X R7, R7, UR36, R10, P1, !PT ;  /* 0x0000002407077c10 */ /* 0x000fe20008ffe40a */
[----:B------:R-:W3:Y:S01]  /*2940*/  @!P2 LDC.64 R22, c[0x0][0x220] ;  /* 0x00008800ff16ab82 */ /* 0x000ee20000000a00 */
[----:B------:R-:W-:Y:S01]  /*2950*/  @!P0 IADD3.X R13, R39, R13, R15, P4, !PT ;  /* 0x0000000d270d8210 */ /* 0x000fe200027fe40f */
[----:B------:R-:W-:Y:S01]  /*2960*/  IMAD R10, R17, UR20, RZ ;  /* 0x00000014110a7c24 */ /* 0x000fe2000f8e02ff */
[----:B------:R-:W-:Y:S01]  /*2970*/  PLOP3.LUT P4, PT, PT, PT, UP4, 0x80, 0x0 ;  /* 0x000000000000781c */ /* 0x000fe20003f8f048 */
[C---:B------:R-:W-:Y:S01]  /*2980*/  IMAD R11, R5.reuse, UR19, R11 ;  /* 0x00000013050b7c24 */ /* 0x040fe2000f8e020b */
[----:B------:R-:W-:Y:S01]  /*2990*/  @!P2 IADD3 R18, P1, R4, 0x20, RZ ;  /* 0x000000200412a810 */ /* 0x000fe20007f3e0ff */
[C---:B------:R-:W-:Y:S01]  /*29a0*/  IMAD R10, R5.reuse, UR21, R10 ;  /* 0x00000015050a7c24 */ /* 0x040fe2000f8e020a */
[----:B------:R-:W-:Y:S01]  /*29b0*/  UIMAD.WIDE.U32 UR14, UR42, 0x40, URZ ;  /* 0x000000402a0e78a5 */ /* 0x000fe2000f8e003f */
[----:B------:R-:W4:Y:S01]  /*29c0*/  @!P3 LDC.64 R32, c[0x0][0x220] ;  /* 0x00008800ff20bb82 */ /* 0x000f220000000a00 */
[----:B------:R-:W-:-:S04]  /*29d0*/  IMAD.WIDE.U32 R6, R5, UR18, R6 ;  /* 0x0000001205067c25 */ /* 0x000fc8000f8e0006 */
[----:B------:R-:W-:Y:S01]  /*29e0*/  IMAD.MOV.U32 R240, RZ, RZ, 0x20 ;  /* 0x00000020fff07424 */ /* 0x000fe200078e00ff */
[----:B------:R-:W-:Y:S01]  /*29f0*/  CS2R R142, SRZ ;  /* 0x00000000008e7805 */ /* 0x000fe2000001ff00 */
[----:B------:R-:W-:Y:S01]  /*2a00*/  @!P2 IMAD.X R5, RZ, RZ, R24, P1 ;  /* 0x000000ffff05a224 */ /* 0x000fe200008e0618 */
[----:B------:R-:W-:Y:S01]  /*2a10*/  @P4 BAR.SYNC.DEFER_BLOCKING 0x0 ;  /* 0x0000000000004b1d */ /* 0x000fe20000010000 */
[----:B------:R-:W-:Y:S01]  /*2a20*/  IMAD.IADD R9, R9, 0x1, R10 ;  /* 0x0000000109097824 */ /* 0x000fe200078e020a */
[----:B------:R-:W-:Y:S01]  /*2a30*/  @!P2 IADD3 R14, P1, R4, 0x20, RZ ;  /* 0x00000020040ea810 */ /* 0x000fe20007f3e0ff */
[----:B------:R-:W-:Y:S02]  /*2a40*/  IMAD.IADD R7, R7, 0x1, R11 ;  /* 0x0000000107077824 */ /* 0x000fe400078e020b */
[----:B------:R-:W-:-:S03]  /*2a50*/  @!P2 IMAD R5, R5, UR22, RZ ;  /* 0x000000160505ac24 */ /* 0x000fc6000f8e02ff */
[----:B------:R-:W5:Y:S01]  /*2a60*/  @!P3 LDC.64 R28, c[0x0][0x218] ;  /* 0x00008600ff1cbb82 */ /* 0x000f620000000a00 */
[----:B------:R-:W-:Y:S01]  /*2a70*/  @!P2 IMAD.MOV.U32 R10, RZ, RZ, R8 ;  /* 0x000000ffff0aa224 */ /* 0x000fe200078e0008 */
[----:B------:R-:W-:Y:S01]  /*2a80*/  CS2R R140, SRZ ;  /* 0x00000000008c7805 */ /* 0x000fe2000001ff00 */
[----:B------:R-:W-:Y:S01]  /*2a90*/  @!P2 IMAD.MOV.U32 R11, RZ, RZ, R9 ;  /* 0x000000ffff0ba224 */ /* 0x000fe200078e0009 */
[----:B------:R-:W-:Y:S01]  /*2aa0*/  CS2R R146, SRZ ;  /* 0x0000000000927805 */ /* 0x000fe2000001ff00 */
[----:B------:R-:W-:Y:S01]  /*2ab0*/  @!P3 IMAD R15, R24, UR22, RZ ;  /* 0x00000016180fbc24 */ /* 0x000fe2000f8e02ff */
[----:B------:R-:W-:Y:S01]  /*2ac0*/  CS2R R144, SRZ ;  /* 0x0000000000907805 */ /* 0x000fe2000001ff00 */
[C---:B------:R-:W-:Y:S01]  /*2ad0*/  @!P2 IMAD R25, R18.reuse, UR23, R5 ;  /* 0x000000171219ac24 */ /* 0x040fe2000f8e0205 */
[----:B------:R-:W2:Y:S01]  /*2ae0*/  @!P2 LDC.64 R26, c[0x0][0x218] ;  /* 0x00008600ff1aab82 */ /* 0x000ea20000000a00 */
[----:B------:R-:W-:Y:S01]  /*2af0*/  @!P2 IMAD.WIDE.U32 R18, R18, UR22, R10 ;  /* 0x000000161212ac25 */ /* 0x000fe2000f8e000a */
[----:B------:R-:W-:-:S02]  /*2b00*/  CS2R R138, SRZ ;  /* 0x00000000008a7805 */ /* 0x000fc4000001ff00 */
[----:B------:R-:W-:Y:S02]  /*2b10*/  CS2R R136, SRZ ;  /* 0x0000000000887805 */ /* 0x000fe4000001ff00 */
[----:B------:R-:W-:Y:S01]  /*2b20*/  CS2R R134, SRZ ;  /* 0x0000000000867805 */ /* 0x000fe2000001ff00 */
[----:B------:R-:W-:Y:S01]  /*2b30*/  @!P3 IMAD R5, R24, UR24, RZ ;  /* 0x000000181805bc24 */ /* 0x000fe2000f8e02ff */
[----:B------:R-:W-:Y:S01]  /*2b40*/  CS2R R132, SRZ ;  /* 0x0000000000847805 */ /* 0x000fe2000001ff00 */
[C---:B------:R-:W-:Y:S01]  /*2b50*/  @!P3 IMAD R15, R4.reuse, UR23, R15 ;  /* 0x00000017040fbc24 */ /* 0x040fe2000f8e020f */
[----:B------:R-:W-:Y:S01]  /*2b60*/  CS2R R126, SRZ ;  /* 0x00000000007e7805 */ /* 0x000fe2000001ff00 */
[----:B------:R-:W-:Y:S01]  /*2b70*/  @!P3 IMAD.WIDE.U32 R8, R4, UR22, R8 ;  /* 0x000000160408bc25 */ /* 0x000fe2000f8e0008 */
[----:B------:R-:W-:Y:S02]  /*2b80*/  CS2R R124, SRZ ;  /* 0x00000000007c7805 */ /* 0x000fe4000001ff00 */
[----:B------:R-:W-:-:S02]  /*2b90*/  CS2R R130, SRZ ;  /* 0x0000000000827805 */ /* 0x000fc4000001ff00 */
[----:B------:R-:W-:Y:S01]  /*2ba0*/  CS2R R128, SRZ ;  /* 0x0000000000807805 */ /* 0x000fe2000001ff00 */
[----:B------:R-:W-:Y:S01]  /*2bb0*/  @!P2 IMAD.X R10, RZ, RZ, R24, P1 ;  /* 0x000000ffff0aa224 */ /* 0x000fe200008e0618 */
[C---:B------:R-:W-:Y:S01]  /*2bc0*/  ISETP.GE.AND P1, PT, R4.reuse, UR13, PT ;  /* 0x0000000d04007c0c */ /* 0x040fe2000bf26270 */
[--C-:B-1----:R-:W-:Y:S01]  /*2bd0*/  @!P2 IMAD.MOV.U32 R20, RZ, RZ, R6.reuse ;  /* 0x000000ffff14a224 */ /* 0x102fe200078e0006 */
[----:B------:R-:W-:Y:S01]  /*2be0*/  CS2R R122, SRZ ;  /* 0x00000000007a7805 */ /* 0x000fe2000001ff00 */
[C---:B------:R-:W-:Y:S01]  /*2bf0*/  @!P3 IMAD R24, R4.reuse, UR25, R5 ;  /* 0x000000190418bc24 */ /* 0x040fe2000f8e0205 */
[----:B------:R-:W-:Y:S01]  /*2c00*/  CS2R R120, SRZ ;  /* 0x0000000000787805 */ /* 0x000fe2000001ff00 */
[----:B------:R-:W-:Y:S01]  /*2c10*/  @!P3 IMAD.WIDE.U32 R16, R4, UR24, R6 ;  /* 0x000000180410bc25 */ /* 0x000fe2000f8e0006 */
[----:B----4-:R-:W-:Y:S02]  /*2c20*/  @!P3 LEA R4, P5, R8, R32, 0x1 ;  /* 0x000000200804b211 */ /* 0x010fe400078a08ff */
[----:B------:R-:W-:-:S02]  /*2c30*/  CS2R R118, SRZ ;  /* 0x0000000000767805 */ /* 0x000fc4000001ff00 */
[----:B------:R-:W-:Y:S01]  /*2c40*/  CS2R R116, SRZ ;  /* 0x0000000000747805 */ /* 0x000fe2000001ff00 */
[----:B------:R-:W-:Y:S01]  /*2c50*/  @!P2 IMAD R5, R10, UR24, RZ ;  /* 0x000000180a05ac24 */ /* 0x000fe2000f8e02ff */
[----:B---3--:R-:W-:Y:S01]  /*2c60*/  @!P2 LEA R10, P4, R18, R22, 0x1 ;  /* 0x00000016120aa211 */ /* 0x008fe200078808ff */
[----:B------:R-:W-:Y:S01]  /*2c70*/  @!P3 IMAD.IADD R6, R9, 0x1, R15 ;  /* 0x000000010906b824 */ /* 0x000fe200078e020f */
[----:B------:R-:W-:Y:S01]  /*2c80*/  CS2R R110, SRZ ;  /* 0x00000000006e7805 */ /* 0x000fe2000001ff00 */
[----:B------:R-:W-:Y:S01]  /*2c90*/  @!P2 IMAD.MOV.U32 R21, RZ, RZ, R7 ;  /* 0x000000ffff15a224 */ /* 0x000fe200078e0007 */
[----:B------:R-:W-:Y:S01]  /*2ca0*/  CS2R R108, SRZ ;  /* 0x00000000006c7805 */ /* 0x000fe2000001ff00 */
[----:B------:R-:W-:Y:S01]  /*2cb0*/  @!P2 IMAD R7, R14, UR25, R5 ;  /* 0x000000190e07ac24 */ /* 0x000fe2000f8e0205 */
[----:B------:R-:W-:Y:S01]  /*2cc0*/  @!P3 LEA.HI.X R5, R8, R33, R6, 0x1, P5 ;  /* 0x000000210805b211 */ /* 0x000fe200028f0c06 */
[----:B------:R-:W-:Y:S01]  /*2cd0*/  @!P2 IMAD.IADD R6, R19, 0x1, R25 ;  /* 0x000000011306a824 */ /* 0x000fe200078e0219 */
[----:B------:R-:W-:Y:S01]  /*2ce0*/  @!P0 IADD3 R8, P6, R36, UR14, RZ ;  /* 0x0000000e24088c10 */ /* 0x000fe2000ffde0ff */
[----:B------:R-:W-:Y:S01]  /*2cf0*/  IMAD.U32 R9, RZ, RZ, UR17 ;  /* 0x00000011ff097e24 */ /* 0x000fe2000f8e00ff */
[----:B------:R-:W-:Y:S01]  /*2d00*/  CS2R R114, SRZ ;  /* 0x0000000000727805 */ /* 0x000fe2000001ff00 */
[----:B------:R-:W-:Y:S01]  /*2d10*/  @!P2 IMAD.WIDE.U32 R14, R14, UR24, R20 ;  /* 0x000000180e0eac25 */ /* 0x000fe2000f8e0014 */
[----:B------:R-:W-:-:S02]  /*2d20*/  @!P2 LEA.HI.X R11, R18, R23, R6, 0x1, P4 ;  /* 0x00000017120ba211 */ /* 0x000fc400020f0c06 */
[----:B------:R-:W-:Y:S02]  /*2d30*/  CS2R R112, SRZ ;  /* 0x0000000000707805 */ /* 0x000fe4000001ff00 */
[----:B------:R-:W-:Y:S01]  /*2d40*/  @!P0 IADD3.X R9, R37, UR15, R9, P6, !PT ;  /* 0x0000000f25098c10 */ /* 0x000fe2000b7fe409 */
[----:B------:R-:W-:Y:S01]  /*2d50*/  @!P2 IMAD.IADD R15, R15, 0x1, R7 ;  /* 0x000000010f0fa824 */ /* 0x000fe200078e0207 */
[----:B-----5:R-:W-:Y:S02]  /*2d60*/  @!P3 LEA R6, P5, R16, R28, 0x1 ;  /* 0x0000001c1006b211 */ /* 0x020fe400078a08ff */
        /* <DEDUP_REMOVED lines=18> */
[----:B------:R-:W-:Y:S01]  /*2e90*/  ULDC UR36, c[0x0][0x2dc] ;  /* 0x0000b70000247ab9 */ /* 0x000fe20000000800 */
[----:B--2---:R-:W-:Y:S01]  /*2ea0*/  @P3 STS.128 [R34+0x12000], RZ ;  /* 0x012000ff22003388 */ /* 0x004fe20000000c00 */
[----:B------:R-:W-:Y:S01]  /*2eb0*/  USHF.L.U32 UR20, UR10, 0x6, URZ ;  /* 0x000000060a147899 */ /* 0x000fe2000800063f */
[----:B------:R-:W-:Y:S02]  /*2ec0*/  CS2R R32, SRZ ;  /* 0x0000000000207805 */ /* 0x000fe4000001ff00 */
[----:B------:R-:W-:Y:S01]  /*2ed0*/  CS2R R22, SRZ ;  /* 0x0000000000167805 */ /* 0x000fe2000001ff00 */
[----:B------:R-:W-:Y:S01]  /*2ee0*/  @P3 STS.128 [R34+0x14000], RZ ;  /* 0x014000ff22003388 */ /* 0x000fe20000000c00 */
[----:B------:R-:W-:Y:S01]  /*2ef0*/  CS2R R20, SRZ ;  /* 0x0000000000147805 */ /* 0x000fe2000001ff00 */
[----:B------:R-:W-:-:S02]  /*2f00*/  ULDC.U8 UR15, c[0x0][0x388] ;  /* 0x0000e200000f7ab9 */ /* 0x000fc40000000000 */
        /* <DEDUP_REMOVED lines=15> */
[----:B------:R-:W-:Y:S01]  /*3000*/  @!P2 LDGSTS.E.BYPASS.LTC128B.128 [R34+0x17000], desc[UR4][R10.64+0x100] ;  /* 0x170001000a22afae */ /* 0x000fe2000b901d44 */
[----:B-1----:R-:W-:-:S03]  /*3010*/  @!P3 IMAD.IADD R5, R17, 0x1, R24 ;  /* 0x000000011105b824 */ /* 0x002fc600078e0218 */
[----:B------:R-:W0:Y:S01]  /*3020*/  LDGDEPBAR ;  /* 0x00000000000079af */ /* 0x000e220000000000 */
[----:B------:R-:W-:-:S03]  /*3030*/  @!P2 LEA R4, P4, R14, R26, 0x1 ;  /* 0x0000001a0e04a211 */ /* 0x000fc600078808ff */
[----:B------:R-:W-:Y:S01]  /*3040*/  @P1 STS.128 [R34+0x6000], RZ ;  /* 0x006000ff22001388 */ /* 0x000fe20000000c00 */
[----:B------:R-:W-:Y:S02]  /*3050*/  @!P3 LEA.HI.X R7, R16, R29, R5, 0x1, P5 ;  /* 0x0000001d1007b211 */ /* 0x000fe400028f0c05 */
[----:B------:R-:W-:Y:S01]  /*3060*/  @!P2 LEA.HI.X R5, R14, R27, R15, 0x1, P4 ;  /* 0x0000001b0e05a211 */ /* 0x000fe200020f0c0f */
[----:B------:R-:W-:Y:S04]  /*3070*/  @P1 STS.128 [R34+0x8000], RZ ;  /* 0x008000ff22001388 */ /* 0x000fe80000000c00 */
[----:B------:R-:W-:Y:S04]  /*3080*/  @P1 STS.128 [R34+0xa000], RZ ;  /* 0x00a000ff22001388 */ /* 0x000fe80000000c00 */
[----:B------:R-:W-:Y:S01]  /*3090*/  @!PT LDS RZ, [RZ] ;  /* 0x00000000fffff984 */ /* 0x000fe20000000800 */
[----:B------:R-:W-:Y:S01]  /*30a0*/  @!PT LDS RZ, [RZ] ;  /* 0x00000000fffff984 */ /* 0x000fe20000000800 */
[----:B------:R-:W-:Y:S01]  /*30b0*/  @!PT LDS RZ, [RZ] ;  /* 0x00000000fffff984 */ /* 0x000fe20000000800 */
[----:B------:R-:W-:Y:S04]  /*30c0*/  @!P1 LDGSTS.E.BYPASS.LTC128B.128 [R34+0x6000], desc[UR4][R38.64] ;  /* 0x0600000026229fae */ /* 0x000fe8000b901d44 */
[----:B------:R-:W-:Y:S04]  /*30d0*/  @!P1 LDGSTS.E.BYPASS.LTC128B.128 [R34+0x8000], desc[UR4][R38.64+0x80] ;  /* 0x0800008026229fae */ /* 0x000fe8000b901d44 */
[----:B------:R-:W2:Y:S04]  /*30e0*/  LDL R10, [R1+0x48] ;  /* 0x00004800010a7983 */ /* 0x000ea80000100800 */
[----:B------:R-:W-:Y:S04]  /*30f0*/  @!P1 LDGSTS.E.BYPASS.LTC128B.128 [R34+0xa000], desc[UR4][R38.64+0x100] ;  /* 0x0a00010026229fae */ /* 0x000fe8000b901d44 */
        /* <DEDUP_REMOVED lines=8> */
[----:B------:R-:W-:Y:S04]  /*3180*/  @!P0 LDGSTS.E.BYPASS.LTC128B.128 [R34+0xb000], desc[UR4][R12.64+0x100] ;  /* 0x0b0001000c228fae */ /* 0x000fe8000b901d44 */
        /* <DEDUP_REMOVED lines=36> */
[----:B------:R-:W0:Y:S01]  /*33d0*/  LDGDEPBAR ;  /* 0x00000000000079af */ /* 0x000e220000000000 */
[----:B-1----:R-:W-:-:S02]  /*33e0*/  IMAD.MOV.U32 R9, RZ, RZ, 0x7f800000 ;  /* 0x7f800000ff097424 */ /* 0x002fc400078e00ff */
[----:B------:R-:W-:Y:S01]  /*33f0*/  IMAD.MOV.U32 R8, RZ, RZ, 0x7f800000 ;  /* 0x7f800000ff087424 */ /* 0x000fe200078e00ff */
[----:B---3--:R-:W1:Y:S01]  /*3400*/  LDC.64 R6, c[0x0][0x3b8] ;  /* 0x0000ee00ff067b82 */ /* 0x008e620000000a00 */
[----:B------:R-:W-:-:S04]  /*3410*/  DEPBAR.LE SB0, 0x1 ;  /* 0x000080400000791a */ /* 0x000fc80000000000 */
[C---:B--2---:R-:W-:Y:S01]  /*3420*/  VIADD R4, R10.reuse, 0x8 ;  /* 0x000000080a047836 */ /* 0x044fe20000000000 */
[----:B------:R-:W-:-:S04]  /*3430*/  ISETP.GE.AND P1, PT, R10, UR13, PT ;  /* 0x0000000d0a007c0c */ /* 0x000fc8000bf26270 */
[----:B------:R-:W-:Y:S01]  /*3440*/  ISETP.GE.AND P0, PT, R4, UR13, PT ;  /* 0x0000000d04007c0c */ /* 0x000fe2000bf06270 */
[----:B------:R-:W-:-:S04]  /*3450*/  IMAD.MOV.U32 R4, RZ, RZ, 0x4 ;  /* 0x00000004ff047424 */ /* 0x000fc800078e00ff */
[----:B------:R-:W-:-:S05]  /*3460*/  IMAD.WIDE R4, R10, R4, UR6 ;  /* 0x000000060a047e25 */ /* 0x000fca000f8e0204 */
[----:B------:R2:W3:Y:S04]  /*3470*/  @!P1 LDG.E R9, desc[UR4][R4.64] ;  /* 0x0000000404099981 */ /* 0x0004e8000c1e1900 */
[----:B------:R-:W4:Y:S01]  /*3480*/  @!P0 LDG.E R8, desc[UR4][R4.64+0x20] ;  /* 0x0000200404088981 */ /* 0x000f22000c1e1900 */
[----:B------:R-:W-:Y:S06]  /*3490*/  BAR.SYNC.DEFER_BLOCKING 0x0 ;  /* 0x0000000000007b1d */ /* 0x000fec0000010000 */
[----:B-1----:R-:W2:Y:S01]  /*34a0*/  LDG.E.64 R4, desc[UR4][R6.64+0x8] ;  /* 0x0000080406047981 */ /* 0x002ea2000c1e1b00 */
[----:B------:R-:W-:Y:S01]  /*34b0*/  UIMAD UR13, UR48, UR28, UR59 ;  /* 0x0000001c300d72a4 */ /* 0x000fe2000f8e023b */
[----:B------:R-:W-:-:S02]  /*34c0*/  LOP3.LUT P0, RZ, R31, 0x2, RZ, 0xc0, !PT ;  /* 0x000000021fff7812 */ /* 0x000fc4000780c0ff */
[----:B------:R-:W1:Y:S04]  /*34d0*/  LDSM.16.M88.4 R164, [R252+0x12000] ;  /* 0x01200000fca4783b */ /* 0x000e680000000200 */
[----:B------:R-:W1:Y:S04]  /*34e0*/  LDSM.16.M88.4 R168, [R252+0x12800] ;  /* 0x01280000fca8783b */ /* 0x000e680000000200 */
[----:B------:R-:W1:Y:S04]  /*34f0*/  LDSM.16.M88.4 R196, [R252+0x14000] ;  /* 0x01400000fcc4783b */ /* 0x000e680000000200 */
[----:B------:R-:W1:Y:S04]  /*3500*/  LDSM.16.M88.4 R200, [R252+0x14800] ;  /* 0x01480000fcc8783b */ /* 0x000e680000000200 */
[----:B------:R-:W1:Y:S04]  /*3510*/  LDSM.16.M88.4 R228, [R252+0x16000] ;  /* 0x01600000fce4783b */ /* 0x000e680000000200 */
[----:B------:R-:W1:Y:S04]  /*3520*/  LDSM.16.M88.4 R232, [R252+0x16800] ;  /* 0x01680000fce8783b */ /* 0x000e680000000200 */
[----:B------:R-:W5:Y:S01]  /*3530*/  LDG.E.64 R6, desc[UR4][R6.64] ;  /* 0x0000000406067981 */ /* 0x000f62000c1e1b00 */
[----:B------:R-:W-:-:S04]  /*3540*/  USHF.L.U32 UR13, UR13, 0x5, URZ ;  /* 0x000000050d0d7899 */ /* 0x000fc8000800063f */
[----:B------:R-:W-:Y:S01]  /*3550*/  USHF.R.S32.HI UR14, URZ, 0x1f, UR13 ;  /* 0x0000001f3f0e7899 */ /* 0x000fe2000801140d */
[----:B----4-:R4:W-:Y:S02]  /*3560*/  STL [R1+0x60], R8 ;  /* 0x0000600801007387 */ /* 0x0109e40000100800 */
[--C-:B----4-:R-:W-:Y:S02]  /*3570*/  SHF.R.S32.HI R8, RZ, 0x1f, R30.reuse ;  /* 0x0000001fff087819 */ /* 0x110fe4000001141e */
[----:B--2---:R-:W-:-:S04]  /*3580*/  IADD3 R4, P2, P1, R4, UR13, R30 ;  /* 0x0000000d04047c10 */ /* 0x004fc8000f95e01e */
[----:B------:R-:W-:Y:S02]  /*3590*/  IADD3.X R5, R5, UR14, R8, P2, P1 ;  /* 0x0000000e05057c10 */ /* 0x000fe400097e2408 */
[----:B-----5:R-:W-:-:S03]  /*35a0*/  R2UR UR19, R6 ;  /* 0x00000000061372ca */ /* 0x020fc600000e0000 */
[----:B------:R2:W-:Y:S01]  /*35b0*/  STL [R1+0x74], R5 ;  /* 0x0000740501007387 */ /* 0x0005e20000100800 */
[----:B------:R-:W-:Y:S02]  /*35c0*/  SEL R240, R240, 0xffffffe0, !P0 ;  /* 0xffffffe0f0f07807 */ /* 0x000fe40004000000 */
[----:B------:R-:W-:Y:S01]  /*35d0*/  R2UR UR18, R7 ;  /* 0x00000000071272ca */ /* 0x000fe200000e0000 */
[----:B------:R-:W4:Y:S01]  /*35e0*/  LDL R6, [R1] ;  /* 0x0000000001067983 */ /* 0x000f220000100800 */
[----:B------:R-:W-:Y:S01]  /*35f0*/  UIADD3 UR21, UR27, 0x40, UR20 ;  /* 0x000000401b157890 */ /* 0x000fe2000fffe014 */
        /* <DEDUP_REMOVED lines=8> */
[----:B--2---:R-:W2:Y:S01]  /*3680*/  LDL R5, [R1+0x4] ;  /* 0x0000040001057983 */ /* 0x004ea20000100800 */
[----:B------:R-:W-:-:S05]  /*3690*/  IMAD.IADD R240, R240, 0x1, R252 ;  /* 0x00000001f0f07824 */ /* 0x000fca00078e02fc */
[----:B------:R-:W1:Y:S04]  /*36a0*/  LDSM.16.M88.4 R172, [R240+0x12000] ;  /* 0x01200000f0ac783b */ /* 0x000e680000000200 */
[----:B------:R-:W1:Y:S04]  /*36b0*/  LDSM.16.M88.4 R176, [R240+0x12800] ;  /* 0x01280000f0b0783b */ /* 0x000e680000000200 */
[----:B------:R-:W1:Y:S04]  /*36c0*/  LDSM.16.M88.4 R204, [R240+0x14000] ;  /* 0x01400000f0cc783b */ /* 0x000e680000000200 */
[----:B------:R-:W1:Y:S04]  /*36d0*/  LDSM.16.M88.4 R208, [R240+0x14800] ;  /* 0x01480000f0d0783b */ /* 0x000e680000000200 */
[----:B------:R-:W1:Y:S04]  /*36e0*/  LDSM.16.M88.4 R236, [R240+0x16000] ;  /* 0x01600000f0ec783b */ /* 0x000e680000000200 */
[----:B------:R-:W1:Y:S04]  /*36f0*/  LDSM.16.M88.4 R240, [R240+0x16800] ;  /* 0x01680000f0f0783b */ /* 0x000e680000000200 */
[----:B---3--:R-:W-:Y:S01]  /*3700*/  STL [R1+0x5c], R9 ;  /* 0x00005c0901007387 */ /* 0x008fe20000100800 */
[----:B------:R-:W-:-:S02]  /*3710*/  UIADD3 UR20, UR20, 0x40, URZ ;  /* 0x0000004014147890 */ /* 0x000fc4000fffe03f */
[----:B------:R-:W-:Y:S02]  /*3720*/  UIADD3 UR21, UR21, -UR9, URZ ;  /* 0x8000000915157290 */ /* 0x000fe4000fffe03f */
[----:B------:R-:W-:Y:S02]  /*3730*/  UIADD3 UR34, UR19, -0x61c88647, URZ ;  /* 0x9e3779b913227890 */ /* 0x000fe4000fffe03f */
[----:B------:R-:W-:Y:S02]  /*3740*/  UIADD3 UR33, UR18, -0x4498517b, URZ ;  /* 0xbb67ae8512217890 */ /* 0x000fe4000fffe03f */
[----:B------:R-:W-:Y:S02]  /*3750*/  UIADD3 UR32, UR19, 0x3c6ef372, URZ ;  /* 0x3c6ef37213207890 */ /* 0x000fe4000fffe03f */
[----:B------:R-:W-:Y:S02]  /*3760*/  UIADD3 UR31, UR18, 0x76cf5d0a, URZ ;  /* 0x76cf5d0a121f7890 */ /* 0x000fe4000fffe03f */
[----:B------:R-:W-:-:S02]  /*3770*/  UIADD3 UR30, UR19, -0x255992d5, URZ ;  /* 0xdaa66d2b131e7890 */ /* 0x000fc4000fffe03f */
[----:B------:R-:W-:Y:S02]  /*3780*/  UIADD3 UR29, UR18, 0x32370b8f, URZ ;  /* 0x32370b8f121d7890 */ /* 0x000fe4000fffe03f */
[----:B------:R-:W-:Y:S02]  /*3790*/  UIADD3 UR28, UR19, 0x78dde6e4, URZ ;  /* 0x78dde6e4131c7890 */ /* 0x000fe4000fffe03f */
[----:B------:R-:W-:Y:S02]  /*37a0*/  UIADD3 UR26, UR18, -0x126145ec, URZ ;  /* 0xed9eba14121a7890 */ /* 0x000fe4000fffe03f */
[----:B------:R-:W-:Y:S02]  /*37b0*/  UIADD3 UR25, UR19, 0x1715609d, URZ ;  /* 0x1715609d13197890 */ /* 0x000fe4000fffe03f */
[----:B------:R-:W-:Y:S02]  /*37c0*/  UIADD3 UR24, UR18, -0x56f99767, URZ ;  /* 0xa906689912187890 */ /* 0x000fe4000fffe03f */
[----:B------:R-:W-:-:S02]  /*37d0*/  UIADD3 UR23, UR19, -0x4ab325aa, URZ ;  /* 0xb54cda5613177890 */ /* 0x000fc4000fffe03f */
[----:B------:R-:W-:Y:S01]  /*37e0*/  UIADD3 UR22, UR18, 0x646e171e, URZ ;  /* 0x646e171e12167890 */ /* 0x000fe2000fffe03f */
[----:B----4-:R-:W3:Y:S04]  /*37f0*/  LDSM.16.M88.4 R148, [R6+0x12000] ;  /* 0x012000000694783b */ /* 0x010ee80000000200 */
[----:B------:R-:W4:Y:S04]  /*3800*/  LDSM.16.M88.4 R152, [R6+0x12800] ;  /* 0x012800000698783b */ /* 0x000f280000000200 */
        /* <DEDUP_REMOVED lines=12> */
.L_x_364:
[----:B------:R-:W2:Y:S01]  /*38d0*/  LDL R98, [R1] ;  /* 0x0000000001627983 */ /* 0x000ea20000100800 */
[----:B------:R-:W-:Y:S02]  /*38e0*/  USHF.L.U32 UR13, UR8, 0x6, URZ ;  /* 0x00000006080d7899 */ /* 0x000fe4000800063f */
[----:B------:R-:W-:Y:S02]  /*38f0*/  UISETP.GT.AND UP1, UPT, UR8, UR16, UPT ;  /* 0x000000100800728c */ /* 0x000fe4000bf24270 */
[----:B------:R-:W3:Y:S01]  /*3900*/  LDL R249, [R1+0x8] ;  /* 0x0000080001f97983 */ /* 0x000ee20000100800 */
[----:B------:R-:W-:Y:S04]  /*3910*/  UISETP.GE.AND UP0, UPT, UR13, UR21, UPT ;  /* 0x000000150d00728c */ /* 0x000fe8000bf06270 */
[----:B------:R-:W4:Y:S01]  /*3920*/  LDL R96, [R1+0x4] ;  /* 0x0000040001607983 */ /* 0x000f220000100800 */
[----:B------:R-:W-:Y:S04]  /*3930*/  UISETP.LT.AND UP0, UPT, UR20, UR9, UP0 ;  /* 0x000000091400728c */ /* 0x000fe80008701270 */
[----:B------:R-:W4:Y:S02]  /*3940*/  LDL R248, [R1+0xc] ;  /* 0x00000c0001f87983 */ /* 0x000f240000100800 */
[----:B------:R-:W-:Y:S03]  /*3950*/  PLOP3.LUT P4, PT, PT, PT, UP0, 0x80, 0x0 ;  /* 0x000000000000781c */ /* 0x000fe60003f8f008 */
[----:B-1----:R-:W4:Y:S05]  /*3960*/  LDL R247, [R1+0x18] ;  /* 0x0000180001f77983 */ /* 0x002f2a0000100800 */
        /* <DEDUP_REMOVED lines=424> */
[----:B------:R-:W-:Y:S01]  /*53f0*/  FMUL.FTZ R10, R89, R10 ;  /* 0x0000000a590a7220 */ /* 0x000fe20000410000 */
[----:B------:R-:W-:Y:S01]  /*5400*/  PLOP3.LUT P3, PT, PT, PT, UP1, 0x80, 0x0 ;  /* 0x000000000000781c */ /* 0x000fe20003f6f018 */
[----:B------:R-:W-:Y:S01]  /*5410*/  FMUL.FTZ R90, R90, R4 ;  /* 0x000000045a5a7220 */ /* 0x000fe20000410000 */
[----:B------:R-:W-:Y:S02]  /*5420*/  F2FP.F16.F32.PACK_AB R4, R94, R96 ;  /* 0x000000605e04723e */ /* 0x000fe400000000ff */
[----:B------:R-:W-:Y:S01]  /*5430*/  FSEL R5, R5, R80, P1 ;  /* 0x0000005005057208 */ /* 0x000fe20000800000 */
[----:B------:R-:W-:Y:S01]  /*5440*/  @P0 FADD.FTZ R80, -R80, R19 ;  /* 0x0000001350500221 */ /* 0x000fe20000010100 */
[----:B------:R-:W-:Y:S01]  /*5450*/  F2FP.F16.F32.PACK_AB R6, R90, R91 ;  /* 0x0000005b5a06723e */ /* 0x000fe200000000ff */
[----:B------:R1:W-:Y:S02]  /*5460*/  STS [R245+0x12400], R4 ;  /* 0x01240004f5007388 */ /* 0x0003e40000000800 */
[----:B------:R-:W-:Y:S01]  /*5470*/  FMUL.FTZ R84, R84, R5 ;  /* 0x0000000554547220 */ /* 0x000fe20000410000 */
[----:B------:R-:W-:Y:S02]  /*5480*/  F2FP.F16.F32.PACK_AB R5, R87, R10 ;  /* 0x0000000a5705723e */ /* 0x000fe400000000ff */
[----:B------:R-:W-:Y:S01]  /*5490*/  STS [R244+0x12000], R9 ;  /* 0x01200009f4007388 */ /* 0x000fe20000000800 */
[----:B------:R-:W-:Y:S04]  /*54a0*/  FMUL.FTZ R80, R82, R80 ;  /* 0x0000005052507220 */ /* 0x000fe80000410000 */
[----:B------:R-:W-:Y:S05]  /*54b0*/  STS [R244+0x12400], R6 ;  /* 0x01240006f4007388 */ /* 0x000fea0000000800 */
[----:B------:R-:W-:Y:S05]  /*54c0*/  STS [R99+0x12000], R8 ;  /* 0x0120000863007388 */ /* 0x000fea0000000800 */
[----:B------:R-:W-:Y:S05]  /*54d0*/  STS [R99+0x12400], R5 ;  /* 0x0124000563007388 */ /* 0x000fea0000000800 */
[----:B------:R-:W-:Y:S01]  /*54e0*/  STS [R98+0x12000], R7 ;  /* 0x0120000762007388 */ /* 0x000fe20000000800 */
[----:B-1----:R-:W-:Y:S05]  /*54f0*/  F2FP.F16.F32.PACK_AB R4, R80, R84 ;  /* 0x000000545004723e */ /* 0x002fea00000000ff */
[----:B------:R-:W-:Y:S01]  /*5500*/  STS [R98+0x12400], R4 ;  /* 0x0124000462007388 */ /* 0x000fe20000000800 */
[----:B------:R-:W-:Y:S06]  /*5510*/  BAR.SYNC.DEFER_BLOCKING 0x0 ;  /* 0x0000000000007b1d */ /* 0x000fec0000010000 */
[----:B------:R-:W-:Y:S05]  /*5520*/  LDSM.16.MT88.4 R4, [R2+0x14000] ;  /* 0x014000000204783b */ /* 0x000fea0000004200 */
[----:B------:R-:W1:Y:S05]  /*5530*/  LDSM.16.MT88.4 R8, [R0+0x6000] ;  /* 0x006000000008783b */ /* 0x000e6a0000004200 */
[----:B------:R-:W2:Y:S05]  /*5540*/  LDSM.16.MT88.4 R12, [R3+0x14000] ;  /* 0x01400000030c783b */ /* 0x000eaa0000004200 */
[----:B------:R-:W3:Y:S05]  /*5550*/  LDSM.16.MT88.4 R16, [R0+0x8000] ;  /* 0x008000000010783b */ /* 0x000eea0000004200 */
[----:B------:R-:W4:Y:S05]  /*5560*/  LDSM.16.MT88.4 R68, [R0+0xa000] ;  /* 0x00a000000044783b */ /* 0x000f2a0000004200 */
[----:B------:R-:W-:Y:S05]  /*5570*/  LDSM.16.MT88.4 R72, [R2+0x14800] ;  /* 0x014800000248783b */ /* 0x000fea0000004200 */
[----:B------:R-:W4:Y:S05]  /*5580*/  LDSM.16.MT88.4 R76, [R0+0x6800] ;  /* 0x00680000004c783b */ /* 0x000f2a0000004200 */
[----:B------:R-:W4:Y:S05]  /*5590*/  LDSM.16.MT88.4 R80, [R3+0x14800] ;  /* 0x014800000350783b */ /* 0x000f2a0000004200 */
[----:B------:R-:W4:Y:S01]  /*55a0*/  LDSM.16.MT88.4 R84, [R0+0x8800] ;  /* 0x008800000054783b */ /* 0x000f220000004200 */
[-C--:B-1---5:R-:W-:Y:S04]  /*55b0*/  HMMA.16816.F32 R20, R4, R8.reuse, R20 ;  /* 0x000000080414723c */ /* 0x0a2fe80000001814 */
[----:B------:R1:W5:Y:S05]  /*55c0*/  LDL R244, [R1+0x2c] ;  /* 0x00002c0001f47983 */ /* 0x00036a0000100800 */
[----:B------:R-:W-:Y:S01]  /*55d0*/  LDSM.16.MT88.4 R88, [R0+0x7800] ;  /* 0x007800000058783b */ /* 0x000fe20000004200 */
[C---:B--2---:R-:W-:Y:S04]  /*55e0*/  HMMA.16816.F32 R24, R12.reuse, R8, R24 ;  /* 0x000000080c18723c */ /* 0x044fe80000001818 */
[----:B------:R-:W-:Y:S02]  /*55f0*/  LDSM.16.MT88.4 R92, [R3+0x15800] ;  /* 0x01580000035c783b */ /* 0x000fe40000004200 */
        /* <DEDUP_REMOVED lines=13> */
[----:B------:R-:W3:Y:S05]  /*56d0*/  LDSM.16.MT88.4 R4, [R2+0x15000] ;  /* 0x015000000204783b */ /* 0x000eea0000004200 */
[-C--:B------:R-:W-:Y:S01]  /*56e0*/  HMMA.16816.F32 R20, R72, R76.reuse, R20 ;  /* 0x0000004c4814723c */ /* 0x080fe20000001814 */
[----:B------:R-:W4:Y:S05]  /*56f0*/  LDSM.16.MT88.4 R68, [R0+0x9000] ;  /* 0x009000000044783b */ /* 0x000f2a0000004200 */
        /* <DEDUP_REMOVED lines=14> */
[----:B------:R-:W2:Y:S05]  /*57e0*/  LDSM.16.MT88.4 R8, [R0+0xb800] ;  /* 0x00b800000008783b */ /* 0x000eaa0000004200 */
[-C--:B---3--:R-:W-:Y:S01]  /*57f0*/  HMMA.16816.F32 R20, R4, R12.reuse, R20 ;  /* 0x0000000c0414723c */ /* 0x088fe20000001814 */
[----:B------:R-:W-:Y:S05]  /*5800*/  BAR.SYNC.DEFER_BLOCKING 0x0 ;  /* 0x0000000000007b1d */ /* 0x000fea0000010000 */
        /* <DEDUP_REMOVED lines=47> */
.L_x_362:
        /* <DEDUP_REMOVED lines=27> */
[----:B------:R-:W-:Y:S01]  /*5cb0*/  LDSM.16.MT88.4 R36, [R0+0xe800] ;  /* 0x00e800000024783b */ /* 0x000fe20000004200 */
[----:B----4-:R-:W1:Y:S03]  /*5cc0*/  LDC R22, c[0x0][0x270] ;  /* 0x00009c00ff167b82 */ /* 0x010e660000000800 */
[----:B------:R-:W4:Y:S01]  /*5cd0*/  LDL R20, [R1+0x20] ;  /* 0x0000200001147983 */ /* 0x000f220000100800 */
[----:B-1----:R-:W-:Y:S04]  /*5ce0*/  IMAD R23, R22, UR36, RZ ;  /* 0x0000002416177c24 */ /* 0x002fe8000f8e02ff */
[----:B------:R-:W-:Y:S01]  /*5cf0*/  IMAD R22, R23, 0x28, RZ ;  /* 0x0000002817167824 */ /* 0x000fe200078e02ff */
        /* <DEDUP_REMOVED lines=47> */
[-C--:B------:R-:W-:Y:S06]  /*5ff0*/  HMMA.16816.F32 R76, R36, R246.reuse, R76 ;  /* 0x000000f6244c723c */ /* 0x080fec000000184c */
        /* <DEDUP_REMOVED lines=8> */
[----:B------:R4:W2:Y:S04]  /*6080*/  LDSM.16.M88.4 R36, [R20+0x1000] ;  /* 0x001000001424783b */ /* 0x0008a80000000200 */
[----:B----4-:R-:W4:Y:S01]  /*6090*/  LDL.LU.64 R20, [R1+0x30] ;  /* 0x0000300001147983 */ /* 0x010f220000300a00 */
[-C--:B-1----:R-:W-:Y:S06]  /*60a0*/  HMMA.16816.F32 R4, R244, R40.reuse, R4 ;  /* 0x00000028f404723c */ /* 0x082fec0000001804 */
[C---:B--2---:R-:W-:Y:S06]  /*60b0*/  HMMA.16816.F32 R8, R36.reuse, R40, R8 ;  /* 0x000000282408723c */ /* 0x044fec0000001808 */
        /* <DEDUP_REMOVED lines=10> */
[----:B---3--:R-:W2:Y:S01]  /*6160*/  @P3 LDG.E R33, desc[UR4][R28.64+0x20] ;  /* 0x000020041c213981 */ /* 0x008ea2000c1e1900 */
[C---:B------:R-:W-:Y:S01]  /*6170*/  IMAD.SHL.U32 R249, R23.reuse, 0x10, RZ ;  /* 0x0000001017f97824 */ /* 0x040fe200078e00ff */
[-C--:B------:R-:W-:Y:S02]  /*6180*/  HMMA.16816.F32 R84, R244, R24.reuse, R84 ;  /* 0x00000018f454723c */ /* 0x080fe40000001854 */
[----:B------:R1:W3:Y:S03]  /*6190*/  @P3 LDG.E R32, desc[UR4][R28.64] ;  /* 0x000000041c203981 */ /* 0x0002e6000c1e1900 */
[C---:B------:R-:W-:Y:S01]  /*61a0*/  IMAD.U32 R248, R23.reuse, -0x40, RZ ;  /* 0xffffffc017f87824 */ /* 0x040fe200078e00ff */
[C---:B------:R-:W-:Y:S01]  /*61b0*/  HMMA.16816.F32 R88, R36.reuse, R24, R88 ;  /* 0x000000182458723c */ /* 0x040fe20000001858 */
[----:B------:R-:W1:Y:S05]  /*61c0*/  LDC R24, c[0x0][0x270] ;  /* 0x00009c00ff187b82 */ /* 0x000e6a0000000800 */
[-C--:B------:R-:W-:Y:S05]  /*61d0*/  HMMA.16816.F32 R92, R36, R26.reuse, R92 ;  /* 0x0000001a245c723c */ /* 0x080fea000000185c */
[----:B------:R-:W-:Y:S01]  /*61e0*/  IMAD.MOV.U32 R25, RZ, RZ, R30 ;  /* 0x000000ffff197224 */ /* 0x000fe200078e001e */
[----:B------:R-:W-:Y:S05]  /*61f0*/  HMMA.16816.F32 R96, R244, R26, R96 ;  /* 0x0000001af460723c */ /* 0x000fea0000001860 */
[C---:B------:R-:W-:Y:S02]  /*6200*/  IMAD R30, R23.reuse, 0x18, RZ ;  /* 0x00000018171e7824 */ /* 0x040fe400078e02ff */
[C---:B-1----:R-:W-:Y:S04]  /*6210*/  IMAD.SHL.U32 R28, R23.reuse, 0x20, RZ ;  /* 0x00000020171c7824 */ /* 0x042fe800078e00ff */
[----:B------:R-:W-:Y:S02]  /*6220*/  IMAD R29, R24, UR36, RZ ;  /* 0x00000024181d7c24 */ /* 0x000fe4000f8e02ff */
[----:B------:R-:W-:Y:S02]  /*6230*/  IMAD R24, R23, 0x38, RZ ;  /* 0x0000003817187824 */ /* 0x000fe400078e02ff */
[----:B------:R-:W-:Y:S01]  /*6240*/  IMAD.SHL.U32 R29, R29, 0x20, RZ ;  /* 0x000000201d1d7824 */ /* 0x000fe200078e00ff */
[C---:B----4-:R-:W-:Y:S04]  /*6250*/  LEA R251, P0, R248.reuse, R20, 0x2 ;  /* 0x00000014f8fb7211 */ /* 0x050fe800078010ff */
[----:B------:R-:W-:Y:S01]  /*6260*/  LEA.HI.X.SX32 R250, R248, R21, 0x2, P0 ;  /* 0x00000015f8fa7211 */ /* 0x000fe200000f16ff */
[----:B------:R-:W-:Y:S02]  /*6270*/  IMAD.MOV.U32 R20, RZ, RZ, R251 ;  /* 0x000000ffff147224 */ /* 0x000fe400078e00fb */
[----:B------:R-:W-:Y:S02]  /*6280*/  IMAD.SHL.U32 R248, R23, 0x8, RZ ;  /* 0x0000000817f87824 */ /* 0x000fe400078e00ff */
[----:B------:R-:W-:Y:S01]  /*6290*/  IMAD.MOV.U32 R21, RZ, RZ, R250 ;  /* 0x000000ffff157224 */ /* 0x000fe200078e00fa */
[-C--:B------:R-:W-:Y:S02]  /*62a0*/  LEA R22, P2, R22, R20.reuse, 0x2 ;  /* 0x0000001416167211 */ /* 0x080fe400078410ff */
[CC--:B------:R-:W-:Y:S02]  /*62b0*/  LEA R250, P1, R248.reuse, R20.reuse, 0x2 ;  /* 0x00000014f8fa7211 */ /* 0x0c0fe400078210ff */
[----:B------:R-:W-:Y:S02]  /*62c0*/  STL.64 [R1+0x30], R20 ;  /* 0x0000301401007387 */ /* 0x000fe40000100a00 */
[-C--:B------:R-:W-:Y:S02]  /*62d0*/  LEA.HI.X.SX32 R251, R248, R21.reuse, 0x2, P1 ;  /* 0x00000015f8fb7211 */ /* 0x080fe400008f16ff */
[----:B------:R1:W-:Y:S04]  /*62e0*/  REDG.E.ADD.F32.FTZ.RN.STRONG.GPU desc[UR4][R20.64], R4 ;  /* 0x00000004140079a6 */ /* 0x0003e8000c10f384 */
[----:B------:R4:W-:Y:S01]  /*62f0*/  REDG.E.ADD.F32.FTZ.RN.STRONG.GPU desc[UR4][R250.64], R5 ;  /* 0x00000005fa0079a6 */ /* 0x0009e2000c10f384 */
[CC--:B-1----:R-:W-:Y:S04]  /*6300*/  LEA R4, P1, R30.reuse, R20.reuse, 0x2 ;  /* 0x000000141e047211 */ /* 0x0c2fe800078210ff */
[-C--:B----4-:R-:W-:Y:S01]  /*6310*/  LEA.HI.X.SX32 R5, R30, R21.reuse, 0x2, P1 ;  /* 0x000000151e057211 */ /* 0x090fe200008f16ff */
[----:B--2---:R-:W-:Y:S04]  /*6320*/  @P3 STL [R1+0x60], R33 ;  /* 0x0000602101003387 */ /* 0x004fe80000100800 */
[----:B---3--:R1:W-:Y:S04]  /*6330*/  @P3 STL [R1+0x5c], R32 ;  /* 0x00005c2001003387 */ /* 0x0083e80000100800 */
        /* <DEDUP_REMOVED lines=256> */
.L_x_363:
        /* <DEDUP_REMOVED lines=8> */
[----:B------:R-:W3:Y:S01]  /*73c0*/  LDL R84, [R1+0x70] ;  /* 0x0000700001547983 */ /* 0x000ee20000100800 */
[----:B------:R-:W-:Y:S01]  /*73d0*/  FMUL.FTZ R15, R49, UR7 ;  /* 0x00000007310f7c20 */ /* 0x000fe20008410000 */
[----:B------:R-:W-:Y:S01]  /*73e0*/  FMUL.FTZ R69, R48, UR7 ;  /* 0x0000000730457c20 */ /* 0x000fe20008410000 */
[----:B------:R-:W-:Y:S01]  /*73f0*/  FMUL.FTZ R100, R100, UR6 ;  /* 0x0000000664647c20 */ /* 0x000fe20008410000 */
[----:B------:R-:W-:Y:S01]  /*7400*/  FMUL.FTZ R49, R101, UR6 ;  /* 0x0000000665317c20 */ /* 0x000fe20008410000 */
[----:B------:R-:W-:Y:S01]  /*7410*/  FMUL.FTZ R14, R51, UR7 ;  /* 0x00000007330e7c20 */ /* 0x000fe20008410000 */
[----:B-----5:R-:W-:Y:S01]  /*7420*/  FMUL.FTZ R13, R45, UR7 ;  /* 0x000000072d0d7c20 */ /* 0x020fe20008410000 */
        /* <DEDUP_REMOVED lines=116> */
[----:B-1----:R-:W-:Y:S01]  /*7b70*/  FMUL.FTZ R9, R57, UR7 ;  /* 0x0000000739097c20 */ /* 0x002fe20008410000 */
        /* <DEDUP_REMOVED lines=66> */
[----:B------:R-:W-:Y:S04]  /*7fa0*/  STS [R84+0x8400], R14 ;  /* 0x0084000e54007388 */ /* 0x000fe80000000800 */
[----:B------:R-:W-:Y:S04]  /*7fb0*/  STS [R85+0x9000], R17 ;  /* 0x0090001155007388 */ /* 0x000fe80000000800 */
[----:B------:R-:W-:Y:S04]  /*7fc0*/  STS [R85+0x9400], R16 ;  /* 0x0094001055007388 */ /* 0x000fe80000000800 */
[----:B------:R-:W-:Y:S01]  /*7fd0*/  STS [R84+0x9000], R13 ;  /* 0x0090000d54007388 */ /* 0x000fe20000000800 */
[----:B-1----:R-:W1:Y:S03]  /*7fe0*/  S2R R19, SR_TID.X ;  /* 0x0000000000137919 */ /* 0x002e660000002100 */
        /* <DEDUP_REMOVED lines=8> */
[----:B------:R2:W-:Y:S01]  /*8070*/  STS [R84+0xb400], R4 ;  /* 0x00b4000454007388 */ /* 0x0005e20000000800 */
[----:B-1----:R-:W-:Y:S01]  /*8080*/  SHF.R.S32.HI R5, RZ, 0x1f, R19 ;  /* 0x0000001fff057819 */ /* 0x002fe20000011413 */
[----:B------:R-:W-:Y:S06]  /*8090*/  @P0 BRA `(.L_x_365) ;  /* 0x0000000000340947 */ /* 0x000fec0003800000 */
        /* <DEDUP_REMOVED lines=13> */
.L_x_365:
[----:B------:R-:W-:Y:S01]  /*8170*/  @UP0 UIADD3 UR8, UR35, UR37, URZ ;  /* 0x0000002523080290 */ /* 0x000fe2000fffe03f */
[----:B------:R-:W-:Y:S01]  /*8180*/  LEA.HI R5, R5, R19, RZ, 0x3 ;  /* 0x0000001305057211 */ /* 0x000fe200078f18ff */
[----:B------:R-:W-:Y:S02]  /*8190*/  @UP0 ULDC.64 UR12, c[0x0][0x458] ;  /* 0x00011600000c0ab9 */ /* 0x000fe40000000a00 */
[----:B------:R-:W-:Y:S01]  /*81a0*/  @UP0 UIMAD.WIDE.U32 UR14, UR8, UR12, URZ ;  /* 0x0000000c080e02a5 */ /* 0x000fe2000f8e003f */
[----:B--2---:R-:W-:Y:S01]  /*81b0*/  LOP3.LUT R4, R5, 0xfffffff8, RZ, 0xc0, !PT ;  /* 0xfffffff805047812 */ /* 0x004fe200078ec0ff */
        /* <DEDUP_REMOVED lines=18> */
.L_x_366:
        /* <DEDUP_REMOVED lines=47> */
.L_x_368:
[----:B------:R-:W-:Y:S05]  /*85d0*/  BSYNC B0 ;  /* 0x0000000000007941 */ /* 0x000fea0003800000 */
.L_x_367:
        /* <DEDUP_REMOVED lines=16> */
.L_x_370:
[----:B------:R-:W-:Y:S05]  /*86e0*/  BSYNC B0 ;  /* 0x0000000000007941 */ /* 0x000fea0003800000 */
.L_x_369:
[----:B-1----:R1:W1:Y:S01]  /*86f0*/  LDS.128 R20, [R247+0x12000] ;  /* 0x01200000f7147984 */ /* 0x0022620000000c00 */
[----:B------:R-:W-:Y:S01]  /*8700*/  UIMAD UR6, UR8, UR12, URZ ;  /* 0x0000000c080672a4 */ /* 0x000fe2000f8e023f */
[----:B--2---:R-:W-:Y:S01]  /*8710*/  IMAD.U32 R6, RZ, RZ, UR12 ;  /* 0x0000000cff067e24 */ /* 0x004fe2000f8e00ff */
[----:B------:R-:W-:Y:S01]  /*8720*/  USHF.R.S32.HI UR9, URZ, 0x1f, UR59 ;  /* 0x0000001f3f097899 */ /* 0x000fe2000801143b */
[----:B------:R2:W1:Y:S01]  /*8730*/  LDS.128 R16, [R247+0x14000] ;  /* 0x01400000f7107984 */ /* 0x0004620000000c00 */
[----:B------:R-:W-:Y:S01]  /*8740*/  UIMAD UR6, UR18, UR13, UR6 ;  /* 0x0000000d120672a4 */ /* 0x000fe2000f8e0206 */
[----:B------:R-:W-:Y:S01]  /*8750*/  IMAD.WIDE.U32 R6, R6, UR18, R8 ;  /* 0x0000001206067c25 */ /* 0x000fe2000f8e0008 */
[----:B------:R-:W-:Y:S01]  /*8760*/  BSSY B0, `(.L_x_371) ;  /* 0x0000018000007945 */ /* 0x000fe20003800000 */
[----:B------:R2:W1:Y:S03]  /*8770*/  LDS.128 R12, [R247+0x16000] ;  /* 0x01600000f70c7984 */ /* 0x0004660000000c00 */
[----:B------:R-:W-:Y:S01]  /*8780*/  IMAD.U32 R5, RZ, RZ, UR6 ;  /* 0x00000006ff057e24 */ /* 0x000fe2000f8e00ff */
[----:B------:R-:W-:Y:S01]  /*8790*/  IADD3 R6, P0, R6, UR16, RZ ;  /* 0x0000001006067c10 */ /* 0x000fe2000ff1e0ff */
[----:B------:R-:W-:-:S02]  /*87a0*/  ULDC.64 UR6, c[0x0][0x470] ;  /* 0x00011c0000067ab9 */ /* 0x000fc40000000a00 */
        /* <DEDUP_REMOVED lines=19> */
.L_x_372:
[----:B------:R-:W-:Y:S05]  /*88e0*/  BSYNC B0 ;  /* 0x0000000000007941 */ /* 0x000fea0003800000 */
.L_x_371:
        /* <DEDUP_REMOVED lines=15> */
.L_x_361:
[----:B------:R-:W-:Y:S05]  /*89e0*/  BSYNC B1 ;  /* 0x0000000000017941 */ /* 0x000fea0003800000 */
.L_x_347:
        /* <DEDUP_REMOVED lines=8> */
.L_x_373:
[----:B------:R-:W-:Y:S05]  /*8a70*/  EXIT ;  /* 0x000000000000794d */ /* 0x000fea0003800000 */
.L_x_375:
        /* <DEDUP_REMOVED lines=16> */
.L_x_811:


//--------------------- .text._ZN5flash44flash_bwd_dq_dk_dv_loop_seqk_parallel_kernelI23Flash_bwd_kernel_traitsILi192ELi64ELi64ELi8ELi4ELi2ELi2ELb1ELb1EN7cutlass6half_tE19Flash_kernel_traitsILi192ELi64ELi64ELi8ES3_EELb0ELb1ELb0ELb0ELb0ELb1ELb1EEEvNS_16Flash_bwd_paramsE --------------------------
	.section	.text._ZN5flash44flash_bwd_dq_dk_dv_loop_seqk_parallel_kernelI23Flash_bwd_kernel_traitsILi192ELi64ELi64ELi8ELi4ELi2ELi2ELb1ELb1EN7cutlass6half_tE19Flash_kernel_traitsILi192ELi64ELi64ELi8ES3_EELb0ELb1ELb0ELb0ELb0ELb1ELb1EEEvNS_16Flash_bwd_paramsE,"ax",@progbits
	.align	128
        .global         _ZN5flash44flash_bwd_dq_dk_dv_loop_seqk_parallel_kernelI23Flash_bwd_kernel_traitsILi192ELi64ELi64ELi8ELi4ELi2ELi2ELb1ELb1EN7cutlass6half_tE19Flash_kernel_traitsILi192ELi64ELi64ELi8ES3_EELb0ELb1ELb0ELb0ELb0ELb1ELb1EEEvNS_16Flash_bwd_paramsE
        .type           _ZN5flash44flash_bwd_dq_dk_dv_loop_seqk_parallel_kernelI23Flash_bwd_kernel_traitsILi192ELi64ELi64ELi8ELi4ELi2ELi2ELb1ELb1EN7cutlass6half_tE19Flash_kernel_traitsILi192ELi64ELi64ELi8ES3_EELb0ELb1ELb0ELb0ELb0ELb1ELb1EEEvNS_16Flash_bwd_paramsE,@function
        .size           _ZN5flash44flash_bwd_dq_dk_dv_loop_seqk_parallel_kernelI23Flash_bwd_kernel_traitsILi192ELi64ELi64ELi8ELi4ELi2ELi2ELb1ELb1EN7cutlass6half_tE19Flash_kernel_traitsILi192ELi64ELi64ELi8ES3_EELb0ELb1ELb0ELb0ELb0ELb1ELb1EEEvNS_16Flash_bwd_paramsE,(.L_x_812 - _ZN5flash44flash_bwd_dq_dk_dv_loop_seqk_parallel_kernelI23Flash_bwd_kernel_traitsILi192ELi64ELi64ELi8ELi4ELi2ELi2ELb1ELb1EN7cutlass6half_tE19Flash_kernel_traitsILi192ELi64ELi64ELi8ES3_EELb0ELb1ELb0ELb0ELb0ELb1ELb1EEEvNS_16Flash_bwd_paramsE)
        .other          _ZN5flash44flash_bwd_dq_dk_dv_loop_seqk_parallel_kernelI23Flash_bwd_kernel_traitsILi192ELi64ELi64ELi8ELi4ELi2ELi2ELb1ELb1EN7cutlass6half_tE19Flash_kernel_traitsILi192ELi64ELi64ELi8ES3_EELb0ELb1ELb0ELb0ELb0ELb1ELb1EEEvNS_16Flash_bwd_paramsE,@"STO_CUDA_ENTRY STV_DEFAULT"
_ZN5flash44flash_bwd_dq_dk_dv_loop_seqk_parallel_kernelI23Flash_bwd_kernel_traitsILi192ELi64ELi64ELi8ELi4ELi2ELi2ELb1ELb1EN7cutlass6half_tE19Flash_kernel_traitsILi192ELi64ELi64ELi8ES3_EELb0ELb1ELb0ELb0ELb0ELb1ELb1EEEvNS_16Flash_bwd_paramsE:
.text._ZN5flash44flash_bwd_dq_dk_dv_loop_seqk_parallel_kernelI23Flash_bwd_kernel_traitsILi192ELi64ELi64ELi8ELi4ELi2ELi2ELb1ELb1EN7cutlass6half_tE19Flash_kernel_traitsILi192ELi64ELi64ELi8ES3_EELb0ELb1ELb0ELb0ELb0ELb1ELb1EEEvNS_16Flash_bwd_paramsE:
        /* <DEDUP_REMOVED lines=179> */
.L_x_404:
        /* <DEDUP_REMOVED lines=67> */
.L_x_376:
        /* <DEDUP_REMOVED lines=101> */
[----:B------:R-:W-:Y:S01]  /*15b0*/  PLOP3.LUT P0, PT, PT, PT, UP1, 0x80, 0x0 ;  /* 0x000000000000781c */ /* 0x000fe20003f0f018 */
[----:B------:R-:W-:Y:S02]  /*15c0*/  @!UP3 UIMAD UR10, UR47, UR43, UR57 ;  /* 0x0000002b2f0ab2a4 */ /* 0x000fe4000f8e0239 */
        /* <DEDUP_REMOVED lines=30> */
.L_x_378:
        /* <DEDUP_REMOVED lines=13> */
.L_x_379:
        /* <DEDUP_REMOVED lines=11> */
.L_x_380:
[----:B------:R-:W-:Y:S02]  /*1930*/  ULDC UR5, c[0x0][0x270] ;  /* 0x00009c0000057ab9 */ /* 0x000fe40000000800 */
[----:B------:R-:W-:-:S04]  /*1940*/  UIMAD UR5, UR47, UR5, UR57 ;  /* 0x000000052f0572a4 */ /* 0x000fc8000f8e0239 */
[----:B------:R-:W-:-:S12]  /*1950*/  UIMAD UR5, UR5, UR61, URZ ;  /* 0x0000003d050572a4 */ /* 0x000fd8000f8e023f */
.L_x_381:
[----:B------:R-:W1:Y:S01]  /*1960*/  S2R R26, SR_TID.X ;  /* 0x00000000001a7919 */ /* 0x000e620000002100 */
[----:B------:R-:W2:Y:S01]  /*1970*/  LDC.64 R14, c[0x0][0x420] ;  /* 0x00010800ff0e7b82 */ /* 0x000ea20000000a00 */
[----:B------:R-:W-:Y:S01]  /*1980*/  ULDC UR8, c[0x0][0x2dc] ;  /* 0x0000b70000087ab9 */ /* 0x000fe20000000800 */
[----:B------:R-:W-:Y:S01]  /*1990*/  ULDC UR11, c[0x0][0x270] ;  /* 0x00009c00000b7ab9 */ /* 0x000fe20000000800 */
[----:B------:R-:W-:Y:S01]  /*19a0*/  USHF.R.S32.HI UR61, URZ, 0x1f, UR57 ;  /* 0x0000001f3f3d7899 */ /* 0x000fe20008011439 */
[----:B------:R-:W-:Y:S01]  /*19b0*/  BSSY B1, `(.L_x_377) ;  /* 0x00006d3000017945 */ /* 0x000fe20003800000 */
[----:B------:R-:W-:Y:S02]  /*19c0*/  UIMAD UR13, UR8, UR11, URZ ;  /* 0x0000000b080d72a4 */ /* 0x000fe4000f8e023f */
[----:B------:R-:W-:Y:S01]  /*19d0*/  UIADD3 UR8, -UR9, UR32, UR23 ;  /* 0x0000002009087290 */ /* 0x000fe2000fffe117 */
[----:B------:R-:W-:Y:S01]  /*19e0*/  ULDC UR12, c[0x0][0x398] ;  /* 0x0000e600000c7ab9 */ /* 0x000fe20000000800 */
[----:B------:R-:W-:-:S02]  /*19f0*/  UIADD3 UR33, UR16, UR5, URZ ;  /* 0x0000000510217290 */ /* 0x000fc4000fffe03f */
[----:B------:R-:W-:Y:S02]  /*1a00*/  UIADD3 UR12, UR8, -UR12, URZ ;  /* 0x8000000c080c7290 */ /* 0x000fe4000fffe03f */
[----:B------:R-:W-:Y:S02]  /*1a10*/  USHF.L.U32 UR5, UR13, 0x6, URZ ;  /* 0x000000060d057899 */ /* 0x000fe4000800063f */
[----:B------:R-:W-:Y:S02]  /*1a20*/  UIADD3 UR21, UR16, UR15, URZ ;  /* 0x0000000f10157290 */ /* 0x000fe4000fffe03f */
[----:B------:R-:W-:Y:S01]  /*1a30*/  UIADD3 UR17, UP2, UP0, UR34, UR5, UR50 ;  /* 0x0000000522117290 */ /* 0x000fe2000f85e032 */
[----:B------:R-:W-:Y:S01]  /*1a40*/  ULDC.64 UR14, c[0x0][0x258] ;  /* 0x00009600000e7ab9 */ /* 0x000fe20000000a00 */
[----:B------:R-:W-:Y:S01]  /*1a50*/  USHF.R.S32.HI UR5, URZ, 0x1f, UR5 ;  /* 0x0000001f3f057899 */ /* 0x000fe20008011405 */
[----:B------:R-:W-:Y:S01]  /*1a60*/  ULDC.64 UR18, c[0x0][0x400] ;  /* 0x0001000000127ab9 */ /* 0x000fe20000000a00 */
[----:B--2---:R-:W-:-:S02]  /*1a70*/  IMAD R16, R14, UR31, RZ ;  /* 0x0000001f0e107c24 */ /* 0x004fc4000f8e02ff */
[----:B------:R-:W-:Y:S01]  /*1a80*/  UIADD3.X UR5, UR53, UR5, UR55, UP2, UP0 ;  /* 0x0000000535057290 */ /* 0x000fe200097e0437 */
[----:B------:R-:W-:Y:S01]  /*1a90*/  ULDC.64 UR36, c[0x0][0x210] ;  /* 0x0000840000247ab9 */ /* 0x000fe20000000a00 */
[----:B------:R-:W-:Y:S01]  /*1aa0*/  ULDC.64 UR28, c[0x0][0x3e0] ;  /* 0x0000f800001c7ab9 */ /* 0x000fe20000000a00 */
        /* <DEDUP_REMOVED lines=37> */
[----:B------:R-:W-:Y:S02]  /*1d00*/  VIADD R9, R9, UR11 ;  /* 0x0000000b09097c36 */ /* 0x000fe40008000000 */
[----:B------:R-:W-:Y:S01]  /*1d10*/  IMAD.IADD R12, R26, 0x1, -R12 ;  /* 0x000000011a0c7824 */ /* 0x000fe200078e0a0c */
[----:B------:R-:W-:Y:S01]  /*1d20*/  USHF.R.S32.HI UR16, URZ, 0x6, UR16 ;  /* 0x000000063f107899 */ /* 0x000fe20008011410 */
[-C--:B------:R-:W-:Y:S02]  /*1d30*/  IMAD R17, R27, R14.reuse, RZ ;  /* 0x0000000e1b117224 */ /* 0x080fe400078e02ff */
        /* <DEDUP_REMOVED lines=17> */
[----:B------:R-:W-:Y:S01]  /*1e50*/  UIMAD.WIDE UR14, UR33, 0x4, UR34 ;  /* 0x00000004210e78a5 */ /* 0x000fe2000f8e0222 */
[----:B------:R-:W-:Y:S01]  /*1e60*/  LEA.HI.X R33, R8, UR29, R9, 0x1, P2 ;  /* 0x0000001d08217c11 */ /* 0x000fe200090f0c09 */
[----:B------:R1:W-:Y:S01]  /*1e70*/  STL.64 [R1+0x30], R22 ;  /* 0x0000301601007387 */ /* 0x0003e20000100a00 */
[----:B------:R-:W-:Y:S01]  /*1e80*/  UMOV UR11, UR12 ;  /* 0x0000000c000b7c82 */ /* 0x000fe20008000000 */
[----:B------:R-:W-:Y:S01]  /*1e90*/  PLOP3.LUT P1, PT, PT, PT, UP0, 0x80, 0x0 ;  /* 0x000000000000781c */ /* 0x000fe20003f2f008 */
[----:B------:R-:W-:Y:S01]  /*1ea0*/  UMOV UR10, UR13 ;  /* 0x0000000d000a7c82 */ /* 0x000fe20008000000 */
[----:B------:R1:W-:Y:S01]  /*1eb0*/  STL.64 [R1+0x40], R30 ;  /* 0x0000401e01007387 */ /* 0x0003e20000100a00 */
[----:B------:R-:W-:Y:S01]  /*1ec0*/  UIADD3 UR5, UR43, -0x1, URZ ;  /* 0xffffffff2b057890 */ /* 0x000fe2000fffe03f */
[----:B------:R-:W-:-:S02]  /*1ed0*/  UMOV UR13, UR14 ;  /* 0x0000000e000d7c82 */ /* 0x000fc40008000000 */
[----:B------:R1:W-:Y:S01]  /*1ee0*/  STL.64 [R1+0x38], R32 ;  /* 0x0000382001007387 */ /* 0x0003e20000100a00 */
[----:B------:R-:W-:-:S06]  /*1ef0*/  UMOV UR12, UR15 ;  /* 0x0000000f000c7c82 */ /* 0x000fcc0008000000 */
        /* <DEDUP_REMOVED lines=20> */
.L_x_383:
        /* <DEDUP_REMOVED lines=19> */
.L_x_384:
        /* <DEDUP_REMOVED lines=32> */
.L_x_386:
[----:B------:R-:W-:Y:S05]  /*2370*/  BSYNC B0 ;  /* 0x0000000000007941 */ /* 0x000fea0003800000 */
.L_x_385:
        /* <DEDUP_REMOVED lines=15> */
.L_x_388:
[----:B------:R-:W-:Y:S05]  /*2470*/  BSYNC B0 ;  /* 0x0000000000007941 */ /* 0x000fea0003800000 */
.L_x_387:
        /* <DEDUP_REMOVED lines=28> */
.L_x_390:
[----:B------:R-:W-:Y:S05]  /*2640*/  BSYNC B0 ;  /* 0x0000000000007941 */ /* 0x000fea0003800000 */
.L_x_389:
        /* <DEDUP_REMOVED lines=16> */
.L_x_382:
        /* <DEDUP_REMOVED lines=29> */
[----:B------:R-:W-:Y:S01]  /*2920*/  IMAD.U32 R11, RZ, RZ, UR17 ;  /* 0x00000011ff0b7e24 */ /* 0x000fe2000f8e00ff */
[----:B------:R-:W-:Y:S01]  /*2930*/  SHF.R.S32.HI R18, RZ, 0x2, R18 ;  /* 0x00000002ff127819 */ /* 0x000fe20000011412 */
[----:B------:R-:W-:Y:S01]  /*2940*/  ULDC.64 UR18, c[0x0][0x260] ;  /* 0x0000980000127ab9 */ /* 0x000fe20000000a00 */
        /* <DEDUP_REMOVED lines=12> */
[----:B------:R-:W-:Y:S01]  /*2a10*/  @!P4 IMAD R9, R27, UR24, RZ ;  /* 0x000000181b09cc24 */ /* 0x000fe2000f8e02ff */
[----:B------:R-:W-:Y:S01]  /*2a20*/  ULDC UR21, c[0x0][0x2dc] ;  /* 0x0000b70000157ab9 */ /* 0x000fe20000000800 */
        /* <DEDUP_REMOVED lines=9> */
[----:B------:R-:W-:Y:S02]  /*2ac0*/  @!P3 IMAD R5, R9, UR24, RZ ;  /* 0x000000180905bc24 */ /* 0x000fe4000f8e02ff */
[----:B------:R-:W-:Y:S02]  /*2ad0*/  @!P4 IMAD.IADD R9, R11, 0x1, R13 ;  /* 0x000000010b09c824 */ /* 0x000fe400078e020d */
[----:B------:R-:W-:Y:S01]  /*2ae0*/  @!P3 IMAD R11, R12, UR25, R5 ;  /* 0x000000190c0bbc24 */ /* 0x000fe2000f8e0205 */
[----:B------:R-:W-:Y:S01]  /*2af0*/  @!P3 IADD3 R5, P1, R4, 0x20, RZ ;  /* 0x000000200405b810 */ /* 0x000fe20007f3e0ff */
[----:B------:R-:W-:Y:S01]  /*2b00*/  @!P3 IMAD.WIDE.U32 R12, R12, UR24, R6 ;  /* 0x000000180c0cbc25 */ /* 0x000fe2000f8e0006 */
[----:B------:R-:W-:Y:S02]  /*2b10*/  @!P4 LEA.HI.X R9, R10, R21, R9, 0x1, P0 ;  /* 0x000000150a09c211 */ /* 0x000fe400000f0c09 */
[----:B------:R-:W-:Y:S01]  /*2b20*/  PLOP3.LUT P0, PT, PT, PT, UP4, 0x80, 0x0 ;  /* 0x000000000000781c */ /* 0x000fe20003f0f048 */
[----:B------:R-:W-:-:S02]  /*2b30*/  IMAD.IADD R7, R15, 0x1, R19 ;  /* 0x000000010f077824 */ /* 0x000fc400078e0213 */
[----:B------:R-:W-:Y:S01]  /*2b40*/  @!P3 IMAD.X R19, RZ, RZ, R27, P1 ;  /* 0x000000ffff13b224 */ /* 0x000fe200008e061b */
[C---:B-1----:R-:W-:Y:S01]  /*2b50*/  @!P3 LEA R10, P1, R12.reuse, R22, 0x1 ;  /* 0x000000160c0ab211 */ /* 0x042fe200078208ff */
[----:B------:R-:W-:Y:S02]  /*2b60*/  @!P3 IMAD.IADD R11, R13, 0x1, R11 ;  /* 0x000000010d0bb824 */ /* 0x000fe400078e020b */
[----:B------:R-:W-:Y:S02]  /*2b70*/  @!P3 IMAD.MOV.U32 R15, RZ, RZ, R7 ;  /* 0x000000ffff0fb224 */ /* 0x000fe400078e0007 */
[----:B------:R-:W-:Y:S01]  /*2b80*/  @!P4 IMAD R13, R27, UR26, RZ ;  /* 0x0000001a1b0dcc24 */ /* 0x000fe2000f8e02ff */
[----:B------:R-:W-:Y:S01]  /*2b90*/  @!P3 LEA.HI.X R11, R12, R23, R11, 0x1, P1 ;  /* 0x000000170c0bb211 */ /* 0x000fe200008f0c0b */
[----:B------:R-:W-:Y:S01]  /*2ba0*/  @!P3 IMAD R19, R19, UR26, RZ ;  /* 0x0000001a1313bc24 */ /* 0x000fe2000f8e02ff */
[----:B------:R-:W-:Y:S01]  /*2bb0*/  ISETP.GE.AND P1, PT, R4, UR8, PT ;  /* 0x0000000804007c0c */ /* 0x000fe2000bf26270 */
[----:B------:R-:W-:Y:S01]  /*2bc0*/  @P0 BAR.SYNC.DEFER_BLOCKING 0x0 ;  /* 0x0000000000000b1d */ /* 0x000fe20000010000 */
[----:B------:R-:W-:-:S02]  /*2bd0*/  @!P4 IMAD.MOV.U32 R6, RZ, RZ, R14 ;  /* 0x000000ffff06c224 */ /* 0x000fc400078e000e */
[----:B------:R-:W-:Y:S02]  /*2be0*/  @!P4 IMAD R20, R4, UR27, R13 ;  /* 0x0000001b0414cc24 */ /* 0x000fe4000f8e020d */
[C---:B------:R-:W-:Y:S02]  /*2bf0*/  @!P3 IMAD R19, R5.reuse, UR27, R19 ;  /* 0x0000001b0513bc24 */ /* 0x040fe4000f8e0213 */
[----:B------:R-:W-:-:S04]  /*2c00*/  @!P3 IMAD.WIDE.U32 R14, R5, UR26, R14 ;  /* 0x0000001a050ebc25 */ /* 0x000fc8000f8e000e */
[----:B------:R-:W-:Y:S01]  /*2c10*/  @!P4 IMAD.WIDE.U32 R12, R4, UR26, R6 ;  /* 0x0000001a040ccc25 */ /* 0x000fe2000f8e0006 */
[----:B------:R-:W-:-:S03]  /*2c20*/  @!P2 IADD3 R4, P0, R30, UR14, RZ ;  /* 0x0000000e1e04ac10 */ /* 0x000fc6000ff1e0ff */
[----:B------:R-:W-:Y:S02]  /*2c30*/  IMAD.U32 R5, RZ, RZ, UR17 ;  /* 0x00000011ff057e24 */ /* 0x000fe4000f8e00ff */
[----:B------:R-:W-:-:S03]  /*2c40*/  @!P4 IMAD.IADD R7, R13, 0x1, R20 ;  /* 0x000000010d07c824 */ /* 0x000fc600078e0214 */
[----:B------:R-:W-:Y:S01]  /*2c50*/  @!P2 IADD3.X R5, R31, UR15, R5, P0, !PT ;  /* 0x0000000f1f05ac10 */ /* 0x000fe200087fe405 */
[----:B--2---:R-:W-:Y:S01]  /*2c60*/  @P4 STS.128 [R29+0x12000], RZ ;  /* 0x012000ff1d004388 */ /* 0x004fe20000000c00 */
[----:B------:R-:W-:Y:S01]  /*2c70*/  IMAD.MOV.U32 R240, RZ, RZ, 0x20 ;  /* 0x00000020fff07424 */ /* 0x000fe200078e00ff */
[----:B------:R-:W-:Y:S02]  /*2c80*/  USHF.L.U32 UR18, UR22, 0x6, URZ ;  /* 0x0000000616127899 */ /* 0x000fe4000800063f */
[----:B------:R-:W-:Y:S01]  /*2c90*/  @P4 STS.128 [R29+0x14000], RZ ;  /* 0x014000ff1d004388 */ /* 0x000fe20000000c00 */
[----:B------:R-:W-:Y:S02]  /*2ca0*/  CS2R R142, SRZ ;  /* 0x00000000008e7805 */ /* 0x000fe4000001ff00 */
[----:B------:R-:W-:Y:S02]  /*2cb0*/  CS2R R140, SRZ ;  /* 0x00000000008c7805 */ /* 0x000fe4000001ff00 */
[----:B------:R-:W-:Y:S01]  /*2cc0*/  CS2R R146, SRZ ;  /* 0x0000000000927805 */ /* 0x000fe2000001ff00 */
[----:B------:R-:W-:Y:S01]  /*2cd0*/  @P4 STS.128 [R29+0x16000], RZ ;  /* 0x016000ff1d004388 */ /* 0x000fe20000000c00 */
[----:B------:R-:W-:-:S02]  /*2ce0*/  CS2R R144, SRZ ;  /* 0x0000000000907805 */ /* 0x000fc4000001ff00 */
[----:B------:R-:W-:Y:S02]  /*2cf0*/  CS2R R138, SRZ ;  /* 0x00000000008a7805 */ /* 0x000fe4000001ff00 */
[----:B------:R-:W-:Y:S01]  /*2d00*/  CS2R R136, SRZ ;  /* 0x0000000000887805 */ /* 0x000fe2000001ff00 */
[----:B------:R-:W-:Y:S01]  /*2d10*/  @!PT LDS RZ, [RZ] ;  /* 0x00000000fffff984 */ /* 0x000fe20000000800 */
[----:B------:R-:W-:Y:S01]  /*2d20*/  @!PT LDS RZ, [RZ] ;  /* 0x00000000fffff984 */ /* 0x000fe20000000800 */
[----:B------:R-:W-:Y:S01]  /*2d30*/  @!PT LDS RZ, [RZ] ;  /* 0x00000000fffff984 */ /* 0x000fe20000000800 */
[----:B------:R-:W-:Y:S01]  /*2d40*/  @!P4 LDGSTS.E.BYPASS.LTC128B.128 [R29+0x12000], desc[UR6][R8.64] ;  /* 0x12000000081dcfae */ /* 0x000fe2000b901d46 */
[----:B------:R-:W-:Y:S02]  /*2d50*/  CS2R R134, SRZ ;  /* 0x0000000000867805 */ /* 0x000fe4000001ff00 */
[----:B------:R-:W-:Y:S02]  /*2d60*/  CS2R R132, SRZ ;  /* 0x0000000000847805 */ /* 0x000fe4000001ff00 */
[----:B------:R-:W-:Y:S01]  /*2d70*/  CS2R R126, SRZ ;  /* 0x00000000007e7805 */ /* 0x000fe2000001ff00 */
[----:B------:R-:W-:Y:S01]  /*2d80*/  @!P4 LDGSTS.E.BYPASS.LTC128B.128 [R29+0x14000], desc[UR6][R8.64+0x80] ;  /* 0x14000080081dcfae */ /* 0x000fe2000b901d46 */
[----:B------:R-:W-:-:S02]  /*2d90*/  CS2R R124, SRZ ;  /* 0x00000000007c7805 */ /* 0x000fc4000001ff00 */
[----:B------:R-:W-:Y:S02]  /*2da0*/  CS2R R130, SRZ ;  /* 0x0000000000827805 */ /* 0x000fe4000001ff00 */
[----:B------:R-:W-:Y:S01]  /*2db0*/  CS2R R128, SRZ ;  /* 0x0000000000807805 */ /* 0x000fe2000001ff00 */
[----:B------:R1:W-:Y:S01]  /*2dc0*/  @!P4 LDGSTS.E.BYPASS.LTC128B.128 [R29+0x16000], desc[UR6][R8.64+0x100] ;  /* 0x16000100081dcfae */ /* 0x0003e2000b901d46 */
[----:B------:R-:W-:Y:S02]  /*2dd0*/  CS2R R122, SRZ ;  /* 0x00000000007a7805 */ /* 0x000fe4000001ff00 */
[----:B------:R-:W-:Y:S02]  /*2de0*/  CS2R R120, SRZ ;  /* 0x0000000000787805 */ /* 0x000fe4000001ff00 */
[----:B------:R-:W-:Y:S01]  /*2df0*/  CS2R R118, SRZ ;  /* 0x0000000000767805 */ /* 0x000fe2000001ff00 */
[----:B------:R-:W-:Y:S01]  /*2e00*/  @P3 STS.128 [R29+0x13000], RZ ;  /* 0x013000ff1d003388 */ /* 0x000fe20000000c00 */
[----:B------:R-:W-:-:S02]  /*2e10*/  CS2R R116, SRZ ;  /* 0x0000000000747805 */ /* 0x000fc4000001ff00 */
[----:B------:R-:W-:Y:S02]  /*2e20*/  CS2R R110, SRZ ;  /* 0x00000000006e7805 */ /* 0x000fe4000001ff00 */
[----:B------:R-:W-:Y:S01]  /*2e30*/  CS2R R108, SRZ ;  /* 0x00000000006c7805 */ /* 0x000fe2000001ff00 */
        /* <DEDUP_REMOVED lines=21> */
[----:B------:R-:W-:Y:S01]  /*2f90*/  CS2R R52, SRZ ;  /* 0x0000000000347805 */ /* 0x000fe2000001ff00 */
[----:B-1----:R-:W1:Y:S01]  /*2fa0*/  @!P4 LDC.64 R8, c[0x0][0x218] ;  /* 0x00008600ff08cb82 */ /* 0x002e620000000a00 */
[----:B------:R-:W0:Y:S01]  /*2fb0*/  LDGDEPBAR ;  /* 0x00000000000079af */ /* 0x000e220000000000 */
[----:B------:R-:W-:Y:S02]  /*2fc0*/  CS2R R46, SRZ ;  /* 0x00000000002e7805 */ /* 0x000fe4000001ff00 */
[----:B------:R-:W-:-:S02]  /*2fd0*/  CS2R R44, SRZ ;  /* 0x00000000002c7805 */ /* 0x000fc4000001ff00 */
[----:B------:R-:W-:Y:S01]  /*2fe0*/  CS2R R50, SRZ ;  /* 0x0000000000327805 */ /* 0x000fe2000001ff00 */
[----:B------:R-:W-:Y:S01]  /*2ff0*/  @P1 STS.128 [R29+0x6000], RZ ;  /* 0x006000ff1d001388 */ /* 0x000fe20000000c00 */
[----:B------:R-:W-:Y:S02]  /*3000*/  CS2R R48, SRZ ;  /* 0x0000000000307805 */ /* 0x000fe4000001ff00 */
[----:B------:R-:W-:Y:S02]  /*3010*/  CS2R R42, SRZ ;  /* 0x00000000002a7805 */ /* 0x000fe4000001ff00 */
[----:B------:R-:W-:Y:S01]  /*3020*/  CS2R R40, SRZ ;  /* 0x0000000000287805 */ /* 0x000fe2000001ff00 */
[----:B------:R-:W-:Y:S01]  /*3030*/  @P1 STS.128 [R29+0x8000], RZ ;  /* 0x008000ff1d001388 */ /* 0x000fe20000000c00 */
[----:B------:R-:W-:Y:S02]  /*3040*/  CS2R R38, SRZ ;  /* 0x0000000000267805 */ /* 0x000fe4000001ff00 */
[----:B------:R-:W-:-:S02]  /*3050*/  CS2R R36, SRZ ;  /* 0x0000000000247805 */ /* 0x000fc4000001ff00 */
[----:B------:R-:W-:Y:S01]  /*3060*/  CS2R R34, SRZ ;  /* 0x0000000000227805 */ /* 0x000fe2000001ff00 */
[----:B------:R-:W-:Y:S01]  /*3070*/  @P1 STS.128 [R29+0xa000], RZ ;  /* 0x00a000ff1d001388 */ /* 0x000fe20000000c00 */
[----:B------:R-:W-:Y:S02]  /*3080*/  CS2R R22, SRZ ;  /* 0x0000000000167805 */ /* 0x000fe4000001ff00 */
[----:B------:R-:W-:Y:S01]  /*3090*/  CS2R R20, SRZ ;  /* 0x0000000000147805 */ /* 0x000fe2000001ff00 */
[----:B------:R-:W-:Y:S01]  /*30a0*/  ULDC UR15, c[0x0][0x2ec] ;  /* 0x0000bb00000f7ab9 */ /* 0x000fe20000000800 */
        /* <DEDUP_REMOVED lines=30> */
[----:B------:R-:W-:Y:S01]  /*3290*/  UIADD3 UR19, UR32, 0x40, UR18 ;  /* 0x0000004020137890 */ /* 0x000fe2000fffe012 */
[C---:B-1----:R-:W-:Y:S01]  /*32a0*/  IMAD.SHL.U32 R17, R18.reuse, 0x4, RZ ;  /* 0x0000000412117824 */ /* 0x042fe200078e00ff */
[----:B------:R-:W-:Y:S01]  /*32b0*/  @P2 STS.128 [R29+0x1000], RZ ;  /* 0x001000ff1d002388 */ /* 0x000fe20000000c00 */
[----:B------:R-:W-:Y:S01]  /*32c0*/  SHF.L.U64.HI R16, R18, 0x2, R8 ;  /* 0x0000000212107819 */ /* 0x000fe20000010208 */
[----:B------:R-:W-:Y:S01]  /*32d0*/  IMAD.MOV.U32 R8, RZ, RZ, 0x7f800000 ;  /* 0x7f800000ff087424 */ /* 0x000fe200078e00ff */
[----:B------:R-:W-:Y:S01]  /*32e0*/  CS2R R32, SRZ ;  /* 0x0000000000207805 */ /* 0x000fe2000001ff00 */
[----:B------:R-:W-:Y:S01]  /*32f0*/  @P2 STS.128 [R29+0x3000], RZ ;  /* 0x003000ff1d002388 */ /* 0x000fe20000000c00 */
[----:B------:R-:W-:-:S03]  /*3300*/  ULDC UR8, c[0x0][0x39c] ;  /* 0x0000e70000087ab9 */ /* 0x000fc60000000800 */
        /* <DEDUP_REMOVED lines=82> */
[----:B------:R-:W-:-:S02]  /*3830*/  CS2R R30, SRZ ;  /* 0x00000000001e7805 */ /* 0x000fc4000001ff00 */
        /* <DEDUP_REMOVED lines=11> */
.L_x_394:
[----:B------:R-:W4:Y:S01]  /*38f0*/  LDL R246, [R1] ;  /* 0x0000000001f67983 */ /* 0x000f220000100800 */
[----:B------:R-:W-:Y:S03]  /*3900*/  USHF.L.U32 UR14, UR5, 0x6, URZ ;  /* 0x00000006050e7899 */ /* 0x000fe6000800063f */
[----:B------:R-:W2:Y:S01]  /*3910*/  LDL R245, [R1+0x4] ;  /* 0x0000040001f57983 */ /* 0x000ea20000100800 */
[----:B------:R-:W-:Y:S03]  /*3920*/  UISETP.GE.AND UP0, UPT, UR14, UR19, UPT ;  /* 0x000000130e00728c */ /* 0x000fe6000bf06270 */
[----:B------:R-:W3:Y:S01]  /*3930*/  LDL R244, [R1+0x10] ;  /* 0x0000100001f47983 */ /* 0x000ee20000100800 */
[----:B------:R-:W-:Y:S03]  /*3940*/  UISETP.LT.AND UP0, UPT, UR18, UR9, UP0 ;  /* 0x000000091200728c */ /* 0x000fe60008701270 */
[----:B-1----:R1:W-:Y:S03]  /*3950*/  STL [R1+0xb8], R115 ;  /* 0x0000b87301007387 */ /* 0x0023e60000100800 */
[----:B------:R-:W-:Y:S01]  /*3960*/  PLOP3.LUT P0, PT, PT, PT, UP0, 0x80, 0x0 ;  /* 0x000000000000781c */ /* 0x000fe20003f0f008 */
[----:B------:R-:W0:Y:S01]  /*3970*/  LDGDEPBAR ;  /* 0x00000000000079af */ /* 0x000e220000000000 */
[----:B------:R-:W-:Y:S06]  /*3980*/  UISETP.GT.AND UP0, UPT, UR5, UR16, UPT ;  /* 0x000000100500728c */ /* 0x000fec000bf04270 */
[----:B------:R-:W-:Y:S01]  /*3990*/  PLOP3.LUT P3, PT, PT, PT, UP0, 0x80, 0x0 ;  /* 0x000000000000781c */ /* 0x000fe20003f6f008 */
[----:B-1----:R-:W3:Y:S04]  /*39a0*/  LDL R115, [R1+0x8] ;  /* 0x0000080001737983 */ /* 0x002ee80000100800 */
[----:B------:R1:W-:Y:S04]  /*39b0*/  STL [R1+0xb4], R114 ;  /* 0x0000b47201007387 */ /* 0x0003e80000100800 */
[----:B-1----:R-:W3:Y:S04]  /*39c0*/  LDL R114, [R1+0xc] ;  /* 0x00000c0001727983 */ /* 0x002ee80000100800 */
[----:B------:R1:W-:Y:S04]  /*39d0*/  STL [R1+0xb0], R113 ;  /* 0x0000b07101007387 */ /* 0x0003e80000100800 */
[----:B-1----:R-:W3:Y:S04]  /*39e0*/  LDL R113, [R1+0x18] ;  /* 0x0000180001717983 */ /* 0x002ee80000100800 */
[----:B------:R1:W-:Y:S04]  /*39f0*/  STL [R1+0xac], R112 ;  /* 0x0000ac7001007387 */ /* 0x0003e80000100800 */
[----:B-1----:R-:W3:Y:S04]  /*3a00*/  LDL R112, [R1+0x14] ;  /* 0x0000140001707983 */ /* 0x002ee80000100800 */
        /* <DEDUP_REMOVED lines=12> */
[----:B-1----:R-:W3:Y:S04]  /*3ad0*/  LDL R103, [R1+0x48] ;  /* 0x0000480001677983 */ /* 0x002ee80000100800 */
[----:B------:R-:W3:Y:S04]  /*3ae0*/  LDL R102, [R1+0x54] ;  /* 0x0000540001667983 */ /* 0x000ee80000100800 */
[----:B------:R-:W3:Y:S04]  /*3af0*/  LDL R101, [R1+0x4c] ;  /* 0x00004c0001657983 */ /* 0x000ee80000100800 */
[----:B------:R-:W3:Y:S01]  /*3b00*/  LDL R100, [R1+0x50] ;  /* 0x0000500001647983 */ /* 0x000ee20000100800 */
[----:B------:R-:W-:Y:S04]  /*3b10*/  DEPBAR.LE SB0, 0x0 ;  /* 0x000080000000791a */ /* 0x000fe80000000000 */
[----:B------:R-:W-:Y:S06]  /*3b20*/  BAR.SYNC.DEFER_BLOCKING 0x0 ;  /* 0x0000000000007b1d */ /* 0x000fec0000010000 */
[----:B------:R-:W-:Y:S04]  /*3b30*/  LDSM.16.M88.4 R88, [R252+-0x6000] ;  /* 0xffa00000fc58783b */ /* 0x000fe80000000200 */
[----:B----4-:R-:W-:Y:S04]  /*3b40*/  LDSM.16.M88.4 R8, [R246+0xc000] ;  /* 0x00c00000f608783b */ /* 0x010fe80000000200 */
[----:B------:R-:W-:Y:S04]  /*3b50*/  LDSM.16.M88.4 R68, [R246+0xc800] ;  /* 0x00c80000f644783b */ /* 0x000fe80000000200 */
[----:B--2---:R-:W-:Y:S04]  /*3b60*/  LDSM.16.M88.4 R76, [R245+-0x6000] ;  /* 0xffa00000f54c783b */ /* 0x004fe80000000200 */
[----:B------:R-:W-:Y:S04]  /*3b70*/  LDSM.16.M88.4 R80, [R245+-0x5800] ;  /* 0xffa80000f550783b */ /* 0x000fe80000000200 */
[----:B---3--:R-:W-:Y:S04]  /*3b80*/  LDSM.16.M88.4 R96, [R244] ;  /* 0x00000000f460783b */ /* 0x008fe80000000200 */
        /* <DEDUP_REMOVED lines=219> */
[----:B------:R-:W-:Y:S07]  /*4940*/  IADD3.X R83, R13, UR12, RZ, P0, !PT ;  /* 0x0000000c0d537c10 */ /* 0x000fee00087fe4ff */
        /* <DEDUP_REMOVED lines=283> */
.L_x_392:
        /* <DEDUP_REMOVED lines=389> */
.L_x_393:
        /* <DEDUP_REMOVED lines=178> */
.L_x_395:
        /* <DEDUP_REMOVED lines=23> */
.L_x_396:
        /* <DEDUP_REMOVED lines=47> */
.L_x_398:
[----:B------:R-:W-:Y:S05]  /*82d0*/  BSYNC B0 ;  /* 0x0000000000007941 */ /* 0x000fea0003800000 */
.L_x_397:
        /* <DEDUP_REMOVED lines=16> */
.L_x_400:
[----:B------:R-:W-:Y:S05]  /*83e0*/  BSYNC B0 ;  /* 0x0000000000007941 */ /* 0x000fea0003800000 */
.L_x_399:
        /* <DEDUP_REMOVED lines=31> */
.L_x_402:
[----:B------:R-:W-:Y:S05]  /*85e0*/  BSYNC B0 ;  /* 0x0000000000007941 */ /* 0x000fea0003800000 */
.L_x_401:
        /* <DEDUP_REMOVED lines=15> */
.L_x_391:
[----:B------:R-:W-:Y:S05]  /*86e0*/  BSYNC B1 ;  /* 0x0000000000017941 */ /* 0x000fea0003800000 */
.L_x_377:
        /* <DEDUP_REMOVED lines=8> */
.L_x_403:
[----:B------:R-:W-:Y:S05]  /*8770*/  EXIT ;  /* 0x000000000000794d */ /* 0x000fea0003800000 */
.L_x_405:
        /* <DEDUP_REMOVED lines=16> */
.L_x_812:


//--------------------- .text._ZN5flash44flash_bwd_dq_dk_dv_loop_seqk_parallel_kernelI23Flash_bwd_kernel_traitsILi192ELi64ELi64ELi8ELi4ELi2ELi2ELb1ELb1EN7cutlass6half_tE19Flash_kernel_traitsILi192ELi64ELi64ELi8ES3_EELb1ELb1ELb0ELb1ELb0ELb0ELb0EEEvNS_16Flash_bwd_paramsE --------------------------
	.section	.text._ZN5flash44flash_bwd_dq_dk_dv_loop_seqk_parallel_kernelI23Flash_bwd_kernel_traitsILi192ELi64ELi64ELi8ELi4ELi2ELi2ELb1ELb1EN7cutlass6half_tE19Flash_kernel_traitsILi192ELi64ELi64ELi8ES3_EELb1ELb1ELb0ELb1ELb0ELb0ELb0EEEvNS_16Flash_bwd_paramsE,"ax",@progbits
	.align	128
        .global         _ZN5flash44flash_bwd_dq_dk_dv_loop_seqk_parallel_kernelI23Flash_bwd_kernel_traitsILi192ELi64ELi64ELi8ELi4ELi2ELi2ELb1ELb1EN7cutlass6half_tE19Flash_kernel_traitsILi192ELi64ELi64ELi8ES3_EELb1ELb1ELb0ELb1ELb0ELb0ELb0EEEvNS_16Flash_bwd_paramsE
        .type           _ZN5flash44flash_bwd_dq_dk_dv_loop_seqk_parallel_kernelI23Flash_bwd_kernel_traitsILi192ELi64ELi64ELi8ELi4ELi2ELi2ELb1ELb1EN7cutlass6half_tE19Flash_kernel_traitsILi192ELi64ELi64ELi8ES3_EELb1ELb1ELb0ELb1ELb0ELb0ELb0EEEvNS_16Flash_bwd_paramsE,@function
        .size           _ZN5flash44flash_bwd_dq_dk_dv_loop_seqk_parallel_kernelI23Flash_bwd_kernel_traitsILi192ELi64ELi64ELi8ELi4ELi2ELi2ELb1ELb1EN7cutlass6half_tE19Flash_kernel_traitsILi192ELi64ELi64ELi8ES3_EELb1ELb1ELb0ELb1ELb0ELb0ELb0EEEvNS_16Flash_bwd_paramsE,(.L_x_813 - _ZN5flash44flash_bwd_dq_dk_dv_loop_seqk_parallel_kernelI23Flash_bwd_kernel_traitsILi192ELi64ELi64ELi8ELi4ELi2ELi2ELb1ELb1EN7cutlass6half_tE19Flash_kernel_traitsILi192ELi64ELi64ELi8ES3_EELb1ELb1ELb0ELb1ELb0ELb0ELb0EEEvNS_16Flash_bwd_paramsE)
        .other          _ZN5flash44flash_bwd_dq_dk_dv_loop_seqk_parallel_kernelI23Flash_bwd_kernel_traitsILi192ELi64ELi64ELi8ELi4ELi2ELi2ELb1ELb1EN7cutlass6half_tE19Flash_kernel_traitsILi192ELi64ELi64ELi8ES3_EELb1ELb1ELb0ELb1ELb0ELb0ELb0EEEvNS_16Flash_bwd_paramsE,@"STO_CUDA_ENTRY STV_DEFAULT"
_ZN5flash44flash_bwd_dq_dk_dv_loop_seqk_parallel_kernelI23Flash_bwd_kernel_traitsILi192ELi64ELi64ELi8ELi4ELi2ELi2ELb1ELb1EN7cutlass6half_tE19Flash_kernel_traitsILi192ELi64ELi64ELi8ES3_EELb1ELb1ELb0ELb1ELb0ELb0ELb0EEEvNS_16Flash_bwd_paramsE:
.text._ZN5flash44flash_bwd_dq_dk_dv_loop_seqk_parallel_kernelI23Flash_bwd_kernel_traitsILi192ELi64ELi64ELi8ELi4ELi2ELi2ELb1ELb1EN7cutlass6half_tE19Flash_kernel_traitsILi192ELi64ELi64ELi8ES3_EELb1ELb1ELb0ELb1ELb0ELb0ELb0EEEvNS_16Flash_bwd_paramsE:
        /* <DEDUP_REMOVED lines=70> */
[----:B------:R-:W-:-:S02]  /*0460*/  SHF.R.S32.HI R9, RZ, 0x7, R15 ;  /* 0x00000007ff097819 */ /* 0x000fc4000001140f */
[----:B------:R-:W-:Y:S02]  /*0470*/  LOP3.LUT R4, R0, 0x10, R2, 0xf8, !PT ;  /* 0x0000001000047812 */ /* 0x000fe400078ef802 */
[----:B------:R-:W-:Y:S01]  /*0480*/  LEA.HI R15, R3, R12, RZ, 0x3 ;  /* 0x0000000c030f7211 */ /* 0x000fe200078f18ff */
[----:B------:R-:W-:Y:S01]  /*0490*/  IMAD.SHL.U32 R3, R14, 0x200, RZ ;  /* 0x000002000e037824 */ /* 0x000fe200078e00ff */
[--C-:B------:R-:W-:Y:S02]  /*04a0*/  LOP3.LUT R5, R0, 0x8, R13.reuse, 0xf8, !PT ;  /* 0x0000000800057812 */ /* 0x100fe400078ef80d */
[----:B------:R-:W-:Y:S02]  /*04b0*/  SHF.R.U32.HI R2, RZ, 0x3, R0 ;  /* 0x00000003ff027819 */ /* 0x000fe40000011600 */
[----:B------:R-:W-:Y:S02]  /*04c0*/  LOP3.LUT R4, R4, 0x8, R13, 0xf8, !PT ;  /* 0x0000000804047812 */ /* 0x000fe400078ef80d */
[----:B------:R-:W-:Y:S01]  /*04d0*/  LOP3.LUT R0, R5, R2, RZ, 0x3c, !PT ;  /* 0x0000000205007212 */ /* 0x000fe200078e3cff */
[----:B------:R-:W-:Y:S01]  /*04e0*/  IMAD R5, R9, 0x800, R3 ;  /* 0x0000080009057824 */ /* 0x000fe200078e0203 */
[----:B------:R-:W-:-:S02]  /*04f0*/  LOP3.LUT R2, R3, R4, R2, 0xf6, !PT ;  /* 0x0000000403027212 */ /* 0x000fc400078ef602 */
[----:B------:R-:W-:Y:S01]  /*0500*/  SHF.R.S32.HI R3, RZ, 0x6, R17 ;  /* 0x00000006ff037819 */ /* 0x000fe20000011411 */
[----:B------:R-:W-:Y:S01]  /*0510*/  IMAD.IADD R0, R5, 0x1, R0 ;  /* 0x0000000105007824 */ /* 0x000fe200078e0200 */
[C---:B------:R-:W-:Y:S01]  /*0520*/  LOP3.LUT R8, R7.reuse, 0x1, RZ, 0xc0, !PT ;  /* 0x0000000107087812 */ /* 0x040fe200078ec0ff */
[----:B------:R-:W-:Y:S01]  /*0530*/  IMAD.SHL.U32 R5, R7, 0x40, RZ ;  /* 0x0000004007057824 */ /* 0x000fe200078e00ff */
[----:B------:R-:W-:Y:S01]  /*0540*/  LOP3.LUT R6, R15, 0xfffffff8, RZ, 0xc0, !PT ;  /* 0xfffffff80f067812 */ /* 0x000fe200078ec0ff */
[C---:B------:R-:W-:Y:S01]  /*0550*/  IMAD.SHL.U32 R4, R3.reuse, 0x8, RZ ;  /* 0x0000000803047824 */ /* 0x040fe200078e00ff */
[----:B------:R-:W-:Y:S01]  /*0560*/  ISETP.NE.U32.AND P0, PT, R8, 0x1, PT ;  /* 0x000000010800780c */ /* 0x000fe20003f05070 */
[----:B------:R-:W-:Y:S01]  /*0570*/  IMAD R17, R3, 0x200, R10 ;  /* 0x0000020003117824 */ /* 0x000fe200078e020a */
[----:B------:R-:W-:Y:S01]  /*0580*/  LOP3.LUT R3, R5, 0x1c0, RZ, 0xc0, !PT ;  /* 0x000001c005037812 */ /* 0x000fe200078ec0ff */
[----:B------:R-:W-:Y:S01]  /*0590*/  IMAD.SHL.U32 R8, R9, 0x20, RZ ;  /* 0x0000002009087824 */ /* 0x000fe200078e00ff */
[----:B------:R-:W-:Y:S01]  /*05a0*/  LOP3.LUT R4, R4, 0x18, RZ, 0xc0, !PT ;  /* 0x0000001804047812 */ /* 0x000fe200078ec0ff */
[----:B------:R-:W-:Y:S01]  /*05b0*/  IMAD.IADD R6, R12, 0x1, -R6 ;  /* 0x000000010c067824 */ /* 0x000fe200078e0a06 */
[----:B------:R-:W-:Y:S01]  /*05c0*/  SHF.R.U32.HI R5, RZ, 0x3, R3 ;  /* 0x00000003ff057819 */ /* 0x000fe20000011603 */
[----:B------:R-:W-:Y:S01]  /*05d0*/  IMAD.SHL.U32 R10, R14, 0x20, RZ ;  /* 0x000000200e0a7824 */ /* 0x000fe200078e00ff */
[----:B------:R-:W-:Y:S01]  /*05e0*/  LOP3.LUT R8, R3, 0x20, R8, 0xf8, !PT ;  /* 0x0000002003087812 */ /* 0x000fe200078ef808 */
[----:B------:R-:W-:Y:S01]  /*05f0*/  IMAD.SHL.U32 R9, R6, 0x40, RZ ;  /* 0x0000004006097824 */ /* 0x000fe200078e00ff */
[----:B------:R-:W-:Y:S01]  /*0600*/  R2P PR, R7, 0x6 ;  /* 0x0000000607007804 */ /* 0x000fe20000000000 */
[----:B------:R-:W-:Y:S01]  /*0610*/  IMAD.SHL.U32 R7, R18, 0x2, RZ ;  /* 0x0000000212077824 */ /* 0x000fe200078e00ff */
[----:B------:R-:W-:-:S02]  /*0620*/  LOP3.LUT P6, RZ, R6, 0x4, RZ, 0xc0, !PT ;  /* 0x0000000406ff7812 */ /* 0x000fc400078cc0ff */
[----:B------:R-:W-:Y:S01]  /*0630*/  LOP3.LUT P5, RZ, R6, 0x2, RZ, 0xc0, !PT ;  /* 0x0000000206ff7812 */ /* 0x000fe200078ac0ff */
[--C-:B------:R-:W-:Y:S01]  /*0640*/  IMAD R11, R20, 0x400, R7.reuse ;  /* 0x00000400140b7824 */ /* 0x100fe200078e0207 */
[----:B------:R-:W-:Y:S01]  /*0650*/  LOP3.LUT R12, R4, 0x20, R10, 0xf8, !PT ;  /* 0x00000020040c7812 */ /* 0x000fe200078ef80a */
[----:B------:R-:W-:Y:S01]  /*0660*/  IMAD R7, R16, 0x400, R7 ;  /* 0x0000040010077824 */ /* 0x000fe200078e0207 */
[----:B------:R-:W-:Y:S01]  /*0670*/  LOP3.LUT R6, R8, R5, RZ, 0x3c, !PT ;  /* 0x0000000508067212 */ /* 0x000fe200078e3cff */
[----:B------:R-:W-:Y:S01]  /*0680*/  IMAD.SHL.U32 R8, R15, 0x40, RZ ;  /* 0x000000400f087824 */ /* 0x000fe200078e00ff */
[----:B------:R-:W-:Y:S01]  /*0690*/  LOP3.LUT R10, R5, R3, R4, 0x1e, !PT ;  /* 0x00000003050a7212 */ /* 0x000fe200078e1e04 */
[----:B------:R-:W-:Y:S01]  /*06a0*/  IMAD.SHL.U32 R5, R14, 0x8, RZ ;  /* 0x000000080e057824 */ /* 0x000fe200078e00ff */
[----:B------:R-:W-:Y:S01]  /*06b0*/  LOP3.LUT R3, R9, 0x1c0, RZ, 0xc0, !PT ;  /* 0x000001c009037812 */ /* 0x000fe200078ec0ff */
[----:B------:R-:W-:Y:S01]  /*06c0*/  IMAD.IADD R13, R11, 0x1, R6 ;  /* 0x000000010b0d7824 */ /* 0x000fe200078e0206 */
[----:B------:R-:W-:Y:S01]  /*06d0*/  LOP3.LUT R8, R8, 0xfffffe00, RZ, 0xc0, !PT ;  /* 0xfffffe0008087812 */ /* 0x000fe200078ec0ff */
[----:B------:R-:W-:Y:S01]  /*06e0*/  IMAD.IADD R11, R7, 0x1, R10 ;  /* 0x00000001070b7824 */ /* 0x000fe200078e020a */
[----:B------:R-:W-:Y:S01]  /*06f0*/  SHF.R.U32.HI R4, RZ, 0x3, R3 ;  /* 0x00000003ff047819 */ /* 0x000fe20000011603 */
[----:B------:R-:W-:Y:S01]  /*0700*/  VIADD R15, R22, 0x80 ;  /* 0x00000080160f7836 */ /* 0x000fe20000000000 */
[----:B------:R-:W-:Y:S01]  /*0710*/  LOP3.LUT R5, R3, 0x8, R5, 0xf8, !PT ;  /* 0x0000000803057812 */ /* 0x000fe200078ef805 */
[--C-:B------:R-:W-:Y:S01]  /*0720*/  IMAD R7, R20, 0x400, R8.reuse ;  /* 0x0000040014077824 */ /* 0x100fe200078e0208 */
[----:B------:R-:W-:Y:S01]  /*0730*/  LOP3.LUT R3, R4, R12, R3, 0x1e, !PT ;  /* 0x0000000c04037212 */ /* 0x000fe200078e1e03 */
[----:B------:R-:W-:Y:S01]  /*0740*/  IMAD R9, R16, 0x400, R8 ;  /* 0x0000040010097824 */ /* 0x000fe200078e0208 */
[----:B------:R-:W-:Y:S01]  /*0750*/  LOP3.LUT R4, R5, R4, RZ, 0x3c, !PT ;  /* 0x0000000405047212 */ /* 0x000fe200078e3cff */
[----:B------:R-:W-:Y:S01]  /*0760*/  VIADD R16, R22, 0x40 ;  /* 0x0000004016107836 */ /* 0x000fe20000000000 */
[----:B------:R-:W-:Y:S01]  /*0770*/  SHF.R.S32.HI R5, RZ, 0x2, R19 ;  /* 0x00000002ff057819 */ /* 0x000fe20000011413 */
[----:B------:R-:W-:Y:S01]  /*0780*/  IMAD.MOV.U32 R6, RZ, RZ, 0x20 ;  /* 0x00000020ff067424 */ /* 0x000fe200078e00ff */
[----:B------:R-:W-:Y:S01]  /*0790*/  LOP3.LUT R8, R3, R8, RZ, 0xfc, !PT ;  /* 0x0000000803087212 */ /* 0x000fe200078efcff */
[----:B------:R-:W-:Y:S01]  /*07a0*/  IMAD.IADD R7, R7, 0x1, R4 ;  /* 0x0000000107077824 */ /* 0x000fe200078e0204 */
[----:B------:R-:W-:Y:S01]  /*07b0*/  STL [R1+0x70], R16 ;  /* 0x0000701001007387 */ /* 0x000fe20000100800 */
[----:B------:R-:W-:Y:S01]  /*07c0*/  IMAD.IADD R9, R4, 0x1, R9 ;  /* 0x0000000104097824 */ /* 0x000fe200078e0209 */
[----:B------:R-:W-:Y:S01]  /*07d0*/  LEA R2, R2, UR4, 0x1 ;  /* 0x0000000402027c11 */ /* 0x000fe2000f8e08ff */
        /* <DEDUP_REMOVED lines=8> */
[----:B------:R-:W-:Y:S01]  /*0860*/  IMAD.MOV.U32 R10, RZ, RZ, -0x10 ;  /* 0xfffffff0ff0a7424 */ /* 0x000fe200078e00ff */
[----:B------:R-:W-:Y:S01]  /*0870*/  SEL R4, R6, 0xffffffe0, !P3 ;  /* 0xffffffe006047807 */ /* 0x000fe20005800000 */
[----:B------:R-:W-:Y:S01]  /*0880*/  IMAD.U32 R3, RZ, RZ, UR5 ;  /* 0x00000005ff037e24 */ /* 0x000fe2000f8e00ff */
[----:B------:R1:W-:Y:S01]  /*0890*/  STL [R1+0x3c], R14 ;  /* 0x00003c0e01007387 */ /* 0x0003e20000100800 */
        /* <DEDUP_REMOVED lines=9> */
[----:B------:R-:W-:Y:S02]  /*0930*/  LEA R0, R13, UR4, 0x1 ;  /* 0x000000040d007c11 */ /* 0x000fe4000f8e08ff */
[----:B--2---:R-:W-:Y:S01]  /*0940*/  SEL R5, R12, 0xffffffc0, !P6 ;  /* 0xffffffc00c057807 */ /* 0x004fe20007000000 */
[----:B------:R-:W-:Y:S01]  /*0950*/  IMAD.IADD R12, R4, 0x1, R14 ;  /* 0x00000001040c7824 */ /* 0x000fe200078e020e */
[----:B------:R-:W-:Y:S01]  /*0960*/  IADD3 R4, R3, R14, R4 ;  /* 0x0000000e03047210 */ /* 0x000fe20007ffe004 */
[----:B------:R-:W-:Y:S01]  /*0970*/  STL [R1], R14 ;  /* 0x0000000e01007387 */ /* 0x000fe20000100800 */
[----:B------:R-:W-:Y:S01]  /*0980*/  LEA R13, R11, UR6, 0x1 ;  /* 0x000000060b0d7c11 */ /* 0x000fe2000f8e08ff */
[----:B------:R-:W-:-:S02]  /*0990*/  IMAD.IADD R11, R0, 0x1, R10 ;  /* 0x00000001000b7824 */ /* 0x000fc400078e020a */
[----:B------:R1:W-:Y:S01]  /*09a0*/  STL [R1+0x4], R12 ;  /* 0x0000040c01007387 */ /* 0x0003e20000100800 */
[C---:B------:R-:W-:Y:S02]  /*09b0*/  IMAD.IADD R252, R3.reuse, 0x1, R14 ;  /* 0x0000000103fc7824 */ /* 0x040fe400078e020e */
[----:B------:R-:W-:Y:S01]  /*09c0*/  IMAD.IADD R3, R3, 0x1, R2 ;  /* 0x0000000103037824 */ /* 0x000fe200078e0202 */
[----:B------:R2:W-:Y:S04]  /*09d0*/  STL [R1+0x10], R4 ;  /* 0x0000100401007387 */ /* 0x0005e80000100800 */
[----:B------:R3:W-:Y:S04]  /*09e0*/  STL [R1+0x58], R0 ;  /* 0x0000580001007387 */ /* 0x0007e80000100800 */
[----:B------:R-:W-:Y:S04]  /*09f0*/  STL [R1+0xa0], R13 ;  /* 0x0000a00d01007387 */ /* 0x000fe80000100800 */
[----:B------:R4:W-:Y:S01]  /*0a00*/  STL [R1+0x64], R11 ;  /* 0x0000640b01007387 */ /* 0x0009e20000100800 */
[----:B-1----:R-:W-:-:S02]  /*0a10*/  VIADD R12, R13, 0x40 ;  /* 0x000000400d0c7836 */ /* 0x002fc40000000000 */
[----:B------:R-:W-:Y:S02]  /*0a20*/  @P2 VIADD R12, R13, 0xffffffc0 ;  /* 0xffffffc00d0c2836 */ /* 0x000fe40000000000 */
[C---:B--2---:R-:W-:Y:S02]  /*0a30*/  VIADD R4, R0.reuse, 0x20 ;  /* 0x0000002000047836 */ /* 0x044fe40000000000 */
[----:B------:R-:W-:Y:S01]  /*0a40*/  @P1 VIADD R4, R0, 0xffffffe0 ;  /* 0xffffffe000041836 */ /* 0x000fe20000000000 */
[----:B---3--:R-:W-:Y:S01]  /*0a50*/  LEA R0, R8, UR4, 0x1 ;  /* 0x0000000408007c11 */ /* 0x008fe2000f8e08ff */
[----:B------:R-:W-:Y:S01]  /*0a60*/  IMAD.IADD R8, R6, 0x1, R9 ;  /* 0x0000000106087824 */ /* 0x000fe200078e0209 */
[----:B----4-:R-:W-:Y:S01]  /*0a70*/  LEA R11, R7, UR4, 0x1 ;  /* 0x00000004070b7c11 */ /* 0x010fe2000f8e08ff */
        /* <DEDUP_REMOVED lines=18> */
.L_x_450:
        /* <DEDUP_REMOVED lines=39> */
[----:B-1----:R-:W-:Y:S02]  /*0e10*/  IMAD.U32 R4, RZ, RZ, UR7 ;  /* 0x00000007ff047e24 */ /* 0x002fe4000f8e00ff */
[----:B------:R-:W-:Y:S01]  /*0e20*/  IMAD.U32 R5, RZ, RZ, UR6 ;  /* 0x00000006ff057e24 */ /* 0x000fe2000f8e00ff */
[----:B------:R-:W-:Y:S01]  /*0e30*/  UMOV UR24, URZ ;  /* 0x0000003f00187c82 */ /* 0x000fe20008000000 */
[----:B------:R-:W-:-:S03]  /*0e40*/  @!UP3 ULDC.64 UR6, c[0x0][0x318] ;  /* 0x0000c6000006bab9 */ /* 0x000fc60000000a00 */
        /* <DEDUP_REMOVED lines=24> */
.L_x_406:
        /* <DEDUP_REMOVED lines=16> */
[----:B------:R-:W-:Y:S01]  /*10d0*/  UIADD3 UR12, UR23, 0x3f, URZ ;  /* 0x0000003f170c7890 */ /* 0x000fe2000fffe03f */
[----:B------:R-:W-:Y:S01]  /*10e0*/  @!UP1 ULDC.64 UR6, c[0x0][0x418] ;  /* 0x0001060000069ab9 */ /* 0x000fe20000000a00 */
[----:B------:R-:W-:Y:S01]  /*10f0*/  ULDC UR61, c[0x0][0x2d4] ;  /* 0x0000b500003d7ab9 */ /* 0x000fe20000000800 */
[----:B------:R-:W-:Y:S01]  /*1100*/  USHF.L.U64.HI UR15, UR47, 0x7, UR60 ;  /* 0x000000072f0f7899 */ /* 0x000fe2000801023c */
[----:B------:R-:W-:Y:S01]  /*1110*/  ULDC.U8 UR17, c[0x0][0x3d8] ;  /* 0x0000f60000117ab9 */ /* 0x000fe20000000000 */
[----:B------:R-:W-:Y:S01]  /*1120*/  USHF.R.S32.HI UR45, URZ, 0x1f, UR61 ;  /* 0x0000001f3f2d7899 */ /* 0x000fe2000801143d */
[----:B-1----:R-:W-:Y:S01]  /*1130*/  IABS R8, R9 ;  /* 0x0000000900087213 */ /* 0x002fe20000000000 */
[----:B------:R-:W-:Y:S01]  /*1140*/  ULDC UR21, c[0x0][0x2dc] ;  /* 0x0000b70000157ab9 */ /* 0x000fe20000000800 */
[----:B------:R-:W-:Y:S01]  /*1150*/  ULDC UR49, c[0x0][0x270] ;  /* 0x00009c0000317ab9 */ /* 0x000fe20000000800 */
[----:B------:R-:W-:Y:S01]  /*1160*/  USHF.R.S32.HI UR16, URZ, 0x1f, UR12 ;  /* 0x0000001f3f107899 */ /* 0x000fe2000801140c */
[----:B------:R-:W1:Y:S01]  /*1170*/  I2F.RP R4, R8 ;  /* 0x0000000800047306 */ /* 0x000e620000209400 */
[----:B------:R-:W-:Y:S01]  /*1180*/  UISETP.NE.AND UP3, UPT, UR17, URZ, UPT ;  /* 0x0000003f1100728c */ /* 0x000fe2000bf65270 */
[----:B------:R-:W-:Y:S01]  /*1190*/  ISETP.NE.AND P3, PT, R9, RZ, PT ;  /* 0x000000ff0900720c */ /* 0x000fe20003f65270 */
[----:B------:R-:W-:-:S02]  /*11a0*/  @!UP1 UIMAD.WIDE.U32 UR38, UR47, UR6, URZ ;  /* 0x000000062f2692a5 */ /* 0x000fc4000f8e003f */
[----:B--2---:R-:W-:Y:S02]  /*11b0*/  UIMAD.WIDE.U32 UR34, UR10, UR8, URZ ;  /* 0x000000080a2272a5 */ /* 0x004fe4000f8e003f */
[----:B------:R-:W-:Y:S02]  /*11c0*/  @UP0 UIADD3 UR13, UR24, UR36, URZ ;  /* 0x00000024180d0290 */ /* 0x000fe4000fffe03f */
[----:B------:R-:W-:Y:S02]  /*11d0*/  UIMAD UR51, UR10, UR9, UR35 ;  /* 0x000000090a3372a4 */ /* 0x000fe4000f8e0223 */
[----:B------:R-:W-:Y:S01]  /*11e0*/  USHF.L.U32 UR10, UR47, 0x7, URZ ;  /* 0x000000072f0a7899 */ /* 0x000fe2000800063f */
[----:B------:R-:W-:Y:S01]  /*11f0*/  @UP1 ULDC.64 UR8, c[0x0][0x420] ;  /* 0x0001080000081ab9 */ /* 0x000fe20000000a00 */
[----:B------:R-:W-:Y:S01]  /*1200*/  USEL UR42, UR15, URZ, UP2 ;  /* 0x0000003f0f2a7287 */ /* 0x000fe20009000000 */
[----:B-1----:R-:W1:Y:S01]  /*1210*/  MUFU.RCP R4, R4 ;  /* 0x0000000400047308 */ /* 0x002e620000001000 */
[----:B------:R-:W-:-:S02]  /*1220*/  @UP1 UIMAD.WIDE.U32 UR40, UR14, UR8, URZ ;  /* 0x000000080e2812a5 */ /* 0x000fc4000f8e003f */
[----:B------:R-:W-:Y:S02]  /*1230*/  @!UP1 UIMAD UR8, UR60, UR6, URZ ;  /* 0x000000063c0892a4 */ /* 0x000fe4000f8e023f */
[----:B------:R-:W-:Y:S02]  /*1240*/  @UP1 UIMAD UR50, UR14, UR9, UR41 ;  /* 0x000000090e3212a4 */ /* 0x000fe4000f8e0229 */
[----:B------:R-:W-:Y:S02]  /*1250*/  @!UP1 UIMAD UR35, UR47, UR7, UR8 ;  /* 0x000000072f2392a4 */ /* 0x000fe4000f8e0208 */
[----:B------:R-:W-:Y:S02]  /*1260*/  UIMAD.WIDE UR6, UR21, UR49, URZ ;  /* 0x00000031150672a5 */ /* 0x000fe4000f8e023f */
[----:B------:R-:W-:Y:S01]  /*1270*/  UIMAD.WIDE.U32 UR8, UR47, UR61, URZ ;  /* 0x0000003d2f0872a5 */ /* 0x000fe2000f8e003f */
[----:B------:R-:W-:Y:S01]  /*1280*/  @UP0 ULDC.64 UR26, c[0x0][0x248] ;  /* 0x00009200001a0ab9 */ /* 0x000fe20000000a00 */
[----:B------:R-:W-:Y:S01]  /*1290*/  UIMAD UR15, UR45, UR47, URZ ;  /* 0x0000002f2d0f72a4 */ /* 0x000fe2000f8e023f */
[----:B------:R-:W-:Y:S01]  /*12a0*/  ULDC.64 UR30, c[0x0][0x240] ;  /* 0x00009000001e7ab9 */ /* 0x000fe20000000a00 */
[----:B-1----:R-:W-:Y:S01]  /*12b0*/  VIADD R4, R4, 0xffffffe ;  /* 0x0ffffffe04047836 */ /* 0x002fe20000000000 */
[----:B------:R-:W-:-:S02]  /*12c0*/  ULEA.HI UR32, UR16, UR12, URZ, 0x6 ;  /* 0x0000000c10207291 */ /* 0x000fc4000f8f303f */
[----:B------:R-:W-:Y:S01]  /*12d0*/  USEL UR44, UR10, URZ, UP2 ;  /* 0x0000003f0a2c7287 */ /* 0x000fe20009000000 */
[----:B------:R-:W1:Y:S01]  /*12e0*/  F2I.FTZ.U32.TRUNC.NTZ R5, R4 ;  /* 0x0000000400057305 */ /* 0x000e62000021f000 */
[----:B------:R-:W-:Y:S02]  /*12f0*/  @UP0 UIMAD.WIDE.U32 UR16, UR13, UR26, URZ ;  /* 0x0000001a0d1002a5 */ /* 0x000fe4000f8e003f */
[----:B------:R-:W-:Y:S02]  /*1300*/  @UP0 UIMAD UR48, UR13, UR27, URZ ;  /* 0x0000001b0d3002a4 */ /* 0x000fe4000f8e023f */
[----:B------:R-:W-:Y:S02]  /*1310*/  UIADD3 UR53, UR29, UR25, URZ ;  /* 0x000000191d357290 */ /* 0x000fe4000fffe03f */
[----:B------:R-:W-:Y:S02]  /*1320*/  UIMAD.WIDE.U32 UR10, UR14, UR30, URZ ;  /* 0x0000001e0e0a72a5 */ /* 0x000fe4000f8e003f */
[----:B------:R-:W-:-:S02]  /*1330*/  UIMAD UR18, UR14, UR31, URZ ;  /* 0x0000001f0e1272a4 */ /* 0x000fc4000f8e023f */
[----:B------:R-:W-:Y:S02]  /*1340*/  UIMAD.WIDE.U32 UR12, UR6, UR8, URZ ;  /* 0x00000008060c72a5 */ /* 0x000fe4000f8e003f */
[----:B------:R-:W-:Y:S01]  /*1350*/  UIMAD UR25, UR7, UR8, URZ ;  /* 0x00000008071972a4 */ /* 0x000fe2000f8e023f */
[----:B-1----:R-:W-:Y:S01]  /*1360*/  IMAD.MOV R4, RZ, RZ, -R5 ;  /* 0x000000ffff047224 */ /* 0x002fe200078e0a05 */
[----:B------:R-:W-:Y:S01]  /*1370*/  UIMAD UR8, UR60, UR61, UR15 ;  /* 0x0000003d3c0872a4 */ /* 0x000fe2000f8e020f */
[----:B------:R-:W-:Y:S02]  /*1380*/  ULDC UR46, c[0x0][0x2c4] ;  /* 0x0000b100002e7ab9 */ /* 0x000fe40000000800 */
[----:B------:R-:W-:Y:S01]  /*1390*/  IMAD R6, R4, R8, RZ ;  /* 0x0000000804067224 */ /* 0x000fe200078e02ff */
[----:B------:R-:W-:Y:S01]  /*13a0*/  @UP1 UIADD3 UR53, UR11, UR18, URZ ;  /* 0x000000120b351290 */ /* 0x000fe2000fffe03f */
[----:B------:R-:W-:Y:S01]  /*13b0*/  IMAD.MOV.U32 R4, RZ, RZ, RZ ;  /* 0x000000ffff047224 */ /* 0x000fe200078e00ff */
[----:B------:R-:W-:-:S02]  /*13c0*/  @UP3 UIMAD UR18, UR47, UR46, URZ ;  /* 0x0000002e2f1232a4 */ /* 0x000fc4000f8e023f */
[----:B------:R-:W-:Y:S01]  /*13d0*/  UIADD3 UR8, UR9, UR8, URZ ;  /* 0x0000000809087290 */ /* 0x000fe2000fffe03f */
[----:B------:R-:W-:Y:S01]  /*13e0*/  IMAD.HI.U32 R4, R5, R6, R4 ;  /* 0x0000000605047227 */ /* 0x000fe200078e0004 */
[----:B------:R-:W-:Y:S01]  /*13f0*/  MOV R5, R7 ;  /* 0x0000000700057202 */ /* 0x000fe20000000f00 */
[----:B------:R-:W-:Y:S02]  /*1400*/  ULOP3.LUT UR15, UR32, 0xffffffc0, URZ, 0xc0, !UPT ;  /* 0xffffffc0200f7892 */ /* 0x000fe4000f8ec03f */
[----:B------:R-:W-:Y:S02]  /*1410*/  @UP3 USEL UR18, UR18, UR14, !UP1 ;  /* 0x0000000e12123287 */ /* 0x000fe4000c800000 */
[----:B------:R-:W-:Y:S01]  /*1420*/  IMAD.HI.U32 R4, R4, R5, RZ ;  /* 0x0000000504047227 */ /* 0x000fe200078e00ff */
[----:B------:R-:W-:Y:S02]  /*1430*/  UIMAD UR25, UR6, UR8, UR25 ;  /* 0x00000008061972a4 */ /* 0x000fe4000f8e0219 */
[----:B------:R-:W-:Y:S01]  /*1440*/  @!UP3 UIMAD UR8, UR47, UR49, UR58 ;  /* 0x000000312f08b2a4 */ /* 0x000fe2000f8e023a */
[----:B------:R-:W-:Y:S01]  /*1450*/  IMAD.MOV R6, RZ, RZ, -R4 ;  /* 0x000000ffff067224 */ /* 0x000fe200078e0a04 */
[----:B------:R-:W-:Y:S01]  /*1460*/  @UP3 ULDC UR9, c[0x0][0x2e4] ;  /* 0x0000b90000093ab9 */ /* 0x000fe20000000800 */
[----:B------:R-:W-:-:S02]  /*1470*/  UIADD3 UR15, UR15, -0x40, URZ ;  /* 0xffffffc00f0f7890 */ /* 0x000fc4000fffe03f */
[C---:B------:R-:W-:Y:S01]  /*1480*/  IMAD R5, R8.reuse, R6, R5 ;  /* 0x0000000608057224 */ /* 0x040fe200078e0205 */
[----:B------:R-:W-:Y:S02]  /*1490*/  USEL UR59, UR28, UR10, !UP1 ;  /* 0x0000000a1c3b7287 */ /* 0x000fe4000c800000 */
[----:B------:R-:W-:Y:S02]  /*14a0*/  @UP3 UIMAD UR45, UR58, UR9, UR18 ;  /* 0x000000093a2d32a4 */ /* 0x000fe4000f8e0212 */
[----:B------:R-:W-:Y:S01]  /*14b0*/  ISETP.GT.U32.AND P1, PT, R8, R5, PT ;  /* 0x000000050800720c */ /* 0x000fe20003f24070 */
[----:B------:R-:W-:Y:S02]  /*14c0*/  UIMAD.WIDE.U32 UR10, UR6, UR14, URZ ;  /* 0x0000000e060a72a5 */ /* 0x000fe4000f8e003f */
[----:B------:R-:W-:Y:S02]  /*14d0*/  @!UP3 UIMAD UR45, UR8, UR46, URZ ;  /* 0x0000002e082db2a4 */ /* 0x000fe4000f8e023f */
[----:B------:R-:W-:-:S02]  /*14e0*/  USHF.R.S32.HI UR18, URZ, 0x1f, UR15 ;  /* 0x0000001f3f127899 */ /* 0x000fc4000801140f */
[----:B------:R-:W-:Y:S02]  /*14f0*/  UIADD3 UR8, UP2, UR15, UR44, URZ ;  /* 0x0000002c0f087290 */ /* 0x000fe4000ff5e03f */
[----:B------:R-:W-:Y:S01]  /*1500*/  USEL UR57, UR12, UR10, !UP1 ;  /* 0x0000000a0c397287 */ /* 0x000fe2000c800000 */
[----:B------:R-:W-:Y:S01]  /*1510*/  ULDC.U8 UR20, c[0x0][0x480] ;  /* 0x0001200000147ab9 */ /* 0x000fe20000000000 */
[----:B------:R-:W-:Y:S02]  /*1520*/  UIADD3.X UR10, UR18, UR42, URZ, UP2, !UPT ;  /* 0x0000002a120a7290 */ /* 0x000fe400097fe43f */
[----:B------:R-:W-:Y:S01]  /*1530*/  @!P1 IMAD.IADD R5, R5, 0x1, -R8 ;  /* 0x0000000105059824 */ /* 0x000fe200078e0a08 */
[----:B------:R-:W-:Y:S01]  /*1540*/  @!P1 IADD3 R4, R4, 0x1, RZ ;  /* 0x0000000104049810 */ /* 0x000fe20007ffe0ff */
[----:B------:R-:W-:Y:S01]  /*1550*/  UIMAD UR9, UR7, UR8, URZ ;  /* 0x00000008070972a4 */ /* 0x000fe2000f8e023f */
[----:B------:R-:W-:Y:S01]  /*1560*/  PLOP3.LUT P1, PT, PT, PT, UP0, 0x80, 0x0 ;  /* 0x000000000000781c */ /* 0x000fe20003f2f008 */
[----:B------:R-:W-:Y:S01]  /*1570*/  @UP0 UIADD3 UR33, UR24, UR36, URZ ;  /* 0x0000002418210290 */ /* 0x000fe2000fffe03f */
[----:B------:R-:W-:Y:S01]  /*1580*/  ISETP.GE.U32.AND P0, PT, R5, R8, PT ;  /* 0x000000080500720c */ /* 0x000fe20003f06070 */
[----:B------:R-:W-:Y:S01]  /*1590*/  UIMAD UR52, UR58, UR21, URZ ;  /* 0x000000153a3472a4 */ /* 0x000fe2000f8e023f */
[----:B------:R-:W-:Y:S01]  /*15a0*/  LOP3.LUT R5, R9, UR58, RZ, 0x3c, !PT ;  /* 0x0000003a09057c12 */ /* 0x000fe2000f8e3cff */
[----:B------:R-:W-:-:S02]  /*15b0*/  UISETP.NE.AND UP4, UPT, UR20, URZ, UPT ;  /* 0x0000003f1400728c */ /* 0x000fc4000bf85270 */
[----:B------:R-:W-:Y:S01]  /*15c0*/  UIMAD.WIDE.U32 UR28, UR6, UR8, URZ ;  /* 0x00000008061c72a5 */ /* 0x000fe2000f8e003f */
[----:B------:R-:W-:Y:S01]  /*15d0*/  ISETP.GE.AND P2, PT, R5, RZ, PT ;  /* 0x000000ff0500720c */ /* 0x000fe20003f46270 */
[----:B------:R-:W-:Y:S01]  /*15e0*/  @UP0 ULDC.64 UR20, c[0x0][0x250] ;  /* 0x0000940000140ab9 */ /* 0x000fe20000000a00 */
        /* <DEDUP_REMOVED lines=8> */
[----:B------:R-:W-:-:S02]  /*1670*/  USHF.R.S32.HI UR44, URZ, 0x6, UR32 ;  /* 0x000000063f2c7899 */ /* 0x000fc40008011420 */
[----:B------:R-:W-:Y:S02]  /*1680*/  USEL UR54, UR51, URZ, UP4 ;  /* 0x0000003f33367287 */ /* 0x000fe4000a000000 */
[----:B------:R-:W-:Y:S01]  /*1690*/  USHF.R.S32.HI UR37, URZ, 0x1f, UR22 ;  /* 0x0000001f3f257899 */ /* 0x000fe20008011416 */
[----:B------:R-:W-:Y:S01]  /*16a0*/  @!P2 IADD3 R18, -R18, RZ, RZ ;  /* 0x000000ff1212a210 */ /* 0x000fe20007ffe1ff */
[----:B------:R-:W-:Y:S01]  /*16b0*/  @!UP1 UIADD3 UR50, UR39, UR35, URZ ;  /* 0x0000002327329290 */ /* 0x000fe2000fffe03f */
[----:B------:R-:W-:Y:S01]  /*16c0*/  @!P3 LOP3.LUT R18, RZ, R9, RZ, 0x33, !PT ;  /* 0x00000009ff12b212 */ /* 0x000fe200078e33ff */
[----:B------:R-:W-:Y:S02]  /*16d0*/  USHF.R.S32.HI UR56, URZ, 0x1f, UR52 ;  /* 0x0000001f3f387899 */ /* 0x000fe40008011434 */
[----:B------:R-:W-:Y:S02]  /*16e0*/  USEL UR55, UR34, URZ, UP4 ;  /* 0x0000003f22377287 */ /* 0x000fe4000a000000 */
[----:B------:R-:W-:-:S02]  /*16f0*/  @UP0 UIADD3 UR46, UR7, UR9, URZ ;  /* 0x00000009072e0290 */ /* 0x000fc4000fffe03f */
[----:B------:R-:W-:Y:S02]  /*1700*/  @UP1 UIADD3 UR49, UR11, UR12, URZ ;  /* 0x0000000c0b311290 */ /* 0x000fe4000fffe03f */
        /* <DEDUP_REMOVED lines=17> */
.L_x_408:
        /* <DEDUP_REMOVED lines=13> */
.L_x_409:
        /* <DEDUP_REMOVED lines=11> */
.L_x_410:
[----:B------:R-:W-:Y:S02]  /*19a0*/  ULDC UR6, c[0x0][0x270] ;  /* 0x00009c0000067ab9 */ /* 0x000fe40000000800 */
[----:B------:R-:W-:-:S04]  /*19b0*/  UIMAD UR6, UR47, UR6, UR58 ;  /* 0x000000062f0672a4 */ /* 0x000fc8000f8e023a */
[----:B------:R-:W-:-:S12]  /*19c0*/  UIMAD UR6, UR6, UR61, URZ ;  /* 0x0000003d060672a4 */ /* 0x000fd8000f8e023f */
.L_x_411:
        /* <DEDUP_REMOVED lines=11> */
[----:B------:R-:W-:Y:S01]  /*1a80*/  USHF.L.U32 UR12, UR14, 0x6, URZ ;  /* 0x000000060e0c7899 */ /* 0x000fe2000800063f */
[----:B------:R-:W-:Y:S01]  /*1a90*/  IMAD.U32 R9, RZ, RZ, UR8 ;  /* 0x00000008ff097e24 */ /* 0x000fe2000f8e00ff */
[----:B------:R-:W-:-:S02]  /*1aa0*/  UIMAD UR6, UR13, UR8, URZ ;  /* 0x000000080d0672a4 */ /* 0x000fc4000f8e023f */
[----:B------:R-:W-:Y:S02]  /*1ab0*/  UIADD3 UR34, UR15, UR45, URZ ;  /* 0x0000002d0f227290 */ /* 0x000fe4000fffe03f */
[----:B------:R-:W-:Y:S02]  /*1ac0*/  UIMAD UR33, UR58, UR9, UR6 ;  /* 0x000000093a2172a4 */ /* 0x000fe4000f8e0206 */
[----:B------:R-:W-:Y:S01]  /*1ad0*/  UIADD3 UR6, -UR19, UR23, UR22 ;  /* 0x0000001713067290 */ /* 0x000fe2000fffe116 */
[----:B------:R-:W-:Y:S01]  /*1ae0*/  ULDC UR8, c[0x0][0x398] ;  /* 0x0000e60000087ab9 */ /* 0x000fe20000000800 */
[----:B------:R-:W-:Y:S02]  /*1af0*/  ULDC.64 UR16, c[0x0][0x258] ;  /* 0x0000960000107ab9 */ /* 0x000fe40000000a00 */
[----:B------:R-:W-:Y:S01]  /*1b00*/  UIADD3 UR6, UR6, -UR8, URZ ;  /* 0x8000000806067290 */ /* 0x000fe2000fffe03f */
[----:B-1----:R-:W-:Y:S01]  /*1b10*/  IMAD R6, R20, UR18, RZ ;  /* 0x0000001214067c24 */ /* 0x002fe2000f8e02ff */
[----:B------:R-:W-:Y:S01]  /*1b20*/  UIMAD UR13, UR13, UR16, URZ ;  /* 0x000000100d0d72a4 */ /* 0x000fe2000f8e023f */
[----:B------:R-:W-:-:S02]  /*1b30*/  ULDC.64 UR8, c[0x0][0x3e0] ;  /* 0x0000f80000087ab9 */ /* 0x000fc40000000a00 */
[----:B------:R-:W-:Y:S01]  /*1b40*/  IMAD R8, R21, UR15, R6 ;  /* 0x0000000f15087c24 */ /* 0x000fe2000f8e0206 */
[----:B------:R-:W-:Y:S01]  /*1b50*/  UIMAD UR13, UR58, UR17, UR13 ;  /* 0x000000113a0d72a4 */ /* 0x000fe2000f8e020d */
[----:B------:R-:W-:Y:S01]  /*1b60*/  ULDC.64 UR40, c[0x0][0x478] ;  /* 0x00011e0000287ab9 */ /* 0x000fe20000000a00 */
[----:B------:R-:W-:Y:S01]  /*1b70*/  ULDC.64 UR38, c[0x0][0x2b0] ;  /* 0x0000ac0000267ab9 */ /* 0x000fe20000000a00 */
[----:B------:R-:W-:Y:S01]  /*1b80*/  UIADD3 UR7, UR44, -0x1, URZ ;  /* 0xffffffff2c077890 */ /* 0x000fe2000fffe03f */
[----:B----4-:R-:W-:-:S04]  /*1b90*/  SHF.R.S32.HI R30, RZ, 0x1f, R29 ;  /* 0x0000001fff1e7819 */ /* 0x010fc8000001141d */
[----:B------:R-:W-:Y:S01]  /*1ba0*/  LEA.HI R26, R30, R29, RZ, 0x3 ;  /* 0x0000001d1e1a7211 */ /* 0x000fe200078f18ff */
[----:B--2---:R-:W-:-:S05]  /*1bb0*/  IMAD.MOV.U32 R32, RZ, RZ, R4 ;  /* 0x000000ffff207224 */ /* 0x004fca00078e0004 */
[----:B------:R-:W-:Y:S02]  /*1bc0*/  SHF.R.S32.HI R33, RZ, 0x1f, R32 ;  /* 0x0000001fff217819 */ /* 0x000fe40000011420 */
[----:B------:R-:W-:Y:S01]  /*1bd0*/  IADD3 R4, P0, R32, UR10, RZ ;  /* 0x0000000a20047c10 */ /* 0x000fe2000ff1e0ff */
[----:B------:R-:W-:Y:S02]  /*1be0*/  ULDC.64 UR10, c[0x0][0x210] ;  /* 0x00008400000a7ab9 */ /* 0x000fe40000000a00 */
[----:B------:R3:W-:Y:S01]  /*1bf0*/  STL [R1+0x54], R33 ;  /* 0x0000542101007387 */ /* 0x0007e20000100800 */
[----:B------:R-:W-:-:S03]  /*1c00*/  IADD3.X R5, R33, UR50, RZ, P0, !PT ;  /* 0x0000003221057c10 */ /* 0x000fc600087fe4ff */
[----:B------:R-:W-:Y:S01]  /*1c10*/  IMAD.WIDE.U32 R6, R20, UR15, R4 ;  /* 0x0000000f14067c25 */ /* 0x000fe2000f8e0004 */
[----:B------:R-:W-:-:S03]  /*1c20*/  SHF.R.S32.HI R4, RZ, 0x3, R26 ;  /* 0x00000003ff047819 */ /* 0x000fc6000001141a */
[----:B------:R-:W-:Y:S01]  /*1c30*/  IMAD.IADD R7, R7, 0x1, R8 ;  /* 0x0000000107077824 */ /* 0x000fe200078e0208 */
[----:B------:R-:W-:Y:S01]  /*1c40*/  IADD3 R10, P0, R4, UR15, RZ ;  /* 0x0000000f040a7c10 */ /* 0x000fe2000ff1e0ff */
[----:B------:R-:W-:Y:S01]  /*1c50*/  UIADD3 UR15, UP2, UP1, UR28, UR12, UR52 ;  /* 0x0000000c1c0f7290 */ /* 0x000fe2000f95e034 */
[----:B------:R-:W-:Y:S01]  /*1c60*/  SHF.R.S32.HI R28, RZ, 0x1f, R4 ;  /* 0x0000001fff1c7819 */ /* 0x000fe20000011404 */
[----:B------:R-:W-:Y:S01]  /*1c70*/  USHF.R.S32.HI UR12, URZ, 0x1f, UR12 ;  /* 0x0000001f3f0c7899 */ /* 0x000fe2000801140c */
[----:B------:R-:W-:Y:S01]  /*1c80*/  LEA.HI R8, R30, R29, RZ, 0x5 ;  /* 0x0000001d1e087211 */ /* 0x000fe200078f28ff */
[----:B------:R-:W-:Y:S01]  /*1c90*/  IMAD.WIDE.U32 R6, R9, UR58, R6 ;  /* 0x0000003a09067c25 */ /* 0x000fe2000f8e0006 */
[C---:B------:R-:W-:Y:S01]  /*1ca0*/  IADD3.X R5, R28.reuse, UR18, RZ, P0, !PT ;  /* 0x000000121c057c10 */ /* 0x040fe200087fe4ff */
[----:B------:R-:W-:Y:S02]  /*1cb0*/  USHF.R.S32.HI UR18, URZ, 0x1f, UR6 ;  /* 0x0000001f3f127899 */ /* 0x000fe40008011406 */
[----:B------:R-:W-:Y:S01]  /*1cc0*/  VIADD R9, R7, UR33 ;  /* 0x0000002107097c36 */ /* 0x000fe20008000000 */
[----:B------:R-:W-:Y:S01]  /*1cd0*/  ULDC.64 UR28, c[0x0][0x400] ;  /* 0x00010000001c7ab9 */ /* 0x000fe20000000a00 */
[----:B------:R-:W-:Y:S01]  /*1ce0*/  IMAD R5, R5, UR30, RZ ;  /* 0x0000001e05057c24 */ /* 0x000fe2000f8e02ff */
[----:B------:R-:W-:Y:S01]  /*1cf0*/  ULEA.HI UR18, UR18, UR6, URZ, 0x6 ;  /* 0x0000000612127291 */ /* 0x000fe2000f8f303f */
[----:B------:R-:W-:Y:S01]  /*1d00*/  IMAD R7, R28, R20, RZ ;  /* 0x000000141c077224 */ /* 0x000fe200078e02ff */
[----:B------:R-:W-:Y:S01]  /*1d10*/  UIADD3.X UR6, UR51, UR12, UR56, UP2, UP1 ;  /* 0x0000000c33067290 */ /* 0x000fe200097e2438 */
[----:B------:R-:W-:Y:S01]  /*1d20*/  IMAD R12, R10, UR31, R5 ;  /* 0x0000001f0a0c7c24 */ /* 0x000fe2000f8e0205 */
[----:B------:R-:W-:Y:S01]  /*1d30*/  LOP3.LUT R5, R8, 0xffffffe0, RZ, 0xc0, !PT ;  /* 0xffffffe008057812 */ /* 0x000fe200078ec0ff */
[----:B------:R-:W-:Y:S01]  /*1d40*/  IMAD.WIDE.U32 R10, R10, UR30, R32 ;  /* 0x0000001e0a0a7c25 */ /* 0x000fe2000f8e0020 */
[----:B------:R-:W-:Y:S01]  /*1d50*/  SHF.R.S32.HI R8, RZ, 0x5, R8 ;  /* 0x00000005ff087819 */ /* 0x000fe20000011408 */
[----:B------:R-:W-:-:S02]  /*1d60*/  UIADD3 UR12, UP2, UP1, UR55, UR15, UR57 ;  /* 0x0000000f370c7290 */ /* 0x000fc4000f95e039 */
[----:B------:R-:W-:Y:S01]  /*1d70*/  IMAD.IADD R24, R29, 0x1, -R5 ;  /* 0x000000011d187824 */ /* 0x000fe200078e0a05 */
[----:B------:R-:W-:Y:S01]  /*1d80*/  IADD3 R10, P0, R10, UR59, RZ ;  /* 0x0000003b0a0a7c10 */ /* 0x000fe2000ff1e0ff */
[----:B------:R-:W-:Y:S01]  /*1d90*/  UIADD3.X UR6, UR54, UR6, UR49, UP2, UP1 ;  /* 0x0000000636067290 */ /* 0x000fe200097e2431 */
[----:B------:R-:W-:Y:S01]  /*1da0*/  IMAD R7, R4, R21, R7 ;  /* 0x0000001504077224 */ /* 0x000fe200078e0207 */
[----:B------:R-:W-:Y:S01]  /*1db0*/  USHF.R.S32.HI UR18, URZ, 0x6, UR18 ;  /* 0x000000063f127899 */ /* 0x000fe20008011412 */
[----:B------:R-:W-:Y:S01]  /*1dc0*/  IMAD R5, R8, UR14, R24 ;  /* 0x0000000e08057c24 */ /* 0x000fe2000f8e0218 */
[----:B------:R-:W-:Y:S01]  /*1dd0*/  IADD3.X R11, R11, UR53, R12, P0, !PT ;  /* 0x000000350b0b7c10 */ /* 0x000fe200087fe40c */
[----:B------:R-:W-:Y:S01]  /*1de0*/  IMAD.MOV.U32 R8, RZ, RZ, R6 ;  /* 0x000000ffff087224 */ /* 0x000fe200078e0006 */
[----:B------:R-:W-:Y:S01]  /*1df0*/  UISETP.LT.AND UP1, UPT, URZ, UR18, UPT ;  /* 0x000000123f00728c */ /* 0x000fe2000bf21270 */
[----:B------:R-:W-:Y:S01]  /*1e00*/  IMAD.U32 R12, RZ, RZ, UR16 ;  /* 0x00000010ff0c7e24 */ /* 0x000fe2000f8e00ff */
[----:B------:R-:W-:Y:S01]  /*1e10*/  IADD3 R6, P0, R5, UR12, RZ ;  /* 0x0000000c05067c10 */ /* 0x000fe2000ff1e0ff */
[----:B------:R-:W-:Y:S01]  /*1e20*/  IMAD.WIDE.U32 R8, R4, R20, R8 ;  /* 0x0000001404087225 */ /* 0x000fe200078e0008 */
[----:B------:R-:W-:-:S02]  /*1e30*/  USEL UR18, URZ, UR18, !UP1 ;  /* 0x000000123f127287 */ /* 0x000fc4000c800000 */
[----:B------:R-:W-:Y:S01]  /*1e40*/  LEA.HI.X.SX32 R5, R5, UR6, 0x1, P0 ;  /* 0x0000000605057c11 */ /* 0x000fe200080f0eff */
[----:B------:R-:W-:Y:S01]  /*1e50*/  IMAD.WIDE.U32 R10, R12, UR58, R10 ;  /* 0x0000003a0c0a7c25 */ /* 0x000fe2000f8e000a */
[----:B------:R-:W-:Y:S01]  /*1e60*/  LEA R14, P0, R6, UR28, 0x2 ;  /* 0x0000001c060e7c11 */ /* 0x000fe2000f8010ff */
[----:B------:R-:W-:Y:S01]  /*1e70*/  UISETP.GT.AND UP1, UPT, UR44, UR18, UPT ;  /* 0x000000122c00728c */ /* 0x000fe2000bf24270 */
[----:B------:R-:W-:Y:S01]  /*1e80*/  LEA R36, P2, R8, UR8, 0x1 ;  /* 0x0000000808247c11 */ /* 0x000fe2000f8408ff */
[----:B------:R-:W-:Y:S01]  /*1e90*/  IMAD.IADD R22, R9, 0x1, R7 ;  /* 0x0000000109167824 */ /* 0x000fe200078e0207 */
[----:B------:R-:W-:Y:S01]  /*1ea0*/  LEA R34, P3, R10, UR10, 0x1 ;  /* 0x0000000a0a227c11 */ /* 0x000fe2000f8608ff */
[----:B------:R-:W-:Y:S01]  /*1eb0*/  VIADD R23, R11, UR13 ;  /* 0x0000000d0b177c36 */ /* 0x000fe20008000000 */
[----:B------:R-:W-:Y:S01]  /*1ec0*/  LEA.HI.X R15, R6, UR29, R5, 0x2, P0 ;  /* 0x0000001d060f7c11 */ /* 0x000fe200080f1405 */
[----:B------:R-:W-:Y:S01]  /*1ed0*/  UIMAD.WIDE UR16, UR35, 0x4, UR40 ;  /* 0x00000004231078a5 */ /* 0x000fe2000f8e0228 */
[----:B------:R-:W-:Y:S01]  /*1ee0*/  LEA.HI.X R37, R8, UR9, R22, 0x1, P2 ;  /* 0x0000000908257c11 */ /* 0x000fe200090f0c16 */
[----:B------:R-:W-:Y:S01]  /*1ef0*/  UIMAD.WIDE UR12, UR34, 0x4, UR38 ;  /* 0x00000004220c78a5 */ /* 0x000fe2000f8e0226 */
[----:B------:R-:W-:Y:S01]  /*1f00*/  LEA.HI.X R35, R10, UR11, R23, 0x1, P3 ;  /* 0x0000000b0a237c11 */ /* 0x000fe200098f0c17 */
[----:B------:R3:W-:Y:S01]  /*1f10*/  STL.64 [R1+0x30], R14 ;  /* 0x0000300e01007387 */ /* 0x0007e20000100a00 */
[----:B------:R-:W-:-:S02]  /*1f20*/  PLOP3.LUT P0, PT, PT, PT, UP1, 0x80, 0x0 ;  /* 0x000000000000781c */ /* 0x000fc40003f0f018 */
[----:B------:R-:W-:Y:S01]  /*1f30*/  UMOV UR15, UR16 ;  /* 0x00000010000f7c82 */ /* 0x000fe20008000000 */
[----:B------:R3:W-:Y:S01]  /*1f40*/  STL.64 [R1+0x40], R36 ;  /* 0x0000402401007387 */ /* 0x0007e20000100a00 */
[----:B------:R-:W-:-:S03]  /*1f50*/  UMOV UR14, UR17 ;  /* 0x00000011000e7c82 */ /* 0x000fc60008000000 */
        /* <DEDUP_REMOVED lines=21> */
.L_x_413:
        /* <DEDUP_REMOVED lines=19> */
.L_x_414:
[----:B---3--:R1:W5:Y:S04]  /*21e0*/  LDL R14, [R1+0x70] ;  /* 0x00007000010e7983 */ /* 0x0083680000100800 */
[----:B------:R1:W5:Y:S01]  /*21f0*/  LDL R13, [R1+0x74] ;  /* 0x00007400010d7983 */ /* 0x0003620000100800 */
[----:B------:R-:W-:Y:S01]  /*2200*/  UIMAD UR8, UR37, UR10, URZ ;  /* 0x0000000a250872a4 */ /* 0x000fe2000f8e023f */
[----:B------:R-:W-:Y:S01]  /*2210*/  IMAD.U32 R6, RZ, RZ, UR10 ;  /* 0x0000000aff067e24 */ /* 0x000fe2000f8e00ff */
[----:B------:R-:W-:Y:S01]  /*2220*/  USHF.R.S32.HI UR9, URZ, 0x1f, UR58 ;  /* 0x0000001f3f097899 */ /* 0x000fe2000801143a */
[----:B------:R-:W-:Y:S01]  /*2230*/  BSSY B0, `(.L_x_415) ;  /* 0x0000021000007945 */ /* 0x000fe20003800000 */
[----:B------:R-:W-:Y:S01]  /*2240*/  UIMAD UR8, UR22, UR11, UR8 ;  /* 0x0000000b160872a4 */ /* 0x000fe2000f8e0208 */
[----:B------:R-:W-:Y:S01]  /*2250*/  IMAD.WIDE.U32 R6, R6, UR22, R32 ;  /* 0x0000001606067c25 */ /* 0x000fe2000f8e0020 */
[----:B------:R-:W-:-:S02]  /*2260*/  ULDC.64 UR12, c[0x0][0x468] ;  /* 0x00011a00000c7ab9 */ /* 0x000fc40000000a00 */
[----:B------:R-:W-:Y:S02]  /*2270*/  UIMAD UR9, UR9, UR12, URZ ;  /* 0x0000000c090972a4 */ /* 0x000fe4000f8e023f */
[----:B------:R-:W-:Y:S01]  /*2280*/  MOV R5, UR8 ;  /* 0x0000000800057c02 */ /* 0x000fe20008000f00 */
[----:B------:R-:W-:Y:S01]  /*2290*/  UIMAD UR8, UR43, -0x40, UR19 ;  /* 0xffffffc02b0878a4 */ /* 0x000fe2000f8e0213 */
[----:B------:R-:W-:Y:S01]  /*22a0*/  IADD3 R8, P0, R6, UR16, RZ ;  /* 0x0000001006087c10 */ /* 0x000fe2000ff1e0ff */
[----:B------:R-:W-:Y:S01]  /*22b0*/  UIMAD UR13, UR58, UR13, UR9 ;  /* 0x0000000d3a0d72a4 */ /* 0x000fe2000f8e0209 */
[C---:B------:R-:W-:Y:S02]  /*22c0*/  VIADD R6, R4.reuse, 0x20 ;  /* 0x0000002004067836 */ /* 0x040fe40000000000 */
[----:B------:R-:W-:Y:S02]  /*22d0*/  IADD3.X R9, R7, UR17, R5, P0, !PT ;  /* 0x0000001107097c10 */ /* 0x000fe400087fe405 */
[----:B------:R-:W-:-:S02]  /*22e0*/  ISETP.GE.AND P4, PT, R4, UR8, PT ;  /* 0x0000000804007c0c */ /* 0x000fc4000bf86270 */
[----:B------:R-:W-:Y:S02]  /*22f0*/  MOV R5, UR12 ;  /* 0x0000000c00057c02 */ /* 0x000fe40008000f00 */
[----:B------:R-:W-:-:S03]  /*2300*/  ISETP.GE.AND P3, PT, R6, UR8, PT ;  /* 0x0000000806007c0c */ /* 0x000fc6000bf66270 */
[----:B------:R-:W-:-:S04]  /*2310*/  IMAD.WIDE.U32 R8, R5, UR58, R8 ;  /* 0x0000003a05087c25 */ /* 0x000fc8000f8e0008 */
[----:B------:R-:W-:Y:S02]  /*2320*/  VIADD R12, R9, UR13 ;  /* 0x0000000d090c7c36 */ /* 0x000fe40008000000 */
[----:B-1----:R-:W-:Y:S05]  /*2330*/  @P4 BRA `(.L_x_416) ;  /* 0x0000000000404947 */ /* 0x002fea0003800000 */
        /* <DEDUP_REMOVED lines=16> */
.L_x_416:
[----:B------:R-:W-:Y:S05]  /*2440*/  BSYNC B0 ;  /* 0x0000000000007941 */ /* 0x000fea0003800000 */
.L_x_415:
        /* <DEDUP_REMOVED lines=19> */
.L_x_418:
[----:B------:R-:W-:Y:S05]  /*2580*/  BSYNC B0 ;  /* 0x0000000000007941 */ /* 0x000fea0003800000 */
.L_x_417:
        /* <DEDUP_REMOVED lines=32> */
.L_x_420:
[----:B------:R-:W-:Y:S05]  /*2790*/  BSYNC B0 ;  /* 0x0000000000007941 */ /* 0x000fea0003800000 */
.L_x_419:
        /* <DEDUP_REMOVED lines=21> */
.L_x_412:
        /* <DEDUP_REMOVED lines=63> */
.L_x_423:
[----:B------:R-:W-:Y:S05]  /*2ce0*/  BSYNC B0 ;  /* 0x0000000000007941 */ /* 0x000fea0003800000 */
.L_x_422:
        /* <DEDUP_REMOVED lines=44> */
.L_x_425:
[----:B------:R-:W-:Y:S05]  /*2fb0*/  BSYNC B0 ;  /* 0x0000000000007941 */ /* 0x000fea0003800000 */
.L_x_424:
        /* <DEDUP_REMOVED lines=30> */
.L_x_427:
[----:B------:R-:W-:Y:S05]  /*31a0*/  BSYNC B0 ;  /* 0x0000000000007941 */ /* 0x000fea0003800000 */
.L_x_426:
        /* <DEDUP_REMOVED lines=37> */
.L_x_429:
[----:B------:R-:W-:Y:S05]  /*3400*/  BSYNC B0 ;  /* 0x0000000000007941 */ /* 0x000fea0003800000 */
.L_x_428:
        /* <DEDUP_REMOVED lines=27> */
.L_x_431:
[----:B------:R-:W-:Y:S05]  /*35c0*/  BSYNC B0 ;  /* 0x0000000000007941 */ /* 0x000fea0003800000 */
.L_x_430:
        /* <DEDUP_REMOVED lines=40> */
.L_x_433:
[----:B------:R-:W-:Y:S05]  /*3850*/  BSYNC B0 ;  /* 0x0000000000007941 */ /* 0x000fea0003800000 */
.L_x_432:
        /* <DEDUP_REMOVED lines=57> */
.L_x_435:
[----:B------:R-:W-:Y:S05]  /*3bf0*/  BSYNC B0 ;  /* 0x0000000000007941 */ /* 0x000fea0003800000 */
.L_x_434:
        /* <DEDUP_REMOVED lines=44> */
.L_x_437:
[----:B------:R-:W-:Y:S05]  /*3ec0*/  BSYNC B0 ;  /* 0x0000000000007941 */ /* 0x000fea0003800000 */
.L_x_436:
[----:B------:R-:W0:Y:S01]  /*3ed0*/  LDGDEPBAR ;  /* 0x00000000000079af */ /* 0x000e220000000000 */
[----:B------:R-:W-:Y:S01]  /*3ee0*/  ULDC.64 UR10, c[0x0][0x3c8] ;  /* 0x0000f200000a7ab9 */ /* 0x000fe20000000a00 */
[----:B------:R-:W-:Y:S01]  /*3ef0*/  IMAD.MOV.U32 R4, RZ, RZ, 0x4 ;  /* 0x00000004ff047424 */ /* 0x000fe200078e00ff */
[----:B------:R-:W-:Y:S01]  /*3f00*/  UISETP.NE.U32.AND UP1, UPT, UR10, URZ, UPT ;  /* 0x0000003f0a00728c */ /* 0x000fe2000bf25070 */
[----:B-1-3--:R-:W-:Y:S01]  /*3f10*/  IMAD.MOV.U32 R7, RZ, RZ, 0x7f800000 ;  /* 0x7f800000ff077424 */ /* 0x00afe200078e00ff */
[----:B------:R-:W-:Y:S01]  /*3f20*/  USHF.R.S32.HI UR8, URZ, 0x1f, UR58 ;  /* 0x0000001f3f087899 */ /* 0x000fe2000801143a */
[----:B------:R-:W-:Y:S01]  /*3f30*/  IMAD.MOV.U32 R6, RZ, RZ, 0x7f800000 ;  /* 0x7f800000ff067424 */ /* 0x000fe200078e00ff */
[----:B------:R-:W-:Y:S01]  /*3f40*/  UISETP.NE.AND.EX UP1, UPT, UR11, URZ, UPT, UP1 ;  /* 0x0000003f0b00728c */ /* 0x000fe2000bf25310 */
[----:B------:R-:W-:Y:S01]  /*3f50*/  IMAD.WIDE R4, R15, R4, UR12 ;  /* 0x0000000c0f047e25 */ /* 0x000fe2000f8e0204 */
[----:B------:R-:W1:Y:S01]  /*3f60*/  LDC.64 R12, c[0x0][0x3b8] ;  /* 0x0000ee00ff0c7b82 */ /* 0x000e620000000a00 */
[----:B------:R-:W3:Y:S01]  /*3f70*/  S2R R8, SR_TID.X ;  /* 0x0000000000087919 */ /* 0x000ee20000002100 */
[----:B------:R-:W-:Y:S01]  /*3f80*/  ULDC UR20, c[0x0][0x270] ;  /* 0x00009c0000147ab9 */ /* 0x000fe20000000800 */
[----:B------:R-:W-:Y:S01]  /*3f90*/  ULDC UR22, c[0x0][0x2d0] ;  /* 0x0000b40000167ab9 */ /* 0x000fe20000000800 */
[----:B------:R-:W-:Y:S01]  /*3fa0*/  PLOP3.LUT P0, PT, PT, PT, UP1, 0x80, 0x0 ;  /* 0x000000000000781c */ /* 0x000fe20003f0f018 */
[----:B------:R-:W5:Y:S01]  /*3fb0*/  @!P6 LDG.E R7, desc[UR4][R4.64] ;  /* 0x000000040407e981 */ /* 0x000f62000c1e1900 */
[----:B------:R-:W-:-:S03]  /*3fc0*/  ULDC UR25, c[0x0][0x2dc] ;  /* 0x0000b70000197ab9 */ /* 0x000fc60000000800 */
[----:B------:R-:W-:Y:S01]  /*3fd0*/  @UP1 ULDC.64 UR16, c[0x0][0x3d0] ;  /* 0x0000f40000101ab9 */ /* 0x000fe20000000a00 */
[----:B------:R2:W4:Y:S01]  /*3fe0*/  @!P5 LDG.E R6, desc[UR4][R4.64+0x20] ;  /* 0x000020040406d981 */ /* 0x000522000c1e1900 */
[----:B------:R-:W-:Y:S01]  /*3ff0*/  @UP1 UIMAD UR6, UR60, UR16, URZ ;  /* 0x000000103c0612a4 */ /* 0x000fe2000f8e023f */
[----:B------:R-:W-:Y:S01]  /*4000*/  @UP1 UMOV UR9, UR8 ;  /* 0x0000000800091c82 */ /* 0x000fe20008000000 */
[----:B------:R-:W-:Y:S01]  /*4010*/  @UP1 UMOV UR8, UR58 ;  /* 0x0000003a00081c82 */ /* 0x000fe20008000000 */
[----:B------:R-:W-:-:S04]  /*4020*/  DEPBAR.LE SB0, 0x1 ;  /* 0x000080400000791a */ /* 0x000fc80000000000 */
[----:B------:R-:W-:Y:S01]  /*4030*/  BAR.SYNC.DEFER_BLOCKING 0x0 ;  /* 0x0000000000007b1d */ /* 0x000fe20000010000 */
[----:B------:R-:W-:Y:S02]  /*4040*/  @UP1 UIMAD.WIDE.U32 UR8, UR47, UR16, UR8 ;  /* 0x000000102f0812a5 */ /* 0x000fe4000f8e0008 */
[----:B------:R-:W-:Y:S02]  /*4050*/  @UP1 UIMAD UR6, UR47, UR17, UR6 ;  /* 0x000000112f0612a4 */ /* 0x000fe4000f8e0206 */
[----:B------:R-:W-:Y:S02]  /*4060*/  @UP1 ULEA UR10, UP0, UR8, UR10, 0x2 ;  /* 0x0000000a080a1291 */ /* 0x000fe4000f80103f */
[----:B------:R-:W-:Y:S01]  /*4070*/  @UP1 UIADD3 UR6, UR9, UR6, URZ ;  /* 0x0000000609061290 */ /* 0x000fe2000fffe03f */
[----:B------:R-:W-:Y:S01]  /*4080*/  IMAD.MOV.U32 R240, RZ, RZ, 0x20 ;  /* 0x00000020fff07424 */ /* 0x000fe200078e00ff */
[----:B------:R-:W-:Y:S02]  /*4090*/  CS2R R142, SRZ ;  /* 0x00000000008e7805 */ /* 0x000fe4000001ff00 */
[----:B------:R-:W-:Y:S01]  /*40a0*/  CS2R R140, SRZ ;  /* 0x00000000008c7805 */ /* 0x000fe2000001ff00 */
[----:B------:R-:W-:Y:S01]  /*40b0*/  @UP1 ULEA.HI.X UR11, UR8, UR11, UR6, 0x2, UP0 ;  /* 0x0000000b080b1291 */ /* 0x000fe200080f1406 */
[----:B------:R-:W-:-:S02]  /*40c0*/  CS2R R146, SRZ ;  /* 0x0000000000927805 */ /* 0x000fc4000001ff00 */
[----:B------:R-:W-:Y:S01]  /*40d0*/  CS2R R144, SRZ ;  /* 0x0000000000907805 */ /* 0x000fe2000001ff00 */
[----:B------:R-:W-:Y:S01]  /*40e0*/  @UP1 ULDC UR6, c[0x0][0x2e8] ;  /* 0x0000ba0000061ab9 */ /* 0x000fe20000000800 */
[----:B---3--:R-:W-:Y:S01]  /*40f0*/  IMAD.SHL.U32 R8, R8, 0x2, RZ ;  /* 0x0000000208087824 */ /* 0x008fe200078e00ff */
[----:B------:R-:W-:Y:S01]  /*4100*/  CS2R R138, SRZ ;  /* 0x00000000008a7805 */ /* 0x000fe2000001ff00 */
[----:B--2---:R-:W-:Y:S01]  /*4110*/  IMAD.U32 R4, RZ, RZ, UR10 ;  /* 0x0000000aff047e24 */ /* 0x004fe2000f8e00ff */
[----:B------:R-:W-:Y:S01]  /*4120*/  CS2R R136, SRZ ;  /* 0x0000000000887805 */ /* 0x000fe2000001ff00 */
[----:B------:R-:W-:Y:S01]  /*4130*/  IMAD.U32 R5, RZ, RZ, UR11 ;  /* 0x0000000bff057e24 */ /* 0x000fe2000f8e00ff */
[----:B------:R-:W-:Y:S02]  /*4140*/  CS2R R134, SRZ ;  /* 0x0000000000867805 */ /* 0x000fe4000001ff00 */
[----:B------:R-:W-:Y:S02]  /*4150*/  CS2R R132, SRZ ;  /* 0x0000000000847805 */ /* 0x000fe4000001ff00 */
[----:B------:R-:W-:-:S02]  /*4160*/  CS2R R126, SRZ ;  /* 0x00000000007e7805 */ /* 0x000fc4000001ff00 */
[----:B------:R-:W-:Y:S01]  /*4170*/  CS2R R124, SRZ ;  /* 0x00000000007c7805 */ /* 0x000fe2000001ff00 */
[----:B------:R-:W2:Y:S01]  /*4180*/  @P0 LDG.E R11, desc[UR4][R4.64] ;  /* 0x00000004040b0981 */ /* 0x000ea2000c1e1900 */
[----:B------:R-:W-:Y:S02]  /*4190*/  CS2R R130, SRZ ;  /* 0x0000000000827805 */ /* 0x000fe4000001ff00 */
[----:B------:R-:W-:Y:S02]  /*41a0*/  CS2R R128, SRZ ;  /* 0x0000000000807805 */ /* 0x000fe4000001ff00 */
[----:B------:R-:W-:Y:S01]  /*41b0*/  CS2R R122, SRZ ;  /* 0x00000000007a7805 */ /* 0x000fe2000001ff00 */
[----:B------:R-:W3:Y:S01]  /*41c0*/  LDSM.16.M88.4 R164, [R252+0x12000] ;  /* 0x01200000fca4783b */ /* 0x000ee20000000200 */
[----:B------:R-:W-:Y:S02]  /*41d0*/  CS2R R120, SRZ ;  /* 0x0000000000787805 */ /* 0x000fe4000001ff00 */
[----:B------:R-:W-:-:S02]  /*41e0*/  CS2R R118, SRZ ;  /* 0x0000000000767805 */ /* 0x000fc4000001ff00 */
[----:B------:R-:W-:Y:S01]  /*41f0*/  CS2R R116, SRZ ;  /* 0x0000000000747805 */ /* 0x000fe2000001ff00 */
[----:B------:R-:W2:Y:S01]  /*4200*/  LDSM.16.M88.4 R168, [R252+0x12800] ;  /* 0x01280000fca8783b */ /* 0x000ea20000000200 */
[----:B------:R-:W-:Y:S02]  /*4210*/  CS2R R110, SRZ ;  /* 0x00000000006e7805 */ /* 0x000fe4000001ff00 */
[----:B------:R-:W-:Y:S02]  /*4220*/  CS2R R108, SRZ ;  /* 0x00000000006c7805 */ /* 0x000fe4000001ff00 */
[----:B------:R-:W-:Y:S01]  /*4230*/  CS2R R114, SRZ ;  /* 0x0000000000727805 */ /* 0x000fe2000001ff00 */
[----:B------:R-:W2:Y:S01]  /*4240*/  LDSM.16.M88.4 R196, [R252+0x14000] ;  /* 0x01400000fcc4783b */ /* 0x000ea20000000200 */
        /* <DEDUP_REMOVED lines=15> */
[----:B-1----:R-:W3:Y:S01]  /*4340*/  LDG.E.64 R4, desc[UR4][R12.64+0x8] ;  /* 0x000008040c047981 */ /* 0x002ee2000c1e1b00 */
[----:B------:R-:W2:Y:S01]  /*4350*/  @P0 MUFU.RCP R9, UR6 ;  /* 0x0000000600090d08 */ /* 0x000ea20008001000 */
[----:B------:R-:W-:Y:S01]  /*4360*/  UIMAD UR6, UR47, UR20, UR58 ;  /* 0x000000142f0672a4 */ /* 0x000fe2000f8e023a */
[----:B------:R-:W-:-:S02]  /*4370*/  CS2R R52, SRZ ;  /* 0x0000000000347805 */ /* 0x000fc4000001ff00 */
[----:B------:R-:W-:Y:S02]  /*4380*/  CS2R R46, SRZ ;  /* 0x00000000002e7805 */ /* 0x000fe4000001ff00 */
[----:B------:R-:W-:Y:S01]  /*4390*/  CS2R R44, SRZ ;  /* 0x00000000002c7805 */ /* 0x000fe2000001ff00 */
[----:B------:R-:W-:Y:S01]  /*43a0*/  USHF.L.U32 UR6, UR6, 0x5, URZ ;  /* 0x0000000506067899 */ /* 0x000fe2000800063f */
[----:B------:R-:W-:Y:S02]  /*43b0*/  CS2R R50, SRZ ;  /* 0x0000000000327805 */ /* 0x000fe4000001ff00 */
[----:B------:R-:W-:Y:S02]  /*43c0*/  CS2R R48, SRZ ;  /* 0x0000000000307805 */ /* 0x000fe4000001ff00 */
[----:B------:R-:W-:Y:S01]  /*43d0*/  CS2R R42, SRZ ;  /* 0x00000000002a7805 */ /* 0x000fe2000001ff00 */
[----:B------:R-:W-:Y:S01]  /*43e0*/  USHF.R.S32.HI UR10, URZ, 0x1f, UR6 ;  /* 0x0000001f3f0a7899 */ /* 0x000fe20008011406 */
[----:B------:R-:W-:-:S02]  /*43f0*/  CS2R R40, SRZ ;  /* 0x0000000000287805 */ /* 0x000fc4000001ff00 */
[----:B------:R-:W-:Y:S02]  /*4400*/  CS2R R38, SRZ ;  /* 0x0000000000267805 */ /* 0x000fe4000001ff00 */
[----:B------:R-:W-:Y:S02]  /*4410*/  CS2R R36, SRZ ;  /* 0x0000000000247805 */ /* 0x000fe4000001ff00 */
[----:B------:R-:W-:Y:S02]  /*4420*/  CS2R R34, SRZ ;  /* 0x0000000000227805 */ /* 0x000fe4000001ff00 */
[----:B------:R-:W-:Y:S02]  /*4430*/  CS2R R32, SRZ ;  /* 0x0000000000207805 */ /* 0x000fe4000001ff00 */
[----:B------:R-:W-:Y:S02]  /*4440*/  CS2R R22, SRZ ;  /* 0x0000000000167805 */ /* 0x000fe4000001ff00 */
[----:B------:R-:W-:Y:S01]  /*4450*/  CS2R R20, SRZ ;  /* 0x0000000000147805 */ /* 0x000fe2000001ff00 */
[----:B------:R-:W-:Y:S01]  /*4460*/  ULDC.U8 UR17, c[0x0][0x388] ;  /* 0x0000e20000117ab9 */ /* 0x000fe20000000000 */
[----:B------:R-:W-:Y:S01]  /*4470*/  ULDC UR16, c[0x0][0x2ec] ;  /* 0x0000bb0000107ab9 */ /* 0x000fe20000000800 */
[----:B------:R-:W3:Y:S04]  /*4480*/  LDG.E.64 R12, desc[UR4][R12.64] ;  /* 0x000000040c0c7981 */ /* 0x000ee8000c1e1b00 */
[----:B----4-:R1:W-:Y:S04]  /*4490*/  STL [R1+0x6c], R6 ;  /* 0x00006c0601007387 */ /* 0x0103e80000100800 */
[----:B-----5:R4:W-:Y:S01]  /*44a0*/  STL [R1+0x68], R7 ;  /* 0x0000680701007387 */ /* 0x0209e20000100800 */
[----:B-1----:R-:W-:-:S02]  /*44b0*/  LEA.HI R6, R30, R29, RZ, 0x7 ;  /* 0x0000001d1e067211 */ /* 0x002fc400078f38ff */
[----:B----4-:R-:W-:Y:S02]  /*44c0*/  LOP3.LUT R7, R26, 0xfffffff8, RZ, 0xc0, !PT ;  /* 0xfffffff81a077812 */ /* 0x010fe400078ec0ff */
[----:B------:R-:W-:-:S03]  /*44d0*/  SHF.R.S32.HI R6, RZ, 0x7, R6 ;  /* 0x00000007ff067819 */ /* 0x000fc60000011406 */
[----:B------:R-:W-:Y:S02]  /*44e0*/  IMAD.IADD R7, R29, 0x1, -R7 ;  /* 0x000000011d077824 */ /* 0x000fe400078e0a07 */
[----:B------:R-:W-:-:S03]  /*44f0*/  IMAD.SHL.U32 R10, R6, 0x20, RZ ;  /* 0x00000020060a7824 */ /* 0x000fc600078e00ff */
[----:B------:R-:W-:Y:S01]  /*4500*/  LOP3.LUT P1, RZ, R7, 0x2, RZ, 0xc0, !PT ;  /* 0x0000000207ff7812 */ /* 0x000fe2000782c0ff */
[----:B------:R-:W-:Y:S01]  /*4510*/  IMAD.U32 R7, RZ, RZ, UR43 ;  /* 0x0000002bff077e24 */ /* 0x000fe2000f8e00ff */
[----:B------:R-:W-:Y:S01]  /*4520*/  LOP3.LUT R10, R10, 0x6, R8, 0xf8, !PT ;  /* 0x000000060a0a7812 */ /* 0x000fe200078ef808 */
[----:B------:R-:W-:Y:S02]  /*4530*/  IMAD.U32 R8, RZ, RZ, UR43 ;  /* 0x0000002bff087e24 */ /* 0x000fe4000f8e00ff */
[----:B------:R-:W-:Y:S01]  /*4540*/  IMAD R14, R7, 0x2, R6 ;  /* 0x00000002070e7824 */ /* 0x000fe200078e0206 */
[----:B------:R-:W-:Y:S01]  /*4550*/  SHF.R.S32.HI R7, RZ, 0x1f, R24 ;  /* 0x0000001fff077819 */ /* 0x000fe20000011418 */
[----:B------:R-:W-:Y:S02]  /*4560*/  IMAD R15, R8, 0x40, R10 ;  /* 0x00000040080f7824 */ /* 0x000fe400078e020a */
[----:B--2---:R-:W-:-:S03]  /*4570*/  @P0 FMUL.FTZ R6, R11, R9 ;  /* 0x000000090b060220 */ /* 0x004fc60000410000 */
[----:B------:R-:W-:Y:S01]  /*4580*/  STL [R1+0x38], R15 ;  /* 0x0000380f01007387 */ /* 0x000fe20000100800 */
[----:B---3--:R-:W-:-:S04]  /*4590*/  IADD3 R24, P3, P2, R4, UR6, R24 ;  /* 0x0000000604187c10 */ /* 0x008fc8000fa7e018 */
[----:B------:R-:W-:Y:S02]  /*45a0*/  IADD3.X R4, R5, UR10, R7, P3, P2 ;  /* 0x0000000a05047c10 */ /* 0x000fe40009fe4407 */
[----:B------:R-:W-:-:S03]  /*45b0*/  @P0 R2UR UR11, R6 ;  /* 0x00000000060b02ca */ /* 0x000fc600000e0000 */
[----:B------:R1:W-:Y:S04]  /*45c0*/  STL [R1+0xb0], R4 ;  /* 0x0000b00401007387 */ /* 0x0003e80000100800 */
[----:B------:R-:W2:Y:S04]  /*45d0*/  LDL R6, [R1] ;  /* 0x0000000001067983 */ /* 0x000ea80000100800 */
[----:B-1----:R-:W3:Y:S01]  /*45e0*/  LDL R4, [R1+0x4] ;  /* 0x0000040001047983 */ /* 0x002ee20000100800 */
[C---:B------:R-:W-:Y:S01]  /*45f0*/  VIADD R5, R15.reuse, 0x19 ;  /* 0x000000190f057836 */ /* 0x040fe20000000000 */
[----:B------:R-:W-:Y:S01]  /*4600*/  R2UR UR8, R12 ;  /* 0x000000000c0872ca */ /* 0x000fe200000e0000 */
[----:B------:R-:W-:Y:S01]  /*4610*/  VIADD R7, R15, 0x10 ;  /* 0x000000100f077836 */ /* 0x000fe20000000000 */
[----:B------:R-:W-:-:S02]  /*4620*/  R2UR UR9, R13 ;  /* 0x000000000d0972ca */ /* 0x000fc400000e0000 */
[----:B------:R-:W-:Y:S01]  /*4630*/  I2FP.F32.S32 R12, R5 ;  /* 0x00000005000c7245 */ /* 0x000fe20000201400 */
[C---:B------:R-:W-:Y:S01]  /*4640*/  VIADD R8, R15.reuse, 0x9 ;  /* 0x000000090f087836 */ /* 0x040fe20000000000 */
[----:B------:R-:W-:Y:S01]  /*4650*/  SEL R240, R240, 0xffffffe0, !P1 ;  /* 0xffffffe0f0f07807 */ /* 0x000fe20004800000 */
[C---:B------:R-:W-:Y:S02]  /*4660*/  VIADD R9, R15.reuse, 0x8 ;  /* 0x000000080f097836 */ /* 0x040fe40000000000 */
[----:B------:R-:W-:Y:S02]  /*4670*/  STL [R1+0x9c], R12 ;  /* 0x00009c0c01007387 */ /* 0x000fe40000100800 */
[----:B------:R-:W-:Y:S02]  /*4680*/  IMAD.IADD R240, R240, 0x1, R252 ;  /* 0x00000001f0f07824 */ /* 0x000fe400078e02fc */
[----:B------:R-:W-:-:S03]  /*4690*/  VIADD R10, R15, 0x1 ;  /* 0x000000010f0a7836 */ /* 0x000fc60000000000 */
[----:B------:R-:W1:Y:S04]  /*46a0*/  LDSM.16.M88.4 R172, [R240+0x12000] ;  /* 0x01200000f0ac783b */ /* 0x000e680000000200 */
[----:B------:R-:W4:Y:S04]  /*46b0*/  LDSM.16.M88.4 R176, [R240+0x12800] ;  /* 0x01280000f0b0783b */ /* 0x000f280000000200 */
[----:B------:R-:W1:Y:S04]  /*46c0*/  LDSM.16.M88.4 R204, [R240+0x14000] ;  /* 0x01400000f0cc783b */ /* 0x000e680000000200 */
[----:B------:R-:W1:Y:S04]  /*46d0*/  LDSM.16.M88.4 R208, [R240+0x14800] ;  /* 0x01480000f0d0783b */ /* 0x000e680000000200 */
[----:B------:R-:W1:Y:S04]  /*46e0*/  LDSM.16.M88.4 R236, [R240+0x16000] ;  /* 0x01600000f0ec783b */ /* 0x000e680000000200 */
[----:B------:R-:W1:Y:S01]  /*46f0*/  LDSM.16.M88.4 R240, [R240+0x16800] ;  /* 0x01680000f0f0783b */ /* 0x000e620000000200 */
[----:B------:R-:W-:Y:S01]  /*4700*/  USHF.L.U32 UR20, UR43, 0x6, URZ ;  /* 0x000000062b147899 */ /* 0x000fe2000800063f */
[----:B------:R-:W-:-:S02]  /*4710*/  CS2R R30, SRZ ;  /* 0x00000000001e7805 */ /* 0x000fc4000001ff00 */
[----:B------:R-:W-:Y:S02]  /*4720*/  CS2R R28, SRZ ;  /* 0x00000000001c7805 */ /* 0x000fe4000001ff00 */
[----:B------:R-:W-:Y:S01]  /*4730*/  CS2R R26, SRZ ;  /* 0x00000000001a7805 */ /* 0x000fe2000001ff00 */
[----:B------:R-:W-:Y:S01]  /*4740*/  UIADD3 UR21, UR23, 0x40, UR20 ;  /* 0x0000004017157890 */ /* 0x000fe2000fffe014 */
[----:B------:R-:W-:Y:S01]  /*4750*/  UMOV UR6, URZ ;  /* 0x0000003f00067c82 */ /* 0x000fe20008000000 */
[----:B------:R-:W-:Y:S02]  /*4760*/  UIADD3 UR20, UR20, 0x40, URZ ;  /* 0x0000004014147890 */ /* 0x000fe4000fffe03f */
[----:B------:R-:W-:Y:S01]  /*4770*/  UIADD3 UR21, UR21, -UR19, URZ ;  /* 0x8000001315157290 */ /* 0x000fe2000fffe03f */
[----:B------:R-:W-:Y:S01]  /*4780*/  @UP1 UMOV UR6, UR11 ;  /* 0x0000000b00061c82 */ /* 0x000fe20008000000 */
[----:B--2---:R-:W2:Y:S04]  /*4790*/  LDSM.16.M88.4 R148, [R6+0x12000] ;  /* 0x012000000694783b */ /* 0x004ea80000000200 */
[----:B------:R-:W1:Y:S04]  /*47a0*/  LDSM.16.M88.4 R152, [R6+0x12800] ;  /* 0x012800000698783b */ /* 0x000e680000000200 */
[----:B------:R-:W1:Y:S04]  /*47b0*/  LDSM.16.M88.4 R180, [R6+0x14000] ;  /* 0x0140000006b4783b */ /* 0x000e680000000200 */
[----:B------:R-:W1:Y:S04]  /*47c0*/  LDSM.16.M88.4 R184, [R6+0x14800] ;  /* 0x0148000006b8783b */ /* 0x000e680000000200 */
[----:B------:R-:W1:Y:S04]  /*47d0*/  LDSM.16.M88.4 R212, [R6+0x16000] ;  /* 0x0160000006d4783b */ /* 0x000e680000000200 */
[----:B------:R5:W1:Y:S04]  /*47e0*/  LDSM.16.M88.4 R216, [R6+0x16800] ;  /* 0x0168000006d8783b */ /* 0x000a680000000200 */
[----:B---3--:R-:W3:Y:S04]  /*47f0*/  LDSM.16.M88.4 R156, [R4+0x12000] ;  /* 0x01200000049c783b */ /* 0x008ee80000000200 */
[----:B------:R-:W1:Y:S04]  /*4800*/  LDSM.16.M88.4 R160, [R4+0x12800] ;  /* 0x0128000004a0783b */ /* 0x000e680000000200 */
[----:B------:R-:W1:Y:S04]  /*4810*/  LDSM.16.M88.4 R188, [R4+0x14000] ;  /* 0x0140000004bc783b */ /* 0x000e680000000200 */
[----:B------:R-:W1:Y:S04]  /*4820*/  LDSM.16.M88.4 R192, [R4+0x14800] ;  /* 0x0148000004c0783b */ /* 0x000e680000000200 */
[----:B------:R-:W1:Y:S04]  /*4830*/  LDSM.16.M88.4 R220, [R4+0x16000] ;  /* 0x0160000004dc783b */ /* 0x000e680000000200 */
[----:B------:R4:W1:Y:S01]  /*4840*/  LDSM.16.M88.4 R224, [R4+0x16800] ;  /* 0x0168000004e0783b */ /* 0x0008620000000200 */
[----:B-----5:R-:W-:-:S05]  /*4850*/  VIADD R6, R15, 0x11 ;  /* 0x000000110f067836 */ /* 0x020fca0000000000 */
[----:B------:R-:W-:Y:S01]  /*4860*/  I2FP.F32.S32 R5, R6 ;  /* 0x0000000600057245 */ /* 0x000fe20000201400 */
[----:B----4-:R-:W-:-:S05]  /*4870*/  VIADD R4, R15, 0x18 ;  /* 0x000000180f047836 */ /* 0x010fca0000000000 */
[----:B------:R-:W-:Y:S02]  /*4880*/  I2FP.F32.S32 R11, R4 ;  /* 0x00000004000b7245 */ /* 0x000fe40000201400 */
[----:B------:R-:W-:-:S03]  /*4890*/  I2FP.F32.S32 R4, R7 ;  /* 0x0000000700047245 */ /* 0x000fc60000201400 */
[----:B------:R-:W-:Y:S04]  /*48a0*/  STL [R1+0x98], R11 ;  /* 0x0000980b01007387 */ /* 0x000fe80000100800 */
[----:B------:R4:W-:Y:S04]  /*48b0*/  STL [R1+0x94], R5 ;  /* 0x0000940501007387 */ /* 0x0009e80000100800 */
[----:B------:R5:W-:Y:S01]  /*48c0*/  STL [R1+0x90], R4 ;  /* 0x0000900401007387 */ /* 0x000be20000100800 */
[----:B------:R-:W-:Y:S01]  /*48d0*/  IMAD.WIDE.U32 R6, R24, -0x2daee0ad, RZ ;  /* 0xd2511f5318067825 */ /* 0x000fe200078e00ff */
[----:B----4-:R-:W-:-:S02]  /*48e0*/  I2FP.F32.S32 R5, R8 ;  /* 0x0000000800057245 */ /* 0x010fc40000201400 */
[----:B-----5:R-:W-:-:S03]  /*48f0*/  I2FP.F32.S32 R4, R9 ;  /* 0x0000000900047245 */ /* 0x020fc60000201400 */
[----:B------:R4:W-:Y:S04]  /*4900*/  STL [R1+0x8c], R5 ;  /* 0x00008c0501007387 */ /* 0x0009e80000100800 */
[----:B------:R5:W-:Y:S04]  /*4910*/  STL [R1+0x88], R4 ;  /* 0x0000880401007387 */ /* 0x000be80000100800 */
[----:B------:R2:W-:Y:S01]  /*4920*/  STL.64 [R1+0xa8], R6 ;  /* 0x0000a80601007387 */ /* 0x0005e20000100a00 */
[----:B----4-:R-:W-:Y:S02]  /*4930*/  I2FP.F32.S32 R5, R10 ;  /* 0x0000000a00057245 */ /* 0x010fe40000201400 */
[----:B-----5:R-:W-:-:S04]  /*4940*/  LOP3.LUT R4, R14, UR9, RZ, 0x3c, !PT ;  /* 0x000000090e047c12 */ /* 0x020fc8000f8e3cff */
[----:B------:R-:W-:Y:S01]  /*4950*/  LOP3.LUT R4, R4, R7, RZ, 0x3c, !PT ;  /* 0x0000000704047212 */ /* 0x000fe200078e3cff */
[----:B------:R4:W-:Y:S01]  /*4960*/  STL [R1+0x84], R5 ;  /* 0x0000840501007387 */ /* 0x0009e20000100800 */
[----:B--2---:R-:W-:-:S05]  /*4970*/  I2FP.F32.S32 R6, R15 ;  /* 0x0000000f00067245 */ /* 0x004fca0000201400 */
[----:B------:R2:W-:Y:S01]  /*4980*/  STL [R1+0x80], R6 ;  /* 0x0000800601007387 */ /* 0x0005e20000100800 */
[----:B----4-:R-:W-:-:S05]  /*4990*/  IMAD.WIDE.U32 R4, R4, -0x326172a9, RZ ;  /* 0xcd9e8d5704047825 */ /* 0x010fca00078e00ff */
[----:B------:R2:W-:Y:S01]  /*49a0*/  STL.64 [R1+0x78], R4 ;  /* 0x0000780401007387 */ /* 0x0005e20000100a00 */
[----:B-1-3--:R-:W-:-:S07]  /*49b0*/  CS2R R24, SRZ ;  /* 0x0000000000187805 */ /* 0x00afce000001ff00 */
.L_x_440:
[----:B---3--:R-:W3:Y:S01]  /*49c0*/  LDL R97, [R1] ;  /* 0x0000000001617983 */ /* 0x008ee20000100800 */
[----:B------:R-:W-:Y:S02]  /*49d0*/  USHF.L.U32 UR10, UR7, 0x6, URZ ;  /* 0x00000006070a7899 */ /* 0x000fe4000800063f */
[----:B------:R-:W-:Y:S02]  /*49e0*/  UIADD3 UR11, UR8, -0x61c88647, URZ ;  /* 0x9e3779b9080b7890 */ /* 0x000fe4000fffe03f */
[----:B------:R-:W4:Y:S01]  /*49f0*/  LDL R249, [R1+0x8] ;  /* 0x0000080001f97983 */ /* 0x000f220000100800 */
[----:B------:R-:W-:Y:S04]  /*4a00*/  UISETP.GE.AND UP0, UPT, UR10, UR21, UPT ;  /* 0x000000150a00728c */ /* 0x000fe8000bf06270 */
[----:B------:R-:W2:Y:S01]  /*4a10*/  LDL R96, [R1+0x4] ;  /* 0x0000040001607983 */ /* 0x000ea20000100800 */
[----:B------:R-:W-:Y:S04]  /*4a20*/  UISETP.LT.AND UP0, UPT, UR20, UR19, UP0 ;  /* 0x000000131400728c */ /* 0x000fe80008701270 */
[----:B------:R-:W2:Y:S02]  /*4a30*/  LDL R248, [R1+0xc] ;  /* 0x00000c0001f87983 */ /* 0x000ea40000100800 */
[----:B------:R-:W-:Y:S03]  /*4a40*/  PLOP3.LUT P2, PT, PT, PT, UP0, 0x80, 0x0 ;  /* 0x000000000000781c */ /* 0x000fe60003f4f008 */
[----:B------:R-:W2:Y:S01]  /*4a50*/  LDL R247, [R1+0x18] ;  /* 0x0000180001f77983 */ /* 0x000ea20000100800 */
[----:B------:R-:W-:Y:S04]  /*4a60*/  UISETP.GT.AND UP0, UPT, UR7, UR18, UPT ;  /* 0x000000120700728c */ /* 0x000fe8000bf04270 */
[----:B------:R-:W2:Y:S05]  /*4a70*/  LDL R99, [R1+0x10] ;  /* 0x0000100001637983 */ /* 0x000eaa0000100800 */
[----:B------:R-:W2:Y:S05]  /*4a80*/  LDL R246, [R1+0x14] ;  /* 0x0000140001f67983 */ /* 0x000eaa0000100800 */
[----:B------:R-:W0:Y:S05]  /*4a90*/  LDGDEPBAR ;  /* 0x00000000000079af */ /* 0x000e2a0000000000 */
[----:B------:R-:W2:Y:S05]  /*4aa0*/  LDL R98, [R1+0xb4] ;  /* 0x0000b40001627983 */ /* 0x000eaa0000100800 */
[----:B------:R-:W2:Y:S05]  /*4ab0*/  LDL R250, [R1+0x3c] ;  /* 0x00003c0001fa7983 */ /* 0x000eaa0000100800 */
[----:B------:R-:W2:Y:S05]  /*4ac0*/  LDL R251, [R1+0xb0] ;  /* 0x0000b00001fb7983 */ /* 0x000eaa0000100800 */
[----:B------:R-:W3:Y:S05]  /*4ad0*/  LDL.64 R244, [R1+0xa8] ;  /* 0x0000a80001f47983 */ /* 0x000eea0000100a00 */
[----:B---3--:R-:W3:Y:S01]  /*4ae0*/  LDL R245, [R1+0x58] ;  /* 0x0000580001f57983 */ /* 0x008ee20000100800 */
[----:B------:R-:W-:Y:S04]  /*4af0*/  DEPBAR.LE SB0, 0x0 ;  /* 0x000080000000791a */ /* 0x000fe80000000000 */
[----:B------:R-:W-:Y:S06]  /*4b00*/  BAR.SYNC.DEFER_BLOCKING 0x0 ;  /* 0x0000000000007b1d */ /* 0x000fec0000010000 */
[----:B----4-:R-:W-:Y:S05]  /*4b10*/  LDSM.16.M88.4 R16, [R249] ;  /* 0x00000000f910783b */ /* 0x010fea0000000200 */
[----:B------:R-:W1:Y:S05]  /*4b20*/  LDSM.16.M88.4 R8, [R97+0xc000] ;  /* 0x00c000006108783b */ /* 0x000e6a0000000200 */
[----:B------:R-:W4:Y:S05]  /*4b30*/  LDSM.16.M88.4 R68, [R97+0xc800] ;  /* 0x00c800006144783b */ /* 0x000f2a0000000200 */
[----:B--2---:R-:W-:Y:S05]  /*4b40*/  LDSM.16.M88.4 R72, [R248] ;  /* 0x00000000f848783b */ /* 0x004fea0000000200 */
[----:B------:R-:W2:Y:S05]  /*4b50*/  LDSM.16.M88.4 R76, [R96+0xc000] ;  /* 0x00c00000604c783b */ /* 0x000eaa0000000200 */
[----:B------:R-:W2:Y:S05]  /*4b60*/  LDSM.16.M88.4 R80, [R96+0xc800] ;  /* 0x00c800006050783b */ /* 0x000eaa0000000200 */
[----:B------:R-:W-:Y:S05]  /*4b70*/  LDSM.16.M88.4 R84, [R247] ;  /* 0x00000000f754783b */ /* 0x000fea0000000200 */
[----:B------:R-:W2:Y:S05]  /*4b80*/  LDSM.16.M88.4 R88, [R252+0xc000] ;  /* 0x00c00000fc58783b */ /* 0x000eaa0000000200 */
[----:B------:R-:W-:Y:S01]  /*4b90*/  LDSM.16.M88.4 R92, [R99+0xc000] ;  /* 0x00c00000635c783b */ /* 0x000fe20000000200 */
[C---:B-1----:R-:W-:Y:S06]  /*4ba0*/  HMMA.16816.F32 R4, R16.reuse, R8, RZ ;  /* 0x000000081004723c */ /* 0x042fec00000018ff */
[C---:B------:R-:W-:Y:S06]  /*4bb0*/  HMMA.16816.F32 R8, R16.reuse, R10, RZ ;  /* 0x0000000a1008723c */ /* 0x040fec00000018ff */
[C---:B----4-:R-:W-:Y:S06]  /*4bc0*/  HMMA.16816.F32 R12, R16.reuse, R68, RZ ;  /* 0x00000044100c723c */ /* 0x050fec00000018ff */
[----:B------:R-:W-:Y:S01]  /*4bd0*/  HMMA.16816.F32 R16, R16, R70, RZ ;  /* 0x000000461010723c */ /* 0x000fe200000018ff */
[----:B------:R-:W1:Y:S05]  /*4be0*/  LDSM.16.M88.4 R68, [R252+0xc800] ;  /* 0x00c80000fc44783b */ /* 0x000e6a0000000200 */
[C---:B--2---:R-:W-:Y:S06]  /*4bf0*/  HMMA.16816.F32 R4, R72.reuse, R76, R4 ;  /* 0x0000004c4804723c */ /* 0x044fec0000001804 */
[C---:B------:R-:W-:Y:S01]  /*4c00*/  HMMA.16816.F32 R8, R72.reuse, R78, R8 ;  /* 0x0000004e4808723c */ /* 0x040fe20000001808 */
[----:B------:R-:W2:Y:S05]  /*4c10*/  LDSM.16.M88.4 R76, [R246] ;  /* 0x00000000f64c783b */ /* 0x000eaa0000000200 */
[C---:B------:R-:W-:Y:S06]  /*4c20*/  HMMA.16816.F32 R12, R72.reuse, R80, R12 ;  /* 0x00000050480c723c */ /* 0x040fec000000180c */
[----:B------:R-:W-:Y:S01]  /*4c30*/  HMMA.16816.F32 R16, R72, R82, R16 ;  /* 0x000000524810723c */ /* 0x000fe20000001810 */
[----:B------:R-:W4:Y:S05]  /*4c40*/  LDSM.16.M88.4 R72, [R99+0xc800] ;  /* 0x00c800006348783b */ /* 0x000f2a0000000200 */
        /* <DEDUP_REMOVED lines=11> */
[C---:B----4-:R-:W-:Y:S06]  /*4d00*/  HMMA.16816.F32 R12, R76.reuse, R72, R12 ;  /* 0x000000484c0c723c */ /* 0x050fec000000180c */
        /* <DEDUP_REMOVED lines=29> */
[----:B------:R4:W4:Y:S05]  /*4ee0*/  LDSM.16.M88.4 R72, [R96+0x10800] ;  /* 0x010800006048783b */ /* 0x00092a0000000200 */
[C---:B------:R-:W-:Y:S01]  /*4ef0*/  HMMA.16816.F32 R4, R84.reuse, R88, R4 ;  /* 0x000000585404723c */ /* 0x040fe20000001804 */
[----:B------:R-:W-:Y:S05]  /*4f00*/  LDSM.16.M88.4 R80, [R247+0x4000] ;  /* 0x00400000f750783b */ /* 0x000fea0000000200 */
[C---:B------:R-:W-:Y:S01]  /*4f10*/  HMMA.16816.F32 R8, R84.reuse, R90, R8 ;  /* 0x0000005a5408723c */ /* 0x040fe20000001808 */
[----:B------:R-:W3:Y:S05]  /*4f20*/  LDSM.16.M88.4 R88, [R252+0x10000] ;  /* 0x01000000fc58783b */ /* 0x000eea0000000200 */
[C---:B-1----:R-:W-:Y:S06]  /*4f30*/  HMMA.16816.F32 R12, R84.reuse, R68, R12 ;  /* 0x00000044540c723c */ /* 0x042fec000000180c */
[----:B------:R-:W-:Y:S01]  /*4f40*/  HMMA.16816.F32 R16, R84, R70, R16 ;  /* 0x000000465410723c */ /* 0x000fe20000001810 */
[----:B------:R-:W1:Y:S05]  /*4f50*/  LDSM.16.M88.4 R68, [R252+0x10800] ;  /* 0x01080000fc44783b */ /* 0x000e6a0000000200 */
[C---:B--2---:R-:W-:Y:S01]  /*4f60*/  HMMA.16816.F32 R4, R76.reuse, R92, R4 ;  /* 0x0000005c4c04723c */ /* 0x044fe20000001804 */
[----:B----4-:R-:W2:Y:S05]  /*4f70*/  LDL.64 R96, [R1+0x78] ;  /* 0x0000780001607983 */ /* 0x010eaa0000100a00 */
[----:B------:R-:W-:Y:S01]  /*4f80*/  LDSM.16.M88.4 R84, [R246+0x4000] ;  /* 0x00400000f654783b */ /* 0x000fe20000000200 */
[C---:B------:R-:W-:Y:S04]  /*4f90*/  HMMA.16816.F32 R8, R76.reuse, R94, R8 ;  /* 0x0000005e4c08723c */ /* 0x040fe80000001808 */
[----:B------:R-:W4:Y:S02]  /*4fa0*/  LDSM.16.M88.4 R92, [R99+0x10000] ;  /* 0x01000000635c783b */ /* 0x000f240000000200 */
[C---:B------:R-:W-:Y:S06]  /*4fb0*/  HMMA.16816.F32 R12, R76.reuse, R72, R12 ;  /* 0x000000484c0c723c */ /* 0x040fec000000180c */
[----:B------:R-:W-:Y:S01]  /*4fc0*/  HMMA.16816.F32 R16, R76, R74, R16 ;  /* 0x0000004a4c10723c */ /* 0x000fe20000001810 */
[----:B------:R-:W2:Y:S01]  /*4fd0*/  LDL R77, [R1+0x84] ;  /* 0x00008400014d7983 */ /* 0x000ea20000100800 */
[----:B------:R-:W-:Y:S04]  /*4fe0*/  IMAD.U32 R72, RZ, RZ, UR7 ;  /* 0x00000007ff487e24 */ /* 0x000fe8000f8e00ff */
[----:B------:R-:W2:Y:S01]  /*4ff0*/  LDL R79, [R1+0x38] ;  /* 0x00003800014f7983 */ /* 0x000ea20000100800 */
[C---:B---3--:R-:W-:Y:S01]  /*5000*/  HMMA.16816.F32 R4, R80.reuse, R88, R4 ;  /* 0x000000585004723c */ /* 0x048fe20000001804 */
[----:B------:R-:W-:Y:S03]  /*5010*/  IMAD.MOV.U32 R78, RZ, RZ, 0x8 ;  /* 0x00000008ff4e7424 */ /* 0x000fe600078e00ff */
[----:B------:R-:W-:Y:S02]  /*5020*/  IMAD.U32 R74, RZ, RZ, UR10 ;  /* 0x0000000aff4a7e24 */ /* 0x000fe4000f8e00ff */
[C---:B------:R-:W-:Y:S01]  /*5030*/  HMMA.16816.F32 R8, R80.reuse, R90, R8 ;  /* 0x0000005a5008723c */ /* 0x040fe20000001808 */
[----:B------:R-:W3:Y:S01]  /*5040*/  LDL R91, [R1+0x6c] ;  /* 0x00006c00015b7983 */ /* 0x000ee20000100800 */
[----:B------:R-:W-:Y:S04]  /*5050*/  UIADD3 UR10, UR9, -0x4498517b, URZ ;  /* 0xbb67ae85090a7890 */ /* 0x000fe8000fffe03f */
[----:B------:R-:W3:Y:S01]  /*5060*/  LDL R90, [R1+0x80] ;  /* 0x00008000015a7983 */ /* 0x000ee20000100800 */
[C---:B-1----:R-:W-:Y:S06]  /*5070*/  HMMA.16816.F32 R12, R80.reuse, R68, R12 ;  /* 0x00000044500c723c */ /* 0x042fec000000180c */
[----:B------:R-:W-:Y:S01]  /*5080*/  HMMA.16816.F32 R16, R80, R70, R16 ;  /* 0x000000465010723c */ /* 0x000fe20000001810 */
[----:B------:R-:W3:Y:S04]  /*5090*/  LDL R83, [R1+0x88] ;  /* 0x0000880001537983 */ /* 0x000ee80000100800 */
[----:B------:R-:W-:Y:S02]  /*50a0*/  IMAD R68, R72, 0x4, R98 ;  /* 0x0000000448447824 */ /* 0x000fe400078e0262 */
[----:B------:R-:W3:Y:S01]  /*50b0*/  LDL R98, [R1+0x68] ;  /* 0x0000680001627983 */ /* 0x000ee20000100800 */
[C---:B----4-:R-:W-:Y:S03]  /*50c0*/  HMMA.16816.F32 R4, R84.reuse, R92, R4 ;  /* 0x0000005c5404723c */ /* 0x050fe60000001804 */
[----:B------:R-:W-:Y:S02]  /*50d0*/  IMAD.U32 R72, RZ, RZ, UR23 ;  /* 0x00000017ff487e24 */ /* 0x000fe4000f8e00ff */
[----:B------:R-:W-:Y:S01]  /*50e0*/  IMAD.WIDE.U32 R68, R68, -0x326172a9, RZ ;  /* 0xcd9e8d5744447825 */ /* 0x000fe200078e00ff */
[C---:B------:R-:W-:Y:S05]  /*50f0*/  HMMA.16816.F32 R8, R84.reuse, R94, R8 ;  /* 0x0000005e5408723c */ /* 0x040fea0000001808 */
[----:B------:R-:W-:Y:S02]  /*5100*/  @!P2 IADD3 R70, -R72, 0x1, R250 ;  /* 0x000000014846a810 */ /* 0x000fe40007ffe1fa */
[----:B------:R-:W-:Y:S04]  /*5110*/  LOP3.LUT R72, R69, UR8, R251, 0x96, !PT ;  /* 0x0000000845487c12 */ /* 0x000fe8000f8e96fb */
[----:B------:R-:W-:Y:S01]  /*5120*/  @!P2 IADD3 R74, R74, UR19, R70 ;  /* 0x000000134a4aac10 */ /* 0x000fe2000fffe046 */
[----:B------:R-:W-:Y:S05]  /*5130*/  IMAD.WIDE.U32 R72, R72, -0x2daee0ad, RZ ;  /* 0xd2511f5348487825 */ /* 0x000fea00078e00ff */
[----:B------:R-:W-:Y:S01]  /*5140*/  LOP3.LUT R73, R73, UR10, R244, 0x96, !PT ;  /* 0x0000000a49497c12 */ /* 0x000fe2000f8e96f4 */
[----:B------:R-:W-:Y:S01]  /*5150*/  UIADD3 UR10, UR8, 0x3c6ef372, URZ ;  /* 0x3c6ef372080a7890 */ /* 0x000fe2000fffe03f */
[----:B------:R-:W4:Y:S01]  /*5160*/  LDL R244, [R1+0x64] ;  /* 0x0000640001f47983 */ /* 0x000f220000100800 */
[----:B--2---:R-:W-:Y:S01]  /*5170*/  LOP3.LUT R75, R97, UR11, R68, 0x96, !PT ;  /* 0x0000000b614b7c12 */ /* 0x004fe2000f8e9644 */
[----:B------:R-:W-:Y:S03]  /*5180*/  UIADD3 UR11, UR9, 0x76cf5d0a, URZ ;  /* 0x76cf5d0a090b7890 */ /* 0x000fe6000fffe03f */
[----:B------:R1:W2:Y:S01]  /*5190*/  LDSM.16.M88.4 R68, [R99+0x10800] ;  /* 0x010800006344783b */ /* 0x0002a20000000200 */
[----:B------:R-:W-:Y:S01]  /*51a0*/  IMAD.WIDE.U32 R88, R75, -0x2daee0ad, RZ ;  /* 0xd2511f534b587825 */ /* 0x000fe200078e00ff */
[C---:B------:R-:W-:Y:S02]  /*51b0*/  @!P2 VIMNMX R75, R74.reuse, UR19, PT ;  /* 0x000000134a4bac48 */ /* 0x040fe4000bfe0100 */
[----:B------:R-:W-:Y:S02]  /*51c0*/  @!P2 VIADDMNMX R74, R74, R78, UR19, PT ;  /* 0x000000134a4aae46 */ /* 0x000fe4000b80014e */
[----:B------:R-:W4:Y:S01]  /*51d0*/  LDL R78, [R1+0x8c] ;  /* 0x00008c00014e7983 */ /* 0x000f220000100800 */
[----:B------:R-:W-:Y:S01]  /*51e0*/  LOP3.LUT R80, R89, UR11, R72, 0x96, !PT ;  /* 0x0000000b59507c12 */ /* 0x000fe2000f8e9648 */
[----:B------:R-:W-:Y:S04]  /*51f0*/  UIADD3 UR11, UR8, -0x255992d5, URZ ;  /* 0xdaa66d2b080b7890 */ /* 0x000fe8000fffe03f */
[----:B------:R-:W-:Y:S04]  /*5200*/  IMAD.WIDE.U32 R80, R80, -0x326172a9, RZ ;  /* 0xcd9e8d5750507825 */ /* 0x000fe800078e00ff */
[C---:B------:R-:W-:Y:S01]  /*5210*/  FFMA.FTZ R5, R77.reuse, UR6, R5 ;  /* 0x000000064d057c23 */ /* 0x040fe20008010005 */
[----:B------:R-:W-:Y:S01]  /*5220*/  FFMA.FTZ R7, R77, UR6, R7 ;  /* 0x000000064d077c23 */ /* 0x000fe20008010007 */
[C---:B------:R-:W-:Y:S02]  /*5230*/  @!P2 VIADD R76, R79.reuse, 0x1 ;  /* 0x000000014f4ca836 */ /* 0x040fe40000000000 */
[C---:B------:R-:W-:Y:S01]  /*5240*/  @!P2 VIADD R72, R79.reuse, 0x8 ;  /* 0x000000084f48a836 */ /* 0x040fe20000000000 */
[----:B-1----:R-:W4:Y:S01]  /*5250*/  LDL R99, [R1+0x5c] ;  /* 0x00005c0001637983 */ /* 0x002f220000100800 */
[----:B------:R-:W-:Y:S01]  /*5260*/  @!P2 VIADD R77, R79, 0x11 ;  /* 0x000000114f4da836 */ /* 0x000fe20000000000 */
[CC--:B------:R-:W-:Y:S02]  /*5270*/  @!P2 ISETP.GE.AND P1, PT, R76.reuse, R75.reuse, PT ;  /* 0x0000004b4c00a20c */ /* 0x0c0fe40003f26270 */
[-C--:B------:R-:W-:Y:S02]  /*5280*/  @!P2 ISETP.GE.AND P3, PT, R76, R74.reuse, PT ;  /* 0x0000004a4c00a20c */ /* 0x080fe40003f66270 */
[CC--:B------:R-:W-:Y:S02]  /*5290*/  @!P2 ISETP.GE.AND P6, PT, R72.reuse, R75.reuse, PT ;  /* 0x0000004b4800a20c */ /* 0x0c0fe40003fc6270 */
[-C--:B------:R-:W-:Y:S01]  /*52a0*/  @!P2 ISETP.GE.AND P5, PT, R72, R74.reuse, PT ;  /* 0x0000004a4800a20c */ /* 0x080fe20003fa6270 */
[----:B------:R-:W-:Y:S01]  /*52b0*/  IMAD.WIDE.U32 R72, R73, -0x326172a9, RZ ;  /* 0xcd9e8d5749487825 */ /* 0x000fe200078e00ff */
[----:B---3--:R-:W-:Y:S03]  /*52c0*/  FSETP.NEU.FTZ.AND P0, PT, R91, -INF , PT ;  /* 0xff8000005b00780b */ /* 0x008fe60003f1d000 */
[C---:B------:R-:W-:Y:S01]  /*52d0*/  FFMA.FTZ R4, R90.reuse, UR6, R4 ;  /* 0x000000065a047c23 */ /* 0x040fe20008010004 */
[----:B------:R-:W-:Y:S01]  /*52e0*/  FFMA.FTZ R6, R90, UR6, R6 ;  /* 0x000000065a067c23 */ /* 0x000fe20008010006 */
[----:B------:R-:W-:Y:S01]  /*52f0*/  LOP3.LUT R81, R81, UR11, R72, 0x96, !PT ;  /* 0x0000000b51517c12 */ /* 0x000fe2000f8e9648 */
[----:B------:R-:W-:Y:S01]  /*5300*/  FMUL.FTZ R72, R91, 1.4426950216293334961 ;  /* 0x3fb8aa3b5b487820 */ /* 0x000fe20000410000 */
[----:B------:R-:W3:Y:S01]  /*5310*/  LDL R90, [R1+0x94] ;  /* 0x00009400015a7983 */ /* 0x000ee20000100800 */
[C---:B--2---:R-:W-:Y:S01]  /*5320*/  HMMA.16816.F32 R12, R84.reuse, R68, R12 ;  /* 0x00000044540c723c */ /* 0x044fe2000000180c */
[----:B------:R-:W-:Y:S03]  /*5330*/  UIADD3 UR11, UR9, -0x126145ec, URZ ;  /* 0xed9eba14090b7890 */ /* 0x000fe6000fffe03f */
[----:B------:R-:W2:Y:S01]  /*5340*/  LDL R91, [R1+0x90] ;  /* 0x00009000015b7983 */ /* 0x000ea20000100800 */
[C---:B------:R-:W-:Y:S01]  /*5350*/  FFMA.FTZ R8, R83.reuse, UR6, R8 ;  /* 0x0000000653087c23 */ /* 0x040fe20008010008 */
[----:B------:R-:W-:Y:S01]  /*5360*/  FFMA.FTZ R10, R83, UR6, R10 ;  /* 0x00000006530a7c23 */ /* 0x000fe2000801000a */
[----:B------:R-:W-:Y:S02]  /*5370*/  HMMA.16816.F32 R16, R84, R70, R16 ;  /* 0x000000465410723c */ /* 0x000fe40000001810 */
[----:B------:R-:W2:Y:S01]  /*5380*/  LDL R83, [R1+0x9c] ;  /* 0x00009c0001537983 */ /* 0x000ea20000100800 */
[C---:B------:R-:W-:Y:S01]  /*5390*/  FSETP.NEU.FTZ.AND P4, PT, R98.reuse, -INF , PT ;  /* 0xff8000006200780b */ /* 0x040fe20003f9d000 */
[----:B------:R-:W-:Y:S01]  /*53a0*/  FMUL.FTZ R76, R98, 1.4426950216293334961 ;  /* 0x3fb8aa3b624c7820 */ /* 0x000fe20000410000 */
[----:B------:R-:W-:Y:S02]  /*53b0*/  LOP3.LUT R82, R73, UR10, R96, 0x96, !PT ;  /* 0x0000000a49527c12 */ /* 0x000fe4000f8e9660 */
[----:B------:R-:W2:Y:S01]  /*53c0*/  LDL R98, [R1+0x98] ;  /* 0x0000980001627983 */ /* 0x000ea20000100800 */
[----:B------:R-:W-:Y:S01]  /*53d0*/  @!P2 FSEL R5, R5, -INF , !P1 ;  /* 0xff8000000505a808 */ /* 0x000fe20004800000 */
[----:B------:R-:W-:Y:S01]  /*53e0*/  UIADD3 UR10, UR9, 0x32370b8f, URZ ;  /* 0x32370b8f090a7890 */ /* 0x000fe2000fffe03f */
[CC--:B------:R-:W-:Y:S01]  /*53f0*/  @!P2 ISETP.GE.AND P1, PT, R79.reuse, R74.reuse, PT ;  /* 0x0000004a4f00a20c */ /* 0x0c0fe20003f26270 */
[----:B------:R-:W-:Y:S01]  /*5400*/  IMAD.WIDE.U32 R68, R82, -0x2daee0ad, RZ ;  /* 0xd2511f5352447825 */ /* 0x000fe200078e00ff */
[----:B------:R-:W-:Y:S02]  /*5410*/  FSEL R73, R76, RZ, P4 ;  /* 0x000000ff4c497208 */ /* 0x000fe40002000000 */
[CC--:B------:R-:W-:Y:S01]  /*5420*/  @!P2 ISETP.GE.AND P4, PT, R79.reuse, R75.reuse, PT ;  /* 0x0000004b4f00a20c */ /* 0x0c0fe20003f86270 */
[----:B------:R-:W-:Y:S01]  /*5430*/  @!P2 VIADD R76, R79, 0x9 ;  /* 0x000000094f4ca836 */ /* 0x000fe20000000000 */
[----:B------:R-:W-:Y:S01]  /*5440*/  FSEL R72, R72, RZ, P0 ;  /* 0x000000ff48487208 */ /* 0x000fe20000000000 */
[--C-:B------:R-:W-:Y:S01]  /*5450*/  FFMA.FTZ R5, R5, UR16, -R73.reuse ;  /* 0x0000001005057c23 */ /* 0x100fe20008010849 */
[----:B------:R-:W-:Y:S02]  /*5460*/  @!P2 FSEL R4, R4, -INF , !P4 ;  /* 0xff8000000404a808 */ /* 0x000fe40006000000 */
[----:B------:R-:W-:Y:S01]  /*5470*/  @!P2 FSEL R6, R6, -INF , !P1 ;  /* 0xff8000000606a808 */ /* 0x000fe20004800000 */
[----:B------:R-:W-:Y:S01]  /*5480*/  MUFU.EX2 R95, R5 ;  /* 0x00000005005f7308 */ /* 0x000fe20000000800 */
[-C--:B------:R-:W-:Y:S01]  /*5490*/  @!P2 ISETP.GE.AND P0, PT, R76, R75.reuse, PT ;  /* 0x0000004b4c00a20c */ /* 0x080fe20003f06270 */
[--C-:B------:R-:W-:Y:S01]  /*54a0*/  FFMA.FTZ R4, R4, UR16, -R73.reuse ;  /* 0x0000001004047c23 */ /* 0x100fe20008010849 */
[-C--:B------:R-:W-:Y:S01]  /*54b0*/  @!P2 ISETP.GE.AND P4, PT, R76, R74.reuse, PT ;  /* 0x0000004a4c00a20c */ /* 0x080fe20003f86270 */
[--C-:B------:R-:W-:Y:S01]  /*54c0*/  FFMA.FTZ R6, R6, UR16, -R72.reuse ;  /* 0x0000001006067c23 */ /* 0x100fe20008010848 */
[----:B------:R-:W-:Y:S01]  /*54d0*/  @!P2 VIADD R76, R79, 0x10 ;  /* 0x000000104f4ca836 */ /* 0x000fe20000000000 */
[----:B------:R-:W-:Y:S04]  /*54e0*/  @!P2 FSEL R7, R7, -INF , !P3 ;  /* 0xff8000000707a808 */ /* 0x000fe80005800000 */
[----:B------:R1:W2:Y:S01]  /*54f0*/  MUFU.EX2 R97, R4 ;  /* 0x0000000400617308 */ /* 0x0002a20000000800 */
[----:B------:R-:W-:Y:S02]  /*5500*/  @!P2 FSEL R8, R8, -INF , !P6 ;  /* 0xff8000000808a808 */ /* 0x000fe40007000000 */
[CC--:B------:R-:W-:Y:S01]  /*5510*/  @!P2 ISETP.GE.AND P1, PT, R76.reuse, R75.reuse, PT ;  /* 0x0000004b4c00a20c */ /* 0x0c0fe20003f26270 */
[--C-:B------:R-:W-:Y:S01]  /*5520*/  FFMA.FTZ R94, R7, UR16, -R72.reuse ;  /* 0x00000010075e7c23 */ /* 0x100fe20008010848 */
[-C--:B------:R-:W-:Y:S01]  /*5530*/  @!P2 ISETP.GE.AND P3, PT, R76, R74.reuse, PT ;  /* 0x0000004a4c00a20c */ /* 0x080fe20003f66270 */
[----:B------:R-:W-:Y:S01]  /*5540*/  FFMA.FTZ R8, R8, UR16, -R73 ;  /* 0x0000001008087c23 */ /* 0x000fe20008010849 */
[-C--:B------:R-:W-:Y:S03]  /*5550*/  @!P2 ISETP.GE.AND P6, PT, R77, R75.reuse, PT ;  /* 0x0000004b4d00a20c */ /* 0x080fe60003fc6270 */
[----:B------:R1:W-:Y:S01]  /*5560*/  MUFU.EX2 R96, R6 ;  /* 0x0000000600607308 */ /* 0x0003e20000000800 */
[----:B------:R-:W-:Y:S05]  /*5570*/  @!P2 FSEL R10, R10, -INF , !P5 ;  /* 0xff8000000a0aa808 */ /* 0x000fea0006800000 */
[----:B------:R-:W-:Y:S04]  /*5580*/  FFMA.FTZ R10, R10, UR16, -R72 ;  /* 0x000000100a0a7c23 */ /* 0x000fe80008010848 */
[----:B------:R2:W-:Y:S01]  /*5590*/  MUFU.EX2 R93, R8 ;  /* 0x00000008005d7308 */ /* 0x0005e20000000800 */
[----:B-1----:R-:W-:Y:S01]  /*55a0*/  LOP3.LUT R4, R69, UR10, R88, 0x96, !PT ;  /* 0x0000000a45047c12 */ /* 0x002fe2000f8e9658 */
[----:B------:R-:W-:Y:S04]  /*55b0*/  UIADD3 UR10, UR8, 0x78dde6e4, URZ ;  /* 0x78dde6e4080a7890 */ /* 0x000fe8000fffe03f */
[----:B------:R-:W-:Y:S04]  /*55c0*/  IMAD.WIDE.U32 R4, R4, -0x326172a9, RZ ;  /* 0xcd9e8d5704047825 */ /* 0x000fe800078e00ff */
[----:B------:R-:W-:Y:S01]  /*55d0*/  MUFU.EX2 R92, R10 ;  /* 0x0000000a005c7308 */ /* 0x000fe20000000800 */
[----:B------:R-:W-:Y:S01]  /*55e0*/  LOP3.LUT R6, R5, UR10, R80, 0x96, !PT ;  /* 0x0000000a05067c12 */ /* 0x000fe2000f8e9650 */
[----:B------:R-:W-:Y:S04]  /*55f0*/  UIADD3 UR10, UR9, -0x56f99767, URZ ;  /* 0xa9066899090a7890 */ /* 0x000fe8000fffe03f */
[----:B------:R-:W-:Y:S04]  /*5600*/  IMAD.WIDE.U32 R6, R6, -0x2daee0ad, RZ ;  /* 0xd2511f5306067825 */ /* 0x000fe800078e00ff */
[----:B------:R-:W1:Y:S01]  /*5610*/  MUFU.EX2 R94, R94 ;  /* 0x0000005e005e7308 */ /* 0x000e620000000800 */
[C---:B----4-:R-:W-:Y:S01]  /*5620*/  FFMA.FTZ R9, R78.reuse, UR6, R9 ;  /* 0x000000064e097c23 */ /* 0x050fe20008010009 */
[----:B------:R-:W-:Y:S01]  /*5630*/  FFMA.FTZ R11, R78, UR6, R11 ;  /* 0x000000064e0b7c23 */ /* 0x000fe2000801000b */
[C---:B------:R-:W-:Y:S02]  /*5640*/  @!P2 VIADD R78, R79.reuse, 0x18 ;  /* 0x000000184f4ea836 */ /* 0x040fe40000000000 */
[----:B------:R-:W-:Y:S01]  /*5650*/  @!P2 VIADD R79, R79, 0x19 ;  /* 0x000000194f4fa836 */ /* 0x000fe20000000000 */
[----:B------:R-:W-:Y:S02]  /*5660*/  @!P2 FSEL R9, R9, -INF , !P0 ;  /* 0xff8000000909a808 */ /* 0x000fe40004000000 */
[-C--:B------:R-:W-:Y:S01]  /*5670*/  @!P2 ISETP.GE.AND P0, PT, R77, R74.reuse, PT ;  /* 0x0000004a4d00a20c */ /* 0x080fe20003f06270 */
[----:B------:R-:W-:Y:S01]  /*5680*/  IMAD.WIDE.U32 R76, R81, -0x2daee0ad, RZ ;  /* 0xd2511f53514c7825 */ /* 0x000fe200078e00ff */
[-C--:B------:R-:W-:Y:S03]  /*5690*/  @!P2 ISETP.GE.AND P5, PT, R78, R75.reuse, PT ;  /* 0x0000004b4e00a20c */ /* 0x080fe60003fa6270 */
[----:B------:R-:W-:Y:S01]  /*56a0*/  FFMA.FTZ R9, R9, UR16, -R73 ;  /* 0x0000001009097c23 */ /* 0x000fe20008010849 */
[----:B------:R-:W-:Y:S02]  /*56b0*/  @!P2 FSEL R11, R11, -INF , !P4 ;  /* 0xff8000000b0ba808 */ /* 0x000fe40006000000 */
[----:B------:R-:W-:Y:S01]  /*56c0*/  LOP3.LUT R68, R77, UR11, R68, 0x96, !PT ;  /* 0x0000000b4d447c12 */ /* 0x000fe2000f8e9644 */
[----:B------:R-:W-:Y:S01]  /*56d0*/  UIADD3 UR11, UR8, 0x1715609d, URZ ;  /* 0x1715609d080b7890 */ /* 0x000fe2000fffe03f */
[----:B------:R-:W-:Y:S01]  /*56e0*/  LOP3.LUT R76, R7, UR10, R76, 0x96, !PT ;  /* 0x0000000a074c7c12 */ /* 0x000fe2000f8e964c */
[----:B------:R-:W-:Y:S01]  /*56f0*/  UIADD3 UR10, UR8, -0x4ab325aa, URZ ;  /* 0xb54cda56080a7890 */ /* 0x000fe2000fffe03f */
[----:B------:R-:W-:Y:S01]  /*5700*/  @!P2 ISETP.GE.AND P4, PT, R79, R75, PT ;  /* 0x0000004b4f00a20c */ /* 0x000fe20003f86270 */
[----:B------:R-:W-:Y:S04]  /*5710*/  IMAD.WIDE.U32 R68, R68, -0x326172a9, RZ ;  /* 0xcd9e8d5744447825 */ /* 0x000fe800078e00ff */
[----:B------:R-:W-:Y:S01]  /*5720*/  FFMA.FTZ R11, R11, UR16, -R72 ;  /* 0x000000100b0b7c23 */ /* 0x000fe20008010848 */
[----:B------:R-:W-:Y:S01]  /*5730*/  LOP3.LUT R4, R69, UR11, R4, 0x96, !PT ;  /* 0x0000000b45047c12 */ /* 0x000fe2000f8e9604 */
[----:B------:R-:W-:Y:S04]  /*5740*/  UIADD3 UR11, UR9, 0x646e171e, URZ ;  /* 0x646e171e090b7890 */ /* 0x000fe8000fffe03f */
[----:B------:R-:W-:Y:S04]  /*5750*/  IMAD.WIDE.U32 R4, R4, -0x2daee0ad, RZ ;  /* 0xd2511f5304047825 */ /* 0x000fe800078e00ff */
[C---:B---3--:R-:W-:Y:S01]  /*5760*/  FFMA.FTZ R15, R90.reuse, UR6, R15 ;  /* 0x000000065a0f7c23 */ /* 0x048fe2000801000f */
[----:B------:R-:W-:Y:S01]  /*5770*/  FFMA.FTZ R13, R90, UR6, R13 ;  /* 0x000000065a0d7c23 */ /* 0x000fe2000801000d */
[----:B------:R-:W-:Y:S01]  /*5780*/  LOP3.LUT R7, R5, UR11, R6, 0x96, !PT ;  /* 0x0000000b05077c12 */ /* 0x000fe2000f8e9606 */
[C---:B--2---:R-:W-:Y:S01]  /*5790*/  FFMA.FTZ R12, R91.reuse, UR6, R12 ;  /* 0x000000065b0c7c23 */ /* 0x044fe2000801000c */
[----:B------:R-:W-:Y:S01]  /*57a0*/  FFMA.FTZ R14, R91, UR6, R14 ;  /* 0x000000065b0e7c23 */ /* 0x000fe2000801000e */
[--C-:B------:R-:W-:Y:S01]  /*57b0*/  SHF.R.U32.HI R69, RZ, 0x10, R4.reuse ;  /* 0x00000010ff457819 */ /* 0x100fe20000011604 */
[----:B------:R2:W-:Y:S01]  /*57c0*/  MUFU.EX2 R91, R9 ;  /* 0x00000009005b7308 */ /* 0x0005e20000000800 */
[C---:B------:R-:W-:Y:S01]  /*57d0*/  LOP3.LUT R70, R4.reuse, 0xffff, RZ, 0xc0, !PT ;  /* 0x0000ffff04467812 */ /* 0x040fe200078ec0ff */
[C---:B------:R-:W-:Y:S01]  /*57e0*/  FFMA.FTZ R19, R83.reuse, UR6, R19 ;  /* 0x0000000653137c23 */ /* 0x040fe20008010013 */
[----:B------:R-:W-:Y:S01]  /*57f0*/  LOP3.LUT R8, R4, 0xff, RZ, 0xc0, !PT ;  /* 0x000000ff04087812 */ /* 0x000fe200078ec0ff */
[----:B------:R-:W-:Y:S01]  /*5800*/  FFMA.FTZ R17, R83, UR6, R17 ;  /* 0x0000000653117c23 */ /* 0x000fe20008010011 */
[----:B------:R-:W-:Y:S01]  /*5810*/  SHF.R.U32.HI R6, RZ, 0x18, R4 ;  /* 0x00000018ff067819 */ /* 0x000fe20000011604 */
[----:B------:R-:W-:Y:S04]  /*5820*/  IMAD.WIDE.U32 R4, R76, -0x326172a9, RZ ;  /* 0xcd9e8d574c047825 */ /* 0x000fe800078e00ff */
[C---:B------:R-:W-:Y:S01]  /*5830*/  FFMA.FTZ R16, R98.reuse, UR6, R16 ;  /* 0x0000000662107c23 */ /* 0x040fe20008010010 */
[----:B------:R-:W-:Y:S01]  /*5840*/  MUFU.EX2 R90, R11 ;  /* 0x0000000b005a7308 */ /* 0x000fe20000000800 */
[----:B------:R-:W-:Y:S01]  /*5850*/  FFMA.FTZ R18, R98, UR6, R18 ;  /* 0x0000000662127c23 */ /* 0x000fe20008010012 */
[----:B------:R-:W-:Y:S01]  /*5860*/  @!P2 FSEL R15, R15, -INF , !P0 ;  /* 0xff8000000f0fa808 */ /* 0x000fe20004000000 */
[----:B------:R-:W3:Y:S01]  /*5870*/  LDL R98, [R1+0x60] ;  /* 0x0000600001627983 */ /* 0x000ee20000100800 */
[----:B------:R-:W-:Y:S02]  /*5880*/  ISETP.LE.U32.AND P0, PT, R6, UR17, PT ;  /* 0x0000001106007c0c */ /* 0x000fe4000bf03070 */
[----:B------:R-:W-:Y:S01]  /*5890*/  LOP3.LUT R6, R5, UR10, R68, 0x96, !PT ;  /* 0x0000000a05067c12 */ /* 0x000fe2000f8e9644 */
[----:B------:R-:W-:Y:S01]  /*58a0*/  FFMA.FTZ R15, R15, UR16, -R72 ;  /* 0x000000100f0f7c23 */ /* 0x000fe20008010848 */
[----:B------:R-:W-:Y:S02]  /*58b0*/  @!P2 FSEL R14, R14, -INF , !P3 ;  /* 0xff8000000e0ea808 */ /* 0x000fe40005800000 */
[----:B------:R-:W-:Y:S01]  /*58c0*/  ISETP.LE.U32.AND P3, PT, R8, UR17, PT ;  /* 0x0000001108007c0c */ /* 0x000fe2000bf63070 */
[----:B------:R-:W-:Y:S01]  /*58d0*/  MUFU.EX2 R86, R15 ;  /* 0x0000000f00567308 */ /* 0x000fe20000000800 */
[----:B------:R-:W-:Y:S01]  /*58e0*/  SHF.R.U32.HI R68, RZ, 0x18, R4 ;  /* 0x00000018ff447819 */ /* 0x000fe20000011604 */
[----:B------:R-:W-:Y:S01]  /*58f0*/  FFMA.FTZ R14, R14, UR16, -R72 ;  /* 0x000000100e0e7c23 */ /* 0x000fe20008010848 */
[C---:B------:R-:W-:Y:S02]  /*5900*/  LOP3.LUT R8, R4.reuse, 0xffff, RZ, 0xc0, !PT ;  /* 0x0000ffff04087812 */ /* 0x040fe400078ec0ff */
[----:B--2---:R-:W-:Y:S02]  /*5910*/  LOP3.LUT R9, R4, 0xff, RZ, 0xc0, !PT ;  /* 0x000000ff04097812 */ /* 0x004fe400078ec0ff */
[----:B------:R-:W-:Y:S03]  /*5920*/  SHF.R.U32.HI R10, RZ, 0x10, R4 ;  /* 0x00000010ff0a7819 */ /* 0x000fe60000011604 */
[----:B------:R-:W-:Y:S01]  /*5930*/  MUFU.EX2 R88, R14 ;  /* 0x0000000e00587308 */ /* 0x000fe20000000800 */
[C---:B------:R-:W-:Y:S02]  /*5940*/  LOP3.LUT R4, R6.reuse, 0xffff, RZ, 0xc0, !PT ;  /* 0x0000ffff06047812 */ /* 0x040fe400078ec0ff */
[----:B------:R-:W-:Y:S02]  /*5950*/  LOP3.LUT R5, R6, 0xff, RZ, 0xc0, !PT ;  /* 0x000000ff06057812 */ /* 0x000fe400078ec0ff */
[----:B------:R-:W-:Y:S02]  /*5960*/  SHF.R.U32.HI R4, RZ, 0x8, R4 ;  /* 0x00000008ff047819 */ /* 0x000fe40000011604 */
[----:B------:R-:W-:Y:S02]  /*5970*/  @!P2 FSEL R12, R12, -INF , !P1 ;  /* 0xff8000000c0ca808 */ /* 0x000fe40004800000 */
[-C--:B------:R-:W-:Y:S02]  /*5980*/  @!P2 ISETP.GE.AND P1, PT, R78, R74.reuse, PT ;  /* 0x0000004a4e00a20c */ /* 0x080fe40003f26270 */
[----:B------:R-:W-:Y:S01]  /*5990*/  @!P2 FSEL R16, R16, -INF , !P5 ;  /* 0xff8000001010a808 */ /* 0x000fe20006800000 */
[--C-:B------:R-:W-:Y:S01]  /*59a0*/  FFMA.FTZ R12, R12, UR16, -R73.reuse ;  /* 0x000000100c0c7c23 */ /* 0x100fe20008010849 */
[----:B------:R-:W-:Y:S02]  /*59b0*/  ISETP.LE.U32.AND P5, PT, R5, UR17, PT ;  /* 0x0000001105007c0c */ /* 0x000fe4000bfa3070 */
[----:B------:R-:W-:Y:S01]  /*59c0*/  LOP3.LUT R4, R4, 0xffff, RZ, 0xc0, !PT ;  /* 0x0000ffff04047812 */ /* 0x000fe200078ec0ff */
[----:B------:R-:W-:Y:S01]  /*59d0*/  MUFU.EX2 R89, R12 ;  /* 0x0000000c00597308 */ /* 0x000fe20000000800 */
[--C-:B------:R-:W-:Y:S01]  /*59e0*/  SHF.R.U32.HI R5, RZ, 0x10, R6.reuse ;  /* 0x00000010ff057819 */ /* 0x100fe20000011606 */
[--C-:B------:R-:W-:Y:S01]  /*59f0*/  FFMA.FTZ R16, R16, UR16, -R73.reuse ;  /* 0x0000001010107c23 */ /* 0x100fe20008010849 */
[----:B------:R-:W-:Y:S02]  /*5a00*/  @!P2 FSEL R13, R13, -INF , !P6 ;  /* 0xff8000000d0da808 */ /* 0x000fe40007000000 */
[----:B------:R-:W-:Y:S02]  /*5a10*/  @!P2 ISETP.GE.AND P6, PT, R79, R74, PT ;  /* 0x0000004a4f00a20c */ /* 0x000fe40003fc6270 */
[----:B------:R-:W-:Y:S01]  /*5a20*/  @!P2 FSEL R18, R18, -INF , !P1 ;  /* 0xff8000001212a808 */ /* 0x000fe20004800000 */
[--C-:B------:R-:W-:Y:S01]  /*5a30*/  FFMA.FTZ R13, R13, UR16, -R73.reuse ;  /* 0x000000100d0d7c23 */ /* 0x100fe20008010849 */
[----:B------:R-:W-:Y:S01]  /*5a40*/  SHF.R.U32.HI R6, RZ, 0x18, R6 ;  /* 0x00000018ff067819 */ /* 0x000fe20000011606 */
[----:B------:R-:W-:Y:S01]  /*5a50*/  @!P5 FADD.FTZ R97, -R97, -RZ ;  /* 0x800000ff6161d221 */ /* 0x000fe20000010100 */
[----:B------:R-:W-:Y:S01]  /*5a60*/  ISETP.LE.U32.AND P1, PT, R4, UR17, PT ;  /* 0x0000001104007c0c */ /* 0x000fe2000bf23070 */
[----:B------:R-:W-:Y:S01]  /*5a70*/  MUFU.EX2 R87, R13 ;  /* 0x0000000d00577308 */ /* 0x000fe20000000800 */
[----:B------:R-:W-:Y:S01]  /*5a80*/  LOP3.LUT R5, R5, 0xff, RZ, 0xc0, !PT ;  /* 0x000000ff05057812 */ /* 0x000fe200078ec0ff */
[----:B------:R-:W-:Y:S01]  /*5a90*/  FFMA.FTZ R18, R18, UR16, -R72 ;  /* 0x0000001012127c23 */ /* 0x000fe20008010848 */
[----:B------:R-:W-:Y:S02]  /*5aa0*/  @!P2 FSEL R19, R19, -INF , !P6 ;  /* 0xff8000001313a808 */ /* 0x000fe40007000000 */
[----:B------:R-:W-:Y:S02]  /*5ab0*/  @!P2 FSEL R17, R17, -INF , !P4 ;  /* 0xff8000001111a808 */ /* 0x000fe40006000000 */
[----:B------:R-:W-:Y:S03]  /*5ac0*/  ISETP.LE.U32.AND P6, PT, R6, UR17, PT ;  /* 0x0000001106007c0c */ /* 0x000fe6000bfc3070 */
[----:B------:R-:W2:Y:S01]  /*5ad0*/  MUFU.EX2 R85, R16 ;  /* 0x0000001000557308 */ /* 0x000ea20000000800 */
[----:B------:R-:W-:Y:S01]  /*5ae0*/  ISETP.LE.U32.AND P4, PT, R5, UR17, PT ;  /* 0x0000001105007c0c */ /* 0x000fe2000bf83070 */
[----:B------:R-:W-:Y:S01]  /*5af0*/  FFMA.FTZ R73, R17, UR16, -R73 ;  /* 0x0000001011497c23 */ /* 0x000fe20008010849 */
[----:B------:R-:W-:Y:S01]  /*5b00*/  LOP3.LUT R4, R7, 0xff, RZ, 0xc0, !PT ;  /* 0x000000ff07047812 */ /* 0x000fe200078ec0ff */
[----:B------:R-:W-:Y:S01]  /*5b10*/  @!P1 FADD.FTZ R95, -R95, -RZ ;  /* 0x800000ff5f5f9221 */ /* 0x000fe20000010100 */
[----:B------:R-:W-:Y:S01]  /*5b20*/  SHF.R.U32.HI R5, RZ, 0x8, R8 ;  /* 0x00000008ff057819 */ /* 0x000fe20000011608 */
[----:B------:R-:W-:Y:S01]  /*5b30*/  FFMA.FTZ R72, R19, UR16, -R72 ;  /* 0x0000001013487c23 */ /* 0x000fe20008010848 */
[----:B------:R-:W-:Y:S03]  /*5b40*/  ISETP.LE.U32.AND P2, PT, R4, UR17, PT ;  /* 0x0000001104007c0c */ /* 0x000fe6000bf43070 */
[----:B------:R-:W-:Y:S01]  /*5b50*/  MUFU.EX2 R83, R73 ;  /* 0x0000004900537308 */ /* 0x000fe20000000800 */
[----:B------:R-:W-:Y:S02]  /*5b60*/  LOP3.LUT R4, R5, 0xffff, RZ, 0xc0, !PT ;  /* 0x0000ffff05047812 */ /* 0x000fe400078ec0ff */
[----:B------:R-:W-:Y:S01]  /*5b70*/  ISETP.LE.U32.AND P5, PT, R9, UR17, PT ;  /* 0x0000001109007c0c */ /* 0x000fe2000bfa3070 */
[----:B-1----:R-:W-:Y:S01]  /*5b80*/  @!P6 FADD.FTZ R94, -R94, -RZ ;  /* 0x800000ff5e5ee221 */ /* 0x002fe20000010100 */
[----:B------:R-:W-:Y:S01]  /*5b90*/  ISETP.LE.U32.AND P1, PT, R4, UR17, PT ;  /* 0x0000001104007c0c */ /* 0x000fe2000bf23070 */
[----:B------:R-:W-:Y:S01]  /*5ba0*/  @!P4 FADD.FTZ R96, -R96, -RZ ;  /* 0x800000ff6060c221 */ /* 0x000fe20000010100 */
[----:B------:R-:W-:Y:S03]  /*5bb0*/  LOP3.LUT R5, R10, 0xff, RZ, 0xc0, !PT ;  /* 0x000000ff0a057812 */ /* 0x000fe600078ec0ff */
[----:B------:R-:W-:Y:S01]  /*5bc0*/  MUFU.EX2 R84, R18 ;  /* 0x0000001200547308 */ /* 0x000fe20000000800 */
[--C-:B------:R-:W-:Y:S01]  /*5bd0*/  SHF.R.U32.HI R4, RZ, 0x18, R7.reuse ;  /* 0x00000018ff047819 */ /* 0x100fe20000011607 */
[----:B--2---:R-:W-:Y:S01]  /*5be0*/  @!P3 FADD.FTZ R85, -R85, -RZ ;  /* 0x800000ff5555b221 */ /* 0x004fe20000010100 */
[----:B------:R-:W-:Y:S01]  /*5bf0*/  ISETP.LE.U32.AND P6, PT, R5, UR17, PT ;  /* 0x0000001105007c0c */ /* 0x000fe2000bfc3070 */
[----:B------:R-:W-:Y:S01]  /*5c00*/  @!P2 FADD.FTZ R89, -R89, -RZ ;  /* 0x800000ff5959a221 */ /* 0x000fe20000010100 */
[----:B------:R-:W-:Y:S02]  /*5c10*/  ISETP.LE.U32.AND P4, PT, R4, UR17, PT ;  /* 0x0000001104007c0c */ /* 0x000fe4000bf83070 */
[----:B------:R-:W-:Y:S01]  /*5c20*/  LOP3.LUT R4, R7, 0xffff, RZ, 0xc0, !PT ;  /* 0x0000ffff07047812 */ /* 0x000fe200078ec0ff */
[----:B------:R-:W-:Y:S01]  /*5c30*/  @!P5 FADD.FTZ R93, -R93, -RZ ;  /* 0x800000ff5d5dd221 */ /* 0x000fe20000010100 */
[----:B------:R-:W-:Y:S01]  /*5c40*/  LOP3.LUT R5, R69, 0xff, RZ, 0xc0, !PT ;  /* 0x000000ff45057812 */ /* 0x000fe200078ec0ff */
[----:B------:R-:W-:Y:S01]  /*5c50*/  @!P1 FADD.FTZ R91, -R91, -RZ ;  /* 0x800000ff5b5b9221 */ /* 0x000fe20000010100 */
[----:B------:R-:W-:Y:S01]  /*5c60*/  SHF.R.U32.HI R4, RZ, 0x8, R4 ;  /* 0x00000008ff047819 */ /* 0x000fe20000011604 */
[----:B------:R-:W1:Y:S01]  /*5c70*/  MUFU.EX2 R82, R72 ;  /* 0x0000004800527308 */ /* 0x000e620000000800 */
[----:B------:R-:W-:Y:S02]  /*5c80*/  ISETP.LE.U32.AND P5, PT, R68, UR17, PT ;  /* 0x0000001144007c0c */ /* 0x000fe4000bfa3070 */
[----:B------:R-:W-:Y:S01]  /*5c90*/  ISETP.LE.U32.AND P1, PT, R5, UR17, PT ;  /* 0x0000001105007c0c */ /* 0x000fe2000bf23070 */
[----:B------:R-:W-:Y:S01]  /*5ca0*/  @!P6 FADD.FTZ R92, -R92, -RZ ;  /* 0x800000ff5c5ce221 */ /* 0x000fe20000010100 */
[----:B------:R-:W-:Y:S01]  /*5cb0*/  LOP3.LUT R4, R4, 0xffff, RZ, 0xc0, !PT ;  /* 0x0000ffff04047812 */ /* 0x000fe200078ec0ff */
[----:B------:R-:W-:Y:S01]  /*5cc0*/  @!P4 FADD.FTZ R86, -R86, -RZ ;  /* 0x800000ff5656c221 */ /* 0x000fe20000010100 */
[----:B------:R-:W-:Y:S02]  /*5cd0*/  SHF.R.U32.HI R5, RZ, 0x8, R70 ;  /* 0x00000008ff057819 */ /* 0x000fe40000011646 */
[----:B------:R-:W-:Y:S02]  /*5ce0*/  F2FP.RELU.F16.F32.PACK_AB R6, R95, R97 ;  /* 0x000000615f06723e */ /* 0x000fe400000008ff */
[----:B------:R-:W-:Y:S02]  /*5cf0*/  ISETP.LE.U32.AND P6, PT, R4, UR17, PT ;  /* 0x0000001104007c0c */ /* 0x000fe4000bfc3070 */
[----:B------:R-:W-:Y:S01]  /*5d00*/  LOP3.LUT R4, R5, 0xffff, RZ, 0xc0, !PT ;  /* 0x0000ffff05047812 */ /* 0x000fe200078ec0ff */
[----:B------:R2:W-:Y:S01]  /*5d10*/  STS [R245+0x14000], R6 ;  /* 0x01400006f5007388 */ /* 0x0005e20000000800 */
[----:B------:R-:W-:Y:S01]  /*5d20*/  F2FP.RELU.F16.F32.PACK_AB R5, R94, R96 ;  /* 0x000000605e05723e */ /* 0x000fe200000008ff */
[----:B------:R-:W-:Y:S01]  /*5d30*/  @!P5 FADD.FTZ R90, -R90, -RZ ;  /* 0x800000ff5a5ad221 */ /* 0x000fe20000010100 */
[----:B------:R-:W-:Y:S01]  /*5d40*/  SHF.R.U32.HI R7, RZ, 0x10, R7 ;  /* 0x00000010ff077819 */ /* 0x000fe20000011607 */
[----:B-1----:R-:W-:Y:S01]  /*5d50*/  @!P0 FADD.FTZ R82, -R82, -RZ ;  /* 0x800000ff52528221 */ /* 0x002fe20000010100 */
[----:B------:R-:W-:Y:S01]  /*5d60*/  ISETP.LE.U32.AND P2, PT, R4, UR17, PT ;  /* 0x0000001104007c0c */ /* 0x000fe2000bf43070 */
[----:B------:R1:W-:Y:S01]  /*5d70*/  STS [R245+0x14400], R5 ;  /* 0x01440005f5007388 */ /* 0x0003e20000000800 */
[----:B------:R-:W-:Y:S01]  /*5d80*/  F2FP.RELU.F16.F32.PACK_AB R4, R91, R93 ;  /* 0x0000005d5b04723e */ /* 0x000fe200000008ff */
[----:B------:R-:W-:Y:S01]  /*5d90*/  @!P1 FADD.FTZ R84, -R84, -RZ ;  /* 0x800000ff54549221 */ /* 0x000fe20000010100 */
[----:B------:R-:W-:Y:S01]  /*5da0*/  LOP3.LUT R7, R7, 0xff, RZ, 0xc0, !PT ;  /* 0x000000ff07077812 */ /* 0x000fe200078ec0ff */
[----:B------:R-:W-:Y:S01]  /*5db0*/  @!P6 FADD.FTZ R87, -R87, -RZ ;  /* 0x800000ff5757e221 */ /* 0x000fe20000010100 */
[----:B------:R-:W-:Y:S01]  /*5dc0*/  F2FP.RELU.F16.F32.PACK_AB R8, R90, R92 ;  /* 0x0000005c5a08723e */ /* 0x000fe200000008ff */
[----:B------:R4:W-:Y:S01]  /*5dd0*/  STS [R244+0x14000], R4 ;  /* 0x01400004f4007388 */ /* 0x0009e20000000800 */
[----:B------:R-:W-:Y:S02]  /*5de0*/  ISETP.LE.U32.AND P5, PT, R7, UR17, PT ;  /* 0x0000001107007c0c */ /* 0x000fe4000bfa3070 */
[----:B------:R-:W-:Y:S02]  /*5df0*/  F2FP.RELU.F16.F32.PACK_AB R7, R87, R89 ;  /* 0x000000595707723e */ /* 0x000fe400000008ff */
[----:B------:R-:W-:Y:S01]  /*5e00*/  STS [R244+0x14400], R8 ;  /* 0x01440008f4007388 */ /* 0x000fe20000000800 */
[----:B------:R-:W-:Y:S01]  /*5e10*/  FSETP.GE.FTZ.AND P3, PT, R89, RZ, PT ;  /* 0x000000ff5900720b */ /* 0x000fe20003f76000 */
[----:B------:R-:W-:Y:S01]  /*5e20*/  @!P2 FADD.FTZ R83, -R83, -RZ ;  /* 0x800000ff5353a221 */ /* 0x000fe20000010100 */
[----:B------:R-:W-:Y:S02]  /*5e30*/  FSETP.GE.FTZ.AND P2, PT, R97, RZ, PT ;  /* 0x000000ff6100720b */ /* 0x000fe40003f56000 */
[----:B------:R-:W-:Y:S01]  /*5e40*/  STS [R99+0x14000], R7 ;  /* 0x0140000763007388 */ /* 0x000fe20000000800 */
[----:B------:R-:W-:Y:S03]  /*5e50*/  FSETP.GE.FTZ.AND P1, PT, R95, RZ, PT ;  /* 0x000000ff5f00720b */ /* 0x000fe60003f36000 */
[----:B------:R-:W-:Y:S05]  /*5e60*/  @!P5 FADD.FTZ R88, -R88, -RZ ;  /* 0x800000ff5858d221 */ /* 0x000fea0000010100 */
[----:B--2---:R-:W-:Y:S02]  /*5e70*/  F2FP.RELU.F16.F32.PACK_AB R6, R86, R88 ;  /* 0x000000585606723e */ /* 0x004fe400000008ff */
[----:B-1----:R-:W-:Y:S03]  /*5e80*/  F2FP.RELU.F16.F32.PACK_AB R5, R83, R85 ;  /* 0x000000555305723e */ /* 0x002fe600000008ff */
[----:B------:R-:W-:Y:S01]  /*5e90*/  STS [R99+0x14400], R6 ;  /* 0x0144000663007388 */ /* 0x000fe20000000800 */
[----:B----4-:R-:W-:Y:S04]  /*5ea0*/  F2FP.RELU.F16.F32.PACK_AB R4, R82, R84 ;  /* 0x000000545204723e */ /* 0x010fe800000008ff */
[----:B---3--:R1:W-:Y:S05]  /*5eb0*/  STS [R98+0x14000], R5 ;  /* 0x0140000562007388 */ /* 0x0083ea0000000800 */
        /* <DEDUP_REMOVED lines=114> */
[----:B------:R-:W-:Y:S01]  /*65e0*/  FADD.FTZ R4, -R80, R10 ;  /* 0x0000000a50047221 */ /* 0x000fe20000010100 */
[----:B------:R-:W-:Y:S01]  /*65f0*/  FSETP.GE.FTZ.AND P0, PT, R92, RZ, PT ;  /* 0x000000ff5c00720b */ /* 0x000fe20003f16000 */
        /* <DEDUP_REMOVED lines=106> */
[----:B------:R-:W3:Y:S03]  /*6ca0*/  LDC R10, c[0x0][0x424] ;  /* 0x00010900ff0a7b82 */ /* 0x000ee60000000800 */
[----:B------:R-:W3:Y:S01]  /*6cb0*/  LDL R97, [R1+0x2c] ;  /* 0x00002c0001617983 */ /* 0x000ee20000100800 */
[C---:B-1----:R-:W-:Y:S05]  /*6cc0*/  IMAD.U32 R6, R9.reuse, -0x40, RZ ;  /* 0xffffffc009067824 */ /* 0x042fea00078e00ff */
[----:B------:R-:W-:Y:S02]  /*6cd0*/  SHF.R.S32.HI R7, RZ, 0x1f, R6 ;  /* 0x0000001fff077819 */ /* 0x000fe40000011406 */
[----:B--2---:R-:W-:Y:S02]  /*6ce0*/  ISETP.GE.AND P3, PT, R246, UR22, PT ;  /* 0x00000016f6007c0c */ /* 0x004fe4000bf66270 */
[C---:B----4-:R-:W-:Y:S04]  /*6cf0*/  LEA R4, P1, R6.reuse, R98, 0x1 ;  /* 0x0000006206047211 */ /* 0x050fe800078208ff */
[----:B------:R-:W-:Y:S07]  /*6d00*/  LEA.HI.X.SX32 R5, R6, R99, 0x1, P1 ;  /* 0x0000006306057211 */ /* 0x000fee00008f0eff */
[----:B---3--:R1:W-:Y:S01]  /*6d10*/  @P3 STS.128 [R97+0x6000], RZ ;  /* 0x006000ff61003388 */ /* 0x0083e20000000c00 */
[----:B------:R-:W-:Y:S02]  /*6d20*/  ISETP.GE.AND P1, PT, R244, UR22, PT ;  /* 0x00000016f4007c0c */ /* 0x000fe4000bf26270 */
[C---:B------:R-:W-:Y:S01]  /*6d30*/  @!P3 LEA R8, P4, R9.reuse, R4, 0x6 ;  /* 0x000000040908b211 */ /* 0x040fe200078830ff */
[----:B------:R-:W-:Y:S01]  /*6d40*/  @!PT LDS RZ, [RZ] ;  /* 0x00000000fffff984 */ /* 0x000fe20000000800 */
[----:B------:R-:W-:Y:S01]  /*6d50*/  @!PT LDS RZ, [RZ] ;  /* 0x00000000fffff984 */ /* 0x000fe20000000800 */
[----:B------:R-:W-:Y:S01]  /*6d60*/  @!PT LDS RZ, [RZ] ;  /* 0x00000000fffff984 */ /* 0x000fe20000000800 */
[----:B------:R-:W-:Y:S01]  /*6d70*/  @!P3 LDGSTS.E.BYPASS.LTC128B.128 [R97+0x6000], desc[UR4][R4.64] ;  /* 0x060000000461bfae */ /* 0x000fe2000b901d44 */
[C---:B------:R-:W-:Y:S03]  /*6d80*/  LEA R6, P5, R9.reuse, R6, 0x5 ;  /* 0x0000000609067211 */ /* 0x040fe600078a28ff */
[----:B------:R1:W-:Y:S01]  /*6d90*/  @P2 STS.128 [R97+0x8000], RZ ;  /* 0x008000ff61002388 */ /* 0x0003e20000000c00 */
[C-C-:B------:R-:W-:Y:S02]  /*6da0*/  LEA.HI.X R7, R9.reuse, R7, R10.reuse, 0x5, P5 ;  /* 0x0000000709077211 */ /* 0x140fe400028f2c0a */
[----:B------:R-:W-:Y:S01]  /*6db0*/  @!P3 LEA.HI.X R9, R9, R5, R10, 0x6, P4 ;  /* 0x000000050909b211 */ /* 0x000fe200020f340a */
[----:B------:R-:W-:Y:S01]  /*6dc0*/  @!PT LDS RZ, [RZ] ;  /* 0x00000000fffff984 */ /* 0x000fe20000000800 */
[----:B------:R-:W-:Y:S01]  /*6dd0*/  @!PT LDS RZ, [RZ] ;  /* 0x00000000fffff984 */ /* 0x000fe20000000800 */
[----:B------:R-:W-:Y:S01]  /*6de0*/  @!PT LDS RZ, [RZ] ;  /* 0x00000000fffff984 */ /* 0x000fe20000000800 */
[----:B------:R-:W-:Y:S04]  /*6df0*/  @!P2 LDGSTS.E.BYPASS.LTC128B.128 [R97+0x8000], desc[UR4][R4.64+0x80] ;  /* 0x080000800461afae */ /* 0x000fe8000b901d44 */
[----:B------:R1:W-:Y:S04]  /*6e00*/  @P1 STS.128 [R97+0xa000], RZ ;  /* 0x00a000ff61001388 */ /* 0x0003e80000000c00 */
        /* <DEDUP_REMOVED lines=8> */
[----:B------:R2:W-:Y:S04]  /*6e90*/  @!P3 LDGSTS.E.BYPASS.LTC128B.128 [R97+0x7000], desc[UR4][R8.64] ;  /* 0x070000000861bfae */ /* 0x0005e8000b901d44 */
[----:B------:R1:W-:Y:S04]  /*6ea0*/  @P2 STS.128 [R97+0x9000], RZ ;  /* 0x009000ff61002388 */ /* 0x0003e80000000c00 */
[----:B------:R1:W-:Y:S01]  /*6eb0*/  STL.64 [R1+0x40], R4 ;  /* 0x0000400401007387 */ /* 0x0003e20000100a00 */
[CC--:B--2---:R-:W-:Y:S04]  /*6ec0*/  @!P2 LEA R8, P3, R6.reuse, R98.reuse, 0x1 ;  /* 0x000000620608a211 */ /* 0x0c4fe800078608ff */
[CCC-:B------:R-:W-:Y:S05]  /*6ed0*/  @!P2 LEA.HI.X R9, R6.reuse, R99.reuse, R7.reuse, 0x1, P3 ;  /* 0x000000630609a211 */ /* 0x1c0fea00018f0c07 */
[----:B------:R-:W-:Y:S01]  /*6ee0*/  @!PT LDS RZ, [RZ] ;  /* 0x00000000fffff984 */ /* 0x000fe20000000800 */
[----:B------:R-:W-:Y:S01]  /*6ef0*/  @!PT LDS RZ, [RZ] ;  /* 0x00000000fffff984 */ /* 0x000fe20000000800 */
[----:B------:R-:W-:Y:S01]  /*6f00*/  @!PT LDS RZ, [RZ] ;  /* 0x00000000fffff984 */ /* 0x000fe20000000800 */
[----:B------:R2:W-:Y:S04]  /*6f10*/  @!P2 LDGSTS.E.BYPASS.LTC128B.128 [R97+0x9000], desc[UR4][R8.64+0x80] ;  /* 0x090000800861afae */ /* 0x0005e8000b901d44 */
[----:B------:R1:W-:Y:S01]  /*6f20*/  @P1 STS.128 [R97+0xb000], RZ ;  /* 0x00b000ff61001388 */ /* 0x0003e20000000c00 */
[C---:B--2---:R-:W-:Y:S04]  /*6f30*/  @!P1 LEA R8, P2, R6.reuse, R98, 0x1 ;  /* 0x0000006206089211 */ /* 0x044fe800078408ff */
[----:B------:R-:W-:Y:S05]  /*6f40*/  @!P1 LEA.HI.X R9, R6, R99, R7, 0x1, P2 ;  /* 0x0000006306099211 */ /* 0x000fea00010f0c07 */
[----:B------:R-:W-:Y:S01]  /*6f50*/  @!PT LDS RZ, [RZ] ;  /* 0x00000000fffff984 */ /* 0x000fe20000000800 */
[----:B------:R-:W-:Y:S01]  /*6f60*/  @!PT LDS RZ, [RZ] ;  /* 0x00000000fffff984 */ /* 0x000fe20000000800 */
[----:B------:R-:W-:Y:S01]  /*6f70*/  @!PT LDS RZ, [RZ] ;  /* 0x00000000fffff984 */ /* 0x000fe20000000800 */
[----:B------:R1:W-:Y:S04]  /*6f80*/  @!P1 LDGSTS.E.BYPASS.LTC128B.128 [R97+0xb000], desc[UR4][R8.64+0x100] ;  /* 0x0b00010008619fae */ /* 0x0003e8000b901d44 */
[----:B------:R-:W0:Y:S02]  /*6f90*/  LDGDEPBAR ;  /* 0x00000000000079af */ /* 0x000e240000000000 */
.L_x_438:
        /* <DEDUP_REMOVED lines=385> */
[----:B------:R-:W-:Y:S11]  /*87b0*/  ISETP.GE.AND P1, PT, R246, UR22, PT ;  /* 0x00000016f6007c0c */ /* 0x000ff6000bf26270 */
[----:B------:R3:W-:Y:S01]  /*87c0*/  @P2 STS.128 [R96], RZ ;  /* 0x000000ff60002388 */ /* 0x0007e20000000c00 */
[----:B------:R-:W4:Y:S01]  /*87d0*/  LDC R10, c[0x0][0x244] ;  /* 0x00009100ff0a7b82 */ /* 0x000f220000000800 */
[----:B-1----:R-:W-:Y:S05]  /*87e0*/  IMAD.U32 R6, R9, -0x40, RZ ;  /* 0xffffffc009067824 */ /* 0x002fea00078e00ff */
[----:B------:R-:W-:Y:S02]  /*87f0*/  SHF.R.S32.HI R7, RZ, 0x1f, R6 ;  /* 0x0000001fff077819 */ /* 0x000fe40000011406 */
[C---:B--2---:R-:W-:Y:S04]  /*8800*/  LEA R4, P0, R6.reuse, R98, 0x1 ;  /* 0x0000006206047211 */ /* 0x044fe800078008ff */
[----:B------:R-:W-:Y:S02]  /*8810*/  LEA.HI.X.SX32 R5, R6, R99, 0x1, P0 ;  /* 0x0000006306057211 */ /* 0x000fe400000f0eff */
[----:B------:R-:W-:Y:S02]  /*8820*/  ISETP.GE.AND P0, PT, R247, UR22, PT ;  /* 0x00000016f7007c0c */ /* 0x000fe4000bf06270 */
[C---:B------:R-:W-:Y:S01]  /*8830*/  @!P2 LEA R8, P3, R9.reuse, R4, 0x6 ;  /* 0x000000040908a211 */ /* 0x040fe200078630ff */
[----:B------:R-:W-:Y:S01]  /*8840*/  @!PT LDS RZ, [RZ] ;  /* 0x00000000fffff984 */ /* 0x000fe20000000800 */
[----:B------:R-:W-:Y:S01]  /*8850*/  @!PT LDS RZ, [RZ] ;  /* 0x00000000fffff984 */ /* 0x000fe20000000800 */
[----:B------:R-:W-:Y:S01]  /*8860*/  @!PT LDS RZ, [RZ] ;  /* 0x00000000fffff984 */ /* 0x000fe20000000800 */
[----:B------:R-:W-:Y:S01]  /*8870*/  @!P2 LDGSTS.E.BYPASS.LTC128B.128 [R96], desc[UR4][R4.64] ;  /* 0x000000000460afae */ /* 0x000fe2000b901d44 */
[C---:B------:R-:W-:Y:S03]  /*8880*/  LEA R6, P4, R9.reuse, R6, 0x5 ;  /* 0x0000000609067211 */ /* 0x040fe600078828ff */
[----:B------:R3:W-:Y:S01]  /*8890*/  @P1 STS.128 [R96+0x2000], RZ ;  /* 0x002000ff60001388 */ /* 0x0007e20000000c00 */
[C-C-:B----4-:R-:W-:Y:S02]  /*88a0*/  LEA.HI.X R7, R9.reuse, R7, R10.reuse, 0x5, P4 ;  /* 0x0000000709077211 */ /* 0x150fe400020f2c0a */
        /* <DEDUP_REMOVED lines=17> */
[CC--:B-1----:R-:W-:Y:S04]  /*89c0*/  @!P1 LEA R8, P2, R6.reuse, R98.reuse, 0x1 ;  /* 0x0000006206089211 */ /* 0x0c2fe800078408ff */
[CCC-:B------:R-:W-:Y:S05]  /*89d0*/  @!P1 LEA.HI.X R9, R6.reuse, R99.reuse, R7.reuse, 0x1, P2 ;  /* 0x0000006306099211 */ /* 0x1c0fea00010f0c07 */
[----:B------:R-:W-:Y:S01]  /*89e0*/  @!PT LDS RZ, [RZ] ;  /* 0x00000000fffff984 */ /* 0x000fe20000000800 */
[----:B------:R-:W-:Y:S01]  /*89f0*/  @!PT LDS RZ, [RZ] ;  /* 0x00000000fffff984 */ /* 0x000fe20000000800 */
[----:B------:R-:W-:Y:S01]  /*8a00*/  @!PT LDS RZ, [RZ] ;  /* 0x00000000fffff984 */ /* 0x000fe20000000800 */
[----:B------:R1:W-:Y:S04]  /*8a10*/  @!P1 LDGSTS.E.BYPASS.LTC128B.128 [R96+0x3000], desc[UR4][R8.64+0x80] ;  /* 0x0300008008609fae */ /* 0x0003e8000b901d44 */
[----:B------:R3:W-:Y:S01]  /*8a20*/  @P0 STS.128 [R96+0x5000], RZ ;  /* 0x005000ff60000388 */ /* 0x0007e20000000c00 */
[C---:B-1----:R-:W-:Y:S04]  /*8a30*/  @!P0 LEA R8, P1, R6.reuse, R98, 0x1 ;  /* 0x0000006206088211 */ /* 0x042fe800078208ff */
[----:B------:R-:W-:Y:S05]  /*8a40*/  @!P0 LEA.HI.X R9, R6, R99, R7, 0x1, P1 ;  /* 0x0000006306098211 */ /* 0x000fea00008f0c07 */
[----:B------:R-:W-:Y:S01]  /*8a50*/  @!PT LDS RZ, [RZ] ;  /* 0x00000000fffff984 */ /* 0x000fe20000000800 */
[----:B------:R-:W-:Y:S01]  /*8a60*/  @!PT LDS RZ, [RZ] ;  /* 0x00000000fffff984 */ /* 0x000fe20000000800 */
[----:B------:R-:W-:Y:S01]  /*8a70*/  @!PT LDS RZ, [RZ] ;  /* 0x00000000fffff984 */ /* 0x000fe20000000800 */
[----:B------:R3:W-:Y:S04]  /*8a80*/  @!P0 LDGSTS.E.BYPASS.LTC128B.128 [R96+0x5000], desc[UR4][R8.64+0x100] ;  /* 0x0500010008608fae */ /* 0x0007e8000b901d44 */
[----:B------:R-:W0:Y:S02]  /*8a90*/  LDGDEPBAR ;  /* 0x00000000000079af */ /* 0x000e240000000000 */
.L_x_439:
        /* <DEDUP_REMOVED lines=131> */
[----:B---3--:R-:W-:Y:S01]  /*92d0*/  FMUL.FTZ R9, R57, UR7 ;  /* 0x0000000739097c20 */ /* 0x008fe20008410000 */
        /* <DEDUP_REMOVED lines=93> */
.L_x_441:
[----:B------:R-:W-:Y:S01]  /*98b0*/  @UP0 UIADD3 UR13, UR24, UR36, URZ ;  /* 0x00000024180d0290 */ /* 0x000fe2000fffe03f */
[----:B------:R-:W-:Y:S01]  /*98c0*/  @UP0 ULDC.64 UR6, c[0x0][0x458] ;  /* 0x0001160000060ab9 */ /* 0x000fe20000000a00 */
[----:B------:R-:W-:Y:S02]  /*98d0*/  USHF.L.U32 UR12, UR43, 0x6, URZ ;  /* 0x000000062b0c7899 */ /* 0x000fe4000800063f */
[----:B------:R-:W-:Y:S02]  /*98e0*/  @UP0 UIMAD.WIDE.U32 UR8, UR13, UR6, URZ ;  /* 0x000000060d0802a5 */ /* 0x000fe4000f8e003f */
[----:B------:R-:W-:-:S04]  /*98f0*/  @UP0 UIMAD UR13, UR13, UR7, URZ ;  /* 0x000000070d0d02a4 */ /* 0x000fc8000f8e023f */
[----:B------:R-:W-:-:S03]  /*9900*/  @UP0 UIADD3 UR17, UR9, UR13, URZ ;  /* 0x0000000d09110290 */ /* 0x000fc6000fffe03f */
[----:B------:R-:W-:Y:S01]  /*9910*/  @UP0 UMOV UR13, UR8 ;  /* 0x00000008000d0c82 */ /* 0x000fe20008000000 */
[----:B------:R-:W-:Y:S08]  /*9920*/  @P0 BRA `(.L_x_442) ;  /* 0x0000000000340947 */ /* 0x000ff00003800000 */
        /* <DEDUP_REMOVED lines=11> */
[----:B------:R-:W-:-:S03]  /*99e0*/  UIADD3 UR17, UR9, UR13, URZ ;  /* 0x0000000d09117290 */ /* 0x000fc6000fffe03f */
[----:B------:R-:W-:-:S09]  /*99f0*/  UMOV UR13, UR8 ;  /* 0x00000008000d7c82 */ /* 0x000fd20008000000 */
.L_x_442:
        /* <DEDUP_REMOVED lines=8> */
[----:B------:R-:W-:Y:S01]  /*9a80*/  USHF.R.S32.HI UR20, URZ, 0x1f, UR58 ;  /* 0x0000001f3f147899 */ /* 0x000fe2000801143a */
[----:B------:R-:W-:Y:S01]  /*9a90*/  BSSY B0, `(.L_x_443) ;  /* 0x000002c000007945 */ /* 0x000fe20003800000 */
[----:B------:R-:W-:Y:S01]  /*9aa0*/  UIMAD UR8, UR12, UR11, UR8 ;  /* 0x0000000b0c0872a4 */ /* 0x000fe2000f8e0208 */
[----:B------:R-:W-:Y:S01]  /*9ab0*/  IMAD.WIDE.U32 R6, R6, UR12, R8 ;  /* 0x0000000c06067c25 */ /* 0x000fe2000f8e0008 */
[----:B------:R-:W-:Y:S01]  /*9ac0*/  SHF.R.S32.HI R4, RZ, 0x3, R4 ;  /* 0x00000003ff047819 */ /* 0x000fe20000011404 */
[----:B------:R-:W-:-:S03]  /*9ad0*/  ULDC.64 UR14, c[0x0][0x468] ;  /* 0x00011a00000e7ab9 */ /* 0x000fc60000000a00 */
[----:B------:R-:W-:Y:S01]  /*9ae0*/  IMAD.U32 R5, RZ, RZ, UR8 ;  /* 0x00000008ff057e24 */ /* 0x000fe2000f8e00ff */
[----:B------:R-:W-:Y:S01]  /*9af0*/  UIMAD UR8, UR43, -0x40, UR19 ;  /* 0xffffffc02b0878a4 */ /* 0x000fe2000f8e0213 */
[----:B------:R-:W-:Y:S01]  /*9b00*/  IADD3 R6, P0, R6, UR16, RZ ;  /* 0x0000001006067c10 */ /* 0x000fe2000ff1e0ff */
[C---:B------:R-:W-:Y:S01]  /*9b10*/  VIADD R10, R4.reuse, 0x20 ;  /* 0x00000020040a7836 */ /* 0x040fe20000000000 */
[----:B------:R-:W-:Y:S01]  /*9b20*/  UIMAD UR16, UR20, UR14, URZ ;  /* 0x0000000e141072a4 */ /* 0x000fe2000f8e023f */
[----:B------:R-:W-:Y:S02]  /*9b30*/  SHF.R.S32.HI R52, RZ, 0x1f, R4 ;  /* 0x0000001fff347819 */ /* 0x000fe40000011404 */
[----:B------:R-:W-:Y:S01]  /*9b40*/  ISETP.GE.AND P4, PT, R4, UR8, PT ;  /* 0x0000000804007c0c */ /* 0x000fe2000bf86270 */
[----:B------:R1:W2:Y:S01]  /*9b50*/  LDS.128 R36, [R96+0xd000] ;  /* 0x00d0000060247984 */ /* 0x0002a20000000c00 */
[----:B------:R-:W-:Y:S01]  /*9b60*/  IADD3.X R7, R7, UR18, R5, P0, !PT ;  /* 0x0000001207077c10 */ /* 0x000fe200087fe405 */
[----:B------:R-:W-:Y:S01]  /*9b70*/  IMAD.U32 R5, RZ, RZ, UR14 ;  /* 0x0000000eff057e24 */ /* 0x000fe2000f8e00ff */
[----:B------:R-:W-:Y:S01]  /*9b80*/  UIMAD UR15, UR58, UR15, UR16 ;  /* 0x0000000f3a0f72a4 */ /* 0x000fe2000f8e0210 */
[----:B------:R1:W3:Y:S01]  /*9b90*/  LDS.128 R32, [R96+0xf000] ;  /* 0x00f0000060207984 */ /* 0x0002e20000000c00 */
[----:B------:R-:W-:Y:S01]  /*9ba0*/  ISETP.GE.AND P3, PT, R10, UR8, PT ;  /* 0x000000080a007c0c */ /* 0x000fe2000bf66270 */
[----:B------:R-:W-:-:S02]  /*9bb0*/  IMAD.WIDE.U32 R10, R5, UR58, R6 ;  /* 0x0000003a050a7c25 */ /* 0x000fc4000f8e0006 */
[----:B------:R1:W4:Y:S02]  /*9bc0*/  LDS.128 R28, [R96+0x11000] ;  /* 0x01100000601c7984 */ /* 0x0003240000000c00 */
[----:B------:R-:W-:Y:S02]  /*9bd0*/  VIADD R14, R11, UR15 ;  /* 0x0000000f0b0e7c36 */ /* 0x000fe40008000000 */
        /* <DEDUP_REMOVED lines=23> */
.L_x_444:
[----:B------:R-:W-:Y:S05]  /*9d50*/  BSYNC B0 ;  /* 0x0000000000007941 */ /* 0x000fea0003800000 */
.L_x_443:
        /* <DEDUP_REMOVED lines=20> */
.L_x_446:
[----:B------:R-:W-:Y:S05]  /*9ea0*/  BSYNC B0 ;  /* 0x0000000000007941 */ /* 0x000fea0003800000 */
.L_x_445:
[----:B--2---:R2:W2:Y:S01]  /*9eb0*/  LDS.128 R20, [R96+0x12000] ;  /* 0x0120000060147984 */ /* 0x0044a20000000c00 */
[----:B------:R-:W-:Y:S01]  /*9ec0*/  UIMAD UR8, UR9, UR6, URZ ;  /* 0x00000006090872a4 */ /* 0x000fe2000f8e023f */
[----:B-1----:R-:W-:Y:S01]  /*9ed0*/  IMAD.U32 R6, RZ, RZ, UR6 ;  /* 0x00000006ff067e24 */ /* 0x002fe2000f8e00ff */
        /* <DEDUP_REMOVED lines=32> */
.L_x_448:
[----:B------:R-:W-:Y:S05]  /*a0e0*/  BSYNC B0 ;  /* 0x0000000000007941 */ /* 0x000fea0003800000 */
.L_x_447:
        /* <DEDUP_REMOVED lines=19> */
.L_x_421:
[----:B------:R-:W-:Y:S05]  /*a220*/  BSYNC B1 ;  /* 0x0000000000017941 */ /* 0x000fea0003800000 */
.L_x_407:
        /* <DEDUP_REMOVED lines=8> */
.L_x_449:
[----:B------:R-:W-:Y:S05]  /*a2b0*/  EXIT ;  /* 0x000000000000794d */ /* 0x000fea0003800000 */
.L_x_451:
        /* <DEDUP_REMOVED lines=12> */
.L_x_813:


//--------------------- .text._ZN5flash44flash_bwd_dq_dk_dv_loop_seqk_parallel_kernelI23Flash_bwd_kernel_traitsILi192ELi64ELi64ELi8ELi4ELi2ELi2ELb1ELb1EN7cutlass6half_tE19Flash_kernel_traitsILi192ELi64ELi64ELi8ES3_EELb0ELb1ELb0ELb1ELb0ELb0ELb1EEEvNS_16Flash_bwd_paramsE --------------------------
	.section	.text._ZN5flash44flash_bwd_dq_dk_dv_loop_seqk_parallel_kernelI23Flash_bwd_kernel_traitsILi192ELi64ELi64ELi8ELi4ELi2ELi2ELb1ELb1EN7cutlass6half_tE19Flash_kernel_traitsILi192ELi64ELi64ELi8ES3_EELb0ELb1ELb0ELb1ELb0ELb0ELb1EEEvNS_16Flash_bwd_paramsE,"ax",@progbits
	.align	128
        .global         _ZN5flash44flash_bwd_dq_dk_dv_loop_seqk_parallel_kernelI23Flash_bwd_kernel_traitsILi192ELi64ELi64ELi8ELi4ELi2ELi2ELb1ELb1EN7cutlass6half_tE19Flash_kernel_traitsILi192ELi64ELi64ELi8ES3_EELb0ELb1ELb0ELb1ELb0ELb0ELb1EEEvNS_16Flash_bwd_paramsE
        .type           _ZN5flash44flash_bwd_dq_dk_dv_loop_seqk_parallel_kernelI23Flash_bwd_kernel_traitsILi192ELi64ELi64ELi8ELi4ELi2ELi2ELb1ELb1EN7cutlass6half_tE19Flash_kernel_traitsILi192ELi64ELi64ELi8ES3_EELb0ELb1ELb0ELb1ELb0ELb0ELb1EEEvNS_16Flash_bwd_paramsE,@function
        .size           _ZN5flash44flash_bwd_dq_dk_dv_loop_seqk_parallel_kernelI23Flash_bwd_kernel_traitsILi192ELi64ELi64ELi8ELi4ELi2ELi2ELb1ELb1EN7cutlass6half_tE19Flash_kernel_traitsILi192ELi64ELi64ELi8ES3_EELb0ELb1ELb0ELb1ELb0ELb0ELb1EEEvNS_16Flash_bwd_paramsE,(.L_x_814 - _ZN5flash44flash_bwd_dq_dk_dv_loop_seqk_parallel_kernelI23Flash_bwd_kernel_traitsILi192ELi64ELi64ELi8ELi4ELi2ELi2ELb1ELb1EN7cutlass6half_tE19Flash_kernel_traitsILi192ELi64ELi64ELi8ES3_EELb0ELb1ELb0ELb1ELb0ELb0ELb1EEEvNS_16Flash_bwd_paramsE)
        .other          _ZN5flash44flash_bwd_dq_dk_dv_loop_seqk_parallel_kernelI23Flash_bwd_kernel_traitsILi192ELi64ELi64ELi8ELi4ELi2ELi2ELb1ELb1EN7cutlass6half_tE19Flash_kernel_traitsILi192ELi64ELi64ELi8ES3_EELb0ELb1ELb0ELb1ELb0ELb0ELb1EEEvNS_16Flash_bwd_paramsE,@"STO_CUDA_ENTRY STV_DEFAULT"
_ZN5flash44flash_bwd_dq_dk_dv_loop_seqk_parallel_kernelI23Flash_bwd_kernel_traitsILi192ELi64ELi64ELi8ELi4ELi2ELi2ELb1ELb1EN7cutlass6half_tE19Flash_kernel_traitsILi192ELi64ELi64ELi8ES3_EELb0ELb1ELb0ELb1ELb0ELb0ELb1EEEvNS_16Flash_bwd_paramsE:
.text._ZN5flash44flash_bwd_dq_dk_dv_loop_seqk_parallel_kernelI23Flash_bwd_kernel_traitsILi192ELi64ELi64ELi8ELi4ELi2ELi2ELb1ELb1EN7cutlass6half_tE19Flash_kernel_traitsILi192ELi64ELi64ELi8ES3_EELb0ELb1ELb0ELb1ELb0ELb0ELb1EEEvNS_16Flash_bwd_paramsE:
        /* <DEDUP_REMOVED lines=181> */
.L_x_496:
        /* <DEDUP_REMOVED lines=67> */
.L_x_452:
        /* <DEDUP_REMOVED lines=15> */
[----:B------:R-:W-:-:S02]  /*1070*/  UIMAD UR30, UR46, UR9, UR8 ;  /* 0x000000092e1e72a4 */ /* 0x000fc4000f8e0208 */
[----:B------:R-:W-:Y:S01]  /*1080*/  UIADD3 UR16, UR35, 0x3f, URZ ;  /* 0x0000003f23107890 */ /* 0x000fe2000fffe03f */
[----:B------:R-:W-:Y:S01]  /*1090*/  @!UP1 ULDC.64 UR8, c[0x0][0x418] ;  /* 0x0001060000089ab9 */ /* 0x000fe20000000a00 */
[----:B------:R-:W-:Y:S01]  /*10a0*/  ULDC UR61, c[0x0][0x2d4] ;  /* 0x0000b500003d7ab9 */ /* 0x000fe20000000800 */
[----:B------:R-:W-:Y:S01]  /*10b0*/  ULDC UR28, c[0x0][0x2dc] ;  /* 0x0000b700001c7ab9 */ /* 0x000fe20000000800 */
[----:B------:R-:W-:Y:S01]  /*10c0*/  ULDC UR47, c[0x0][0x270] ;  /* 0x00009c00002f7ab9 */ /* 0x000fe20000000800 */
[----:B------:R-:W-:Y:S02]  /*10d0*/  USHF.L.U64.HI UR17, UR46, 0x7, UR60 ;  /* 0x000000072e117899 */ /* 0x000fe4000801023c */
[----:B------:R-:W-:Y:S02]  /*10e0*/  USHF.R.S32.HI UR20, URZ, 0x1f, UR16 ;  /* 0x0000001f3f147899 */ /* 0x000fe40008011410 */
[----:B------:R-:W-:Y:S01]  /*10f0*/  @!UP1 UIMAD.WIDE.U32 UR38, UR46, UR8, URZ ;  /* 0x000000082e2692a5 */ /* 0x000fe2000f8e003f */
[----:B-1----:R-:W-:Y:S01]  /*1100*/  IABS R8, R9 ;  /* 0x0000000900087213 */ /* 0x002fe20000000000 */
[----:B------:R-:W-:Y:S01]  /*1110*/  USHF.R.S32.HI UR37, URZ, 0x1f, UR61 ;  /* 0x0000001f3f257899 */ /* 0x000fe2000801143d */
[----:B------:R-:W-:Y:S01]  /*1120*/  ISETP.NE.AND P3, PT, R9, RZ, PT ;  /* 0x000000ff0900720c */ /* 0x000fe20003f65270 */
[----:B------:R-:W-:Y:S01]  /*1130*/  UIMAD UR51, UR58, UR28, URZ ;  /* 0x0000001c3a3372a4 */ /* 0x000fe2000f8e023f */
[----:B------:R-:W1:Y:S01]  /*1140*/  I2F.RP R4, R8 ;  /* 0x0000000800047306 */ /* 0x000e620000209400 */
[----:B------:R-:W-:-:S02]  /*1150*/  USHF.L.U32 UR14, UR46, 0x7, URZ ;  /* 0x000000072e0e7899 */ /* 0x000fc4000800063f */
[----:B------:R-:W-:Y:S02]  /*1160*/  USEL UR36, UR17, URZ, UP2 ;  /* 0x0000003f11247287 */ /* 0x000fe40009000000 */
[----:B--2---:R-:W-:Y:S02]  /*1170*/  UIMAD.WIDE.U32 UR24, UR5, UR12, URZ ;  /* 0x0000000c051872a5 */ /* 0x004fe4000f8e003f */
[----:B------:R-:W-:Y:S02]  /*1180*/  ULEA.HI UR20, UR20, UR16, URZ, 0x6 ;  /* 0x0000001014147291 */ /* 0x000fe4000f8f303f */
        /* <DEDUP_REMOVED lines=10> */
[----:B------:R-:W-:Y:S01]  /*1230*/  ULDC.64 UR32, c[0x0][0x240] ;  /* 0x0000900000207ab9 */ /* 0x000fe20000000a00 */
[----:B------:R-:W-:Y:S02]  /*1240*/  @UP0 UIMAD.WIDE.U32 UR16, UR5, UR28, URZ ;  /* 0x0000001c051002a5 */ /* 0x000fe4000f8e003f */
[----:B------:R-:W-:Y:S02]  /*1250*/  @UP0 UIMAD UR19, UR5, UR29, URZ ;  /* 0x0000001d051302a4 */ /* 0x000fe4000f8e023f */
[----:B------:R-:W-:Y:S01]  /*1260*/  UIMAD UR5, UR37, UR46, URZ ;  /* 0x0000002e250572a4 */ /* 0x000fe2000f8e023f */
[----:B-1----:R-:W-:Y:S01]  /*1270*/  VIADD R4, R4, 0xffffffe ;  /* 0x0ffffffe04047836 */ /* 0x002fe20000000000 */
[----:B------:R-:W-:-:S02]  /*1280*/  USEL UR31, UR14, URZ, UP2 ;  /* 0x0000003f0e1f7287 */ /* 0x000fc40009000000 */
[----:B------:R-:W-:Y:S01]  /*1290*/  @UP1 UIMAD UR50, UR11, UR13, UR43 ;  /* 0x0000000d0b3212a4 */ /* 0x000fe2000f8e022b */
[----:B------:R-:W1:Y:S01]  /*12a0*/  F2I.FTZ.U32.TRUNC.NTZ R5, R4 ;  /* 0x0000000400057305 */ /* 0x000e62000021f000 */
[----:B------:R-:W-:Y:S02]  /*12b0*/  UIMAD.WIDE.U32 UR14, UR11, UR32, URZ ;  /* 0x000000200b0e72a5 */ /* 0x000fe4000f8e003f */
[----:B------:R-:W-:Y:S02]  /*12c0*/  UIMAD.WIDE.U32 UR12, UR46, UR61, URZ ;  /* 0x0000003d2e0c72a5 */ /* 0x000fe4000f8e003f */
[----:B------:R-:W-:Y:S02]  /*12d0*/  UIMAD UR5, UR60, UR61, UR5 ;  /* 0x0000003d3c0572a4 */ /* 0x000fe4000f8e0205 */
[----:B------:R-:W-:Y:S02]  /*12e0*/  UIMAD UR25, UR11, UR33, URZ ;  /* 0x000000210b1972a4 */ /* 0x000fe4000f8e023f */
[----:B------:R-:W-:-:S02]  /*12f0*/  USEL UR59, UR18, UR14, !UP1 ;  /* 0x0000000e123b7287 */ /* 0x000fc4000c800000 */
[----:B------:R-:W-:Y:S02]  /*1300*/  UIMAD UR18, UR9, UR12, URZ ;  /* 0x0000000c091272a4 */ /* 0x000fe4000f8e023f */
[----:B------:R-:W-:Y:S01]  /*1310*/  UIADD3 UR5, UR13, UR5, URZ ;  /* 0x000000050d057290 */ /* 0x000fe2000fffe03f */
        /* <DEDUP_REMOVED lines=26> */
[----:B------:R-:W-:Y:S01]  /*14c0*/  ULDC UR53, c[0x0][0x2c4] ;  /* 0x0000b10000357ab9 */ /* 0x000fe20000000800 */
[----:B------:R-:W-:-:S02]  /*14d0*/  @UP0 UIADD3 UR21, UR22, UR34, URZ ;  /* 0x0000002216150290 */ /* 0x000fc4000fffe03f */
[----:B------:R-:W-:-:S03]  /*14e0*/  UISETP.NE.AND UP4, UPT, UR27, URZ, UPT ;  /* 0x0000003f1b00728c */ /* 0x000fc6000bf85270 */
[----:B------:R-:W-:Y:S01]  /*14f0*/  @!P1 IMAD.IADD R5, R5, 0x1, -R8 ;  /* 0x0000000105059824 */ /* 0x000fe200078e0a08 */
[----:B------:R-:W-:Y:S01]  /*1500*/  @!P1 IADD3 R4, R4, 0x1, RZ ;  /* 0x0000000104049810 */ /* 0x000fe20007ffe0ff */
[----:B------:R-:W-:Y:S01]  /*1510*/  UIMAD UR14, UR8, UR14, UR9 ;  /* 0x0000000e080e72a4 */ /* 0x000fe2000f8e0209 */
[----:B------:R-:W-:Y:S01]  /*1520*/  PLOP3.LUT P1, PT, PT, PT, UP0, 0x80, 0x0 ;  /* 0x000000000000781c */ /* 0x000fe20003f2f008 */
[----:B------:R-:W-:Y:S01]  /*1530*/  @UP3 UIMAD UR9, UR46, UR53, URZ ;  /* 0x000000352e0932a4 */ /* 0x000fe2000f8e023f */
[----:B------:R-:W-:Y:S01]  /*1540*/  ISETP.GE.U32.AND P0, PT, R5, R8, PT ;  /* 0x000000080500720c */ /* 0x000fe20003f06070 */
[----:B------:R-:W-:Y:S01]  /*1550*/  @UP0 ULDC.64 UR26, c[0x0][0x250] ;  /* 0x00009400001a0ab9 */ /* 0x000fe20000000a00 */
[----:B------:R-:W-:Y:S01]  /*1560*/  LOP3.LUT R5, R9, UR58, RZ, 0x3c, !PT ;  /* 0x0000003a09057c12 */ /* 0x000fe2000f8e3cff */
[----:B------:R-:W-:Y:S02]  /*1570*/  @UP0 UIMAD.WIDE.U32 UR12, UR21, UR26, URZ ;  /* 0x0000001a150c02a5 */ /* 0x000fe4000f8e003f */
[----:B------:R-:W-:Y:S01]  /*1580*/  USEL UR56, UR24, URZ, UP4 ;  /* 0x0000003f18387287 */ /* 0x000fe2000a000000 */
[----:B------:R-:W-:Y:S01]  /*1590*/  ISETP.GE.AND P2, PT, R5, RZ, PT ;  /* 0x000000ff0500720c */ /* 0x000fe20003f46270 */
[----:B------:R-:W-:-:S02]  /*15a0*/  UIMAD.WIDE.U32 UR24, UR8, UR5, URZ ;  /* 0x00000005081872a5 */ /* 0x000fc4000f8e003f */
[----:B------:R-:W-:Y:S02]  /*15b0*/  @UP3 USEL UR9, UR9, UR11, !UP1 ;  /* 0x0000000b09093287 */ /* 0x000fe4000c800000 */
[----:B------:R-:W-:Y:S02]  /*15c0*/  @!UP3 UIMAD UR8, UR46, UR47, UR58 ;  /* 0x0000002f2e08b2a4 */ /* 0x000fe4000f8e023a */
[----:B------:R-:W-:Y:S01]  /*15d0*/  @P0 VIADD R4, R4, 0x1 ;  /* 0x0000000104040836 */ /* 0x000fe20000000000 */
[----:B------:R-:W-:Y:S01]  /*15e0*/  @UP0 UIMAD UR21, UR21, UR27, URZ ;  /* 0x0000001b151502a4 */ /* 0x000fe2000f8e023f */
[----:B------:R-:W-:Y:S01]  /*15f0*/  PLOP3.LUT P0, PT, PT, PT, UP3, 0x80, 0x0 ;  /* 0x000000000000781c */ /* 0x000fe20003f0f038 */
[----:B------:R-:W-:Y:S01]  /*1600*/  @UP3 ULDC UR5, c[0x0][0x2e4] ;  /* 0x0000b90000053ab9 */ /* 0x000fe20000000800 */
[----:B------:R-:W-:Y:S01]  /*1610*/  IMAD.MOV.U32 R18, RZ, RZ, R4 ;  /* 0x000000ffff127224 */ /* 0x000fe200078e0004 */
[----:B------:R-:W-:Y:S02]  /*1620*/  @UP3 UIMAD UR18, UR58, UR5, UR9 ;  /* 0x000000053a1232a4 */ /* 0x000fe4000f8e0209 */
[----:B------:R-:W-:-:S02]  /*1630*/  USEL UR54, UR44, URZ, UP4 ;  /* 0x0000003f2c367287 */ /* 0x000fc4000a000000 */
[----:B------:R-:W-:Y:S01]  /*1640*/  @!UP3 UIMAD UR18, UR8, UR53, URZ ;  /* 0x000000350812b2a4 */ /* 0x000fe2000f8e023f */
[----:B------:R-:W-:Y:S01]  /*1650*/  @!P2 IADD3 R18, -R18, RZ, RZ ;  /* 0x000000ff1212a210 */ /* 0x000fe20007ffe1ff */
[----:B------:R-:W-:Y:S01]  /*1660*/  USHF.R.S32.HI UR40, URZ, 0x1f, UR23 ;  /* 0x0000001f3f287899 */ /* 0x000fe20008011417 */
[----:B------:R-:W-:Y:S01]  /*1670*/  @!P3 LOP3.LUT R18, RZ, R9, RZ, 0x33, !PT ;  /* 0x00000009ff12b212 */ /* 0x000fe200078e33ff */
[----:B------:R-:W-:Y:S02]  /*1680*/  @!UP1 UIADD3 UR50, UR39, UR41, URZ ;  /* 0x0000002927329290 */ /* 0x000fe4000fffe03f */
[----:B------:R-:W-:Y:S02]  /*1690*/  USHF.R.S32.HI UR55, URZ, 0x1f, UR51 ;  /* 0x0000001f3f377899 */ /* 0x000fe40008011433 */
[----:B------:R-:W-:Y:S02]  /*16a0*/  USHF.R.S32.HI UR48, URZ, 0x6, UR20 ;  /* 0x000000063f307899 */ /* 0x000fe40008011414 */
[----:B------:R-:W-:-:S02]  /*16b0*/  @UP0 UIADD3 UR47, UR13, UR21, URZ ;  /* 0x000000150d2f0290 */ /* 0x000fc4000fffe03f */
[----:B------:R-:W-:Y:S02]  /*16c0*/  UIADD3 UR53, UR25, UR14, URZ ;  /* 0x0000000e19357290 */ /* 0x000fe4000fffe03f */
        /* <DEDUP_REMOVED lines=15> */
.L_x_454:
        /* <DEDUP_REMOVED lines=13> */
.L_x_455:
        /* <DEDUP_REMOVED lines=11> */
.L_x_456:
[----:B------:R-:W-:Y:S02]  /*1940*/  ULDC UR5, c[0x0][0x270] ;  /* 0x00009c0000057ab9 */ /* 0x000fe40000000800 */
[----:B------:R-:W-:-:S04]  /*1950*/  UIMAD UR5, UR46, UR5, UR58 ;  /* 0x000000052e0572a4 */ /* 0x000fc8000f8e023a */
[----:B------:R-:W-:-:S12]  /*1960*/  UIMAD UR5, UR5, UR61, URZ ;  /* 0x0000003d050572a4 */ /* 0x000fd8000f8e023f */
.L_x_457:
        /* <DEDUP_REMOVED lines=8> */
[----:B------:R-:W-:Y:S01]  /*19f0*/  ULDC.64 UR12, c[0x0][0x428] ;  /* 0x00010a00000c7ab9 */ /* 0x000fe20000000a00 */
[----:B------:R-:W-:Y:S01]  /*1a00*/  ULDC UR8, c[0x0][0x2dc] ;  /* 0x0000b70000087ab9 */ /* 0x000fe20000000800 */
[----:B------:R-:W-:Y:S01]  /*1a10*/  ULDC UR11, c[0x0][0x270] ;  /* 0x00009c00000b7ab9 */ /* 0x000fe20000000800 */
[----:B------:R-:W-:Y:S01]  /*1a20*/  UIMAD.WIDE UR30, UR5, 0x4, UR30 ;  /* 0x00000004051e78a5 */ /* 0x000fe2000f8e021e */
[----:B------:R-:W-:Y:S01]  /*1a30*/  IMAD.U32 R12, RZ, RZ, UR12 ;  /* 0x0000000cff0c7e24 */ /* 0x000fe2000f8e00ff */
[----:B------:R-:W-:-:S02]  /*1a40*/  UIMAD UR5, UR61, UR12, URZ ;  /* 0x0000000c3d0572a4 */ /* 0x000fc4000f8e023f */
[----:B------:R-:W-:Y:S02]  /*1a50*/  UIMAD UR14, UR8, UR11, URZ ;  /* 0x0000000b080e72a4 */ /* 0x000fe4000f8e023f */
[----:B------:R-:W-:Y:S02]  /*1a60*/  UIADD3 UR11, -UR10, UR35, UR23 ;  /* 0x000000230a0b7290 */ /* 0x000fe4000fffe117 */
[----:B------:R-:W-:Y:S02]  /*1a70*/  UIMAD UR13, UR58, UR13, UR5 ;  /* 0x0000000d3a0d72a4 */ /* 0x000fe4000f8e0205 */
[----:B------:R-:W-:Y:S01]  /*1a80*/  USHF.L.U32 UR5, UR14, 0x6, URZ ;  /* 0x000000060e057899 */ /* 0x000fe2000800063f */
[----:B-1----:R-:W-:Y:S01]  /*1a90*/  IMAD R6, R20, UR37, RZ ;  /* 0x0000002514067c24 */ /* 0x002fe2000f8e02ff */
[----:B------:R-:W-:Y:S01]  /*1aa0*/  ULDC UR17, c[0x0][0x398] ;  /* 0x0000e60000117ab9 */ /* 0x000fe20000000800 */
[----:B------:R-:W-:Y:S01]  /*1ab0*/  ULDC.64 UR38, c[0x0][0x258] ;  /* 0x0000960000267ab9 */ /* 0x000fe20000000a00 */
[----:B------:R-:W-:Y:S01]  /*1ac0*/  UIADD3 UR41, UR15, UR18, URZ ;  /* 0x000000120f297290 */ /* 0x000fe2000fffe03f */
[----:B------:R-:W-:Y:S01]  /*1ad0*/  IMAD R8, R21, UR15, R6 ;  /* 0x0000000f15087c24 */ /* 0x000fe2000f8e0206 */
[----:B------:R-:W-:Y:S01]  /*1ae0*/  UIMAD UR12, UR61, UR38, URZ ;  /* 0x000000263d0c72a4 */ /* 0x000fe2000f8e023f */
[----:B------:R-:W-:Y:S01]  /*1af0*/  ULDC.64 UR18, c[0x0][0x3e0] ;  /* 0x0000f80000127ab9 */ /* 0x000fe20000000a00 */
[----:B------:R-:W-:Y:S01]  /*1b00*/  ULDC.64 UR20, c[0x0][0x210] ;  /* 0x0000840000147ab9 */ /* 0x000fe20000000a00 */
[----:B------:R-:W-:Y:S01]  /*1b10*/  ULDC.64 UR42, c[0x0][0x2b0] ;  /* 0x0000ac00002a7ab9 */ /* 0x000fe20000000a00 */
[----:B------:R-:W-:Y:S01]  /*1b20*/  UIADD3 UR8, UR48, -0x1, URZ ;  /* 0xffffffff30087890 */ /* 0x000fe2000fffe03f */
[----:B----4-:R-:W-:-:S04]  /*1b30*/  SHF.R.S32.HI R33, RZ, 0x1f, R31 ;  /* 0x0000001fff217819 */ /* 0x010fc8000001141f */
[CC--:B------:R-:W-:Y:S02]  /*1b40*/  LEA.HI R28, R33.reuse, R31.reuse, RZ, 0x3 ;  /* 0x0000001f211c7211 */ /* 0x0c0fe400078f18ff */
[----:B------:R-:W-:-:S04]  /*1b50*/  LEA.HI R27, R33, R31, RZ, 0x5 ;  /* 0x0000001f211b7211 */ /* 0x000fc800078f28ff */
[----:B------:R-:W-:Y:S01]  /*1b60*/  SHF.R.S32.HI R25, RZ, 0x5, R27 ;  /* 0x00000005ff197819 */ /* 0x000fe2000001141b */
[----:B--2---:R-:W-:-:S05]  /*1b70*/  IMAD.MOV.U32 R36, RZ, RZ, R4 ;  /* 0x000000ffff247224 */ /* 0x004fca00078e0004 */
[----:B------:R-:W-:Y:S02]  /*1b80*/  SHF.R.S32.HI R37, RZ, 0x1f, R36 ;  /* 0x0000001fff257819 */ /* 0x000fe40000011424 */
[----:B------:R-:W-:Y:S01]  /*1b90*/  IADD3 R4, P0, R36, UR9, RZ ;  /* 0x0000000924047c10 */ /* 0x000fe2000ff1e0ff */
[----:B------:R-:W-:Y:S02]  /*1ba0*/  UIADD3 UR9, UR11, -UR17, URZ ;  /* 0x800000110b097290 */ /* 0x000fe4000fffe03f */
[----:B------:R-:W-:Y:S01]  /*1bb0*/  UIADD3 UR11, UP2, UP1, UR24, UR5, UR51 ;  /* 0x00000005180b7290 */ /* 0x000fe2000f95e033 */
[----:B------:R-:W-:Y:S01]  /*1bc0*/  IADD3.X R5, R37, UR50, RZ, P0, !PT ;  /* 0x0000003225057c10 */ /* 0x000fe200087fe4ff */
[----:B------:R-:W-:Y:S01]  /*1bd0*/  USHF.R.S32.HI UR5, URZ, 0x1f, UR5 ;  /* 0x0000001f3f057899 */ /* 0x000fe20008011405 */
[----:B------:R3:W-:Y:S01]  /*1be0*/  STL [R1+0x54], R37 ;  /* 0x0000542501007387 */ /* 0x0007e20000100800 */
[----:B------:R-:W-:Y:S01]  /*1bf0*/  ULDC.64 UR24, c[0x0][0x400] ;  /* 0x0001000000187ab9 */ /* 0x000fe20000000a00 */
[----:B------:R-:W-:Y:S01]  /*1c00*/  USHF.R.S32.HI UR17, URZ, 0x1f, UR9 ;  /* 0x0000001f3f117899 */ /* 0x000fe20008011409 */
[----:B------:R-:W-:Y:S01]  /*1c10*/  IMAD.WIDE.U32 R6, R20, UR15, R4 ;  /* 0x0000000f14067c25 */ /* 0x000fe2000f8e0004 */
[----:B------:R-:W-:Y:S01]  /*1c20*/  SHF.R.S32.HI R4, RZ, 0x3, R28 ;  /* 0x00000003ff047819 */ /* 0x000fe2000001141c */
[----:B------:R-:W-:-:S02]  /*1c30*/  UIADD3.X UR5, UR53, UR5, UR55, UP2, UP1 ;  /* 0x0000000535057290 */ /* 0x000fc400097e2437 */
[----:B------:R-:W-:Y:S01]  /*1c40*/  IMAD.IADD R7, R7, 0x1, R8 ;  /* 0x0000000107077824 */ /* 0x000fe200078e0208 */
[----:B------:R-:W-:Y:S01]  /*1c50*/  SHF.R.S32.HI R32, RZ, 0x1f, R4 ;  /* 0x0000001fff207819 */ /* 0x000fe20000011404 */
[----:B------:R-:W-:Y:S01]  /*1c60*/  UIADD3 UR11, UP2, UP1, UR56, UR11, UR57 ;  /* 0x0000000b380b7290 */ /* 0x000fe2000f95e039 */
[----:B------:R-:W-:Y:S01]  /*1c70*/  IADD3 R5, P0, R4, UR15, RZ ;  /* 0x0000000f04057c10 */ /* 0x000fe2000ff1e0ff */
[----:B------:R-:W-:Y:S01]  /*1c80*/  IMAD.WIDE.U32 R6, R12, UR58, R6 ;  /* 0x0000003a0c067c25 */ /* 0x000fe2000f8e0006 */
[----:B------:R-:W-:Y:S01]  /*1c90*/  LOP3.LUT R8, R27, 0xffffffe0, RZ, 0xc0, !PT ;  /* 0xffffffe01b087812 */ /* 0x000fe200078ec0ff */
[----:B------:R-:W-:Y:S01]  /*1ca0*/  UIADD3.X UR5, UR54, UR5, UR49, UP2, UP1 ;  /* 0x0000000536057290 */ /* 0x000fe200097e2431 */
[----:B------:R-:W-:Y:S01]  /*1cb0*/  IADD3.X R9, R32, UR37, RZ, P0, !PT ;  /* 0x0000002520097c10 */ /* 0x000fe200087fe4ff */
[----:B------:R-:W-:Y:S01]  /*1cc0*/  IMAD.WIDE.U32 R10, R5, UR32, R36 ;  /* 0x00000020050a7c25 */ /* 0x000fe2000f8e0024 */
[----:B------:R-:W-:-:S03]  /*1cd0*/  ULEA.HI UR17, UR17, UR9, URZ, 0x6 ;  /* 0x0000000911117291 */ /* 0x000fc6000f8f303f */
[----:B------:R-:W-:Y:S01]  /*1ce0*/  IMAD.IADD R22, R31, 0x1, -R8 ;  /* 0x000000011f167824 */ /* 0x000fe200078e0a08 */
[----:B------:R-:W-:Y:S01]  /*1cf0*/  IADD3 R10, P2, R10, UR59, RZ ;  /* 0x0000003b0a0a7c10 */ /* 0x000fe2000ff5e0ff */
[----:B------:R-:W-:Y:S01]  /*1d00*/  IMAD R9, R9, UR32, RZ ;  /* 0x0000002009097c24 */ /* 0x000fe2000f8e02ff */
[----:B------:R-:W-:Y:S01]  /*1d10*/  USHF.R.S32.HI UR17, URZ, 0x6, UR17 ;  /* 0x000000063f117899 */ /* 0x000fe20008011411 */
[----:B------:R-:W-:Y:S01]  /*1d20*/  IMAD R8, R25, UR14, R22 ;  /* 0x0000000e19087c24 */ /* 0x000fe2000f8e0216 */
[----:B------:R-:W-:Y:S01]  /*1d30*/  UMOV UR14, UR30 ;  /* 0x0000001e000e7c82 */ /* 0x000fe20008000000 */
[----:B------:R-:W-:Y:S01]  /*1d40*/  IMAD R13, R5, UR33, R9 ;  /* 0x00000021050d7c24 */ /* 0x000fe2000f8e0209 */
[----:B------:R-:W-:Y:S01]  /*1d50*/  UISETP.LT.AND UP1, UPT, URZ, UR17, UPT ;  /* 0x000000113f00728c */ /* 0x000fe2000bf21270 */
[----:B------:R-:W-:Y:S01]  /*1d60*/  VIADD R9, R7, UR13 ;  /* 0x0000000d07097c36 */ /* 0x000fe20008000000 */
[C---:B------:R-:W-:Y:S01]  /*1d70*/  IADD3 R5, P0, R8.reuse, UR11, RZ ;  /* 0x0000000b08057c10 */ /* 0x040fe2000ff1e0ff */
[----:B------:R-:W-:Y:S01]  /*1d80*/  UMOV UR13, UR31 ;  /* 0x0000001f000d7c82 */ /* 0x000fe20008000000 */
[----:B------:R-:W-:Y:S01]  /*1d90*/  IADD3.X R11, R11, UR52, R13, P2, !PT ;  /* 0x000000340b0b7c10 */ /* 0x000fe200097fe40d */
[----:B------:R-:W-:Y:S01]  /*1da0*/  USEL UR17, URZ, UR17, !UP1 ;  /* 0x000000113f117287 */ /* 0x000fe2000c800000 */
        /* <DEDUP_REMOVED lines=44> */
.L_x_459:
        /* <DEDUP_REMOVED lines=19> */
.L_x_460:
        /* <DEDUP_REMOVED lines=38> */
.L_x_462:
[----:B------:R-:W-:Y:S05]  /*2400*/  BSYNC B0 ;  /* 0x0000000000007941 */ /* 0x000fea0003800000 */
.L_x_461:
        /* <DEDUP_REMOVED lines=19> */
.L_x_464:
[----:B------:R-:W-:Y:S05]  /*2540*/  BSYNC B0 ;  /* 0x0000000000007941 */ /* 0x000fea0003800000 */
.L_x_463:
        /* <DEDUP_REMOVED lines=32> */
.L_x_466:
[----:B------:R-:W-:Y:S05]  /*2750*/  BSYNC B0 ;  /* 0x0000000000007941 */ /* 0x000fea0003800000 */
.L_x_465:
        /* <DEDUP_REMOVED lines=21> */
.L_x_458:
        /* <DEDUP_REMOVED lines=64> */
.L_x_469:
[----:B------:R-:W-:Y:S05]  /*2cb0*/  BSYNC B0 ;  /* 0x0000000000007941 */ /* 0x000fea0003800000 */
.L_x_468:
        /* <DEDUP_REMOVED lines=44> */
.L_x_471:
[----:B------:R-:W-:Y:S05]  /*2f80*/  BSYNC B0 ;  /* 0x0000000000007941 */ /* 0x000fea0003800000 */
.L_x_470:
        /* <DEDUP_REMOVED lines=32> */
.L_x_473:
[----:B------:R-:W-:Y:S05]  /*3190*/  BSYNC B0 ;  /* 0x0000000000007941 */ /* 0x000fea0003800000 */
.L_x_472:
        /* <DEDUP_REMOVED lines=37> */
.L_x_475:
[----:B------:R-:W-:Y:S05]  /*33f0*/  BSYNC B0 ;  /* 0x0000000000007941 */ /* 0x000fea0003800000 */
.L_x_474:
        /* <DEDUP_REMOVED lines=29> */
.L_x_477:
[----:B------:R-:W-:Y:S05]  /*35d0*/  BSYNC B0 ;  /* 0x0000000000007941 */ /* 0x000fea0003800000 */
.L_x_476:
        /* <DEDUP_REMOVED lines=40> */
.L_x_479:
[----:B------:R-:W-:Y:S05]  /*3860*/  BSYNC B0 ;  /* 0x0000000000007941 */ /* 0x000fea0003800000 */
.L_x_478:
        /* <DEDUP_REMOVED lines=8> */
[----:B------:R-:W-:Y:S01]  /*38f0*/  ULDC.64 UR18, c[0x0][0x260] ;  /* 0x0000980000127ab9 */ /* 0x000fe20000000a00 */
[----:B------:R2:W-:Y:S01]  /*3900*/  @P0 STS.128 [R34+0x10000], RZ ;  /* 0x010000ff22000388 */ /* 0x0005e20000000c00 */
[----:B------:R-:W-:Y:S01]  /*3910*/  IMAD.U32 R9, RZ, RZ, UR9 ;  /* 0x00000009ff097e24 */ /* 0x000fe2000f8e00ff */
[----:B------:R-:W-:Y:S01]  /*3920*/  IADD3 R8, P1, R6, UR16, RZ ;  /* 0x0000001006087c10 */ /* 0x000fe2000ff3e0ff */
[----:B------:R-:W-:Y:S01]  /*3930*/  IMAD R11, R26, UR18, RZ ;  /* 0x000000121a0b7c24 */ /* 0x000fe2000f8e02ff */
[----:B------:R-:W-:Y:S01]  /*3940*/  IADD3 R6, R5, 0x8, RZ ;  /* 0x0000000805067810 */ /* 0x000fe20007ffe0ff */
[----:B------:R-:W-:Y:S01]  /*3950*/  BSSY B0, `(.L_x_480) ;  /* 0x000002d000007945 */ /* 0x000fe20003800000 */
[----:B------:R-:W-:Y:S01]  /*3960*/  IADD3.X R9, R7, UR36, R9, P1, !PT ;  /* 0x0000002407097c10 */ /* 0x000fe20008ffe409 */
[----:B------:R-:W-:Y:S01]  /*3970*/  IMAD R11, R18, UR19, R11 ;  /* 0x00000013120b7c24 */ /* 0x000fe2000f8e020b */
[----:B------:R-:W-:-:S02]  /*3980*/  ISETP.GE.AND P5, PT, R6, UR5, PT ;  /* 0x0000000506007c0c */ /* 0x000fc4000bfa6270 */
        /* <DEDUP_REMOVED lines=41> */
.L_x_481:
[----:B------:R-:W-:Y:S05]  /*3c20*/  BSYNC B0 ;  /* 0x0000000000007941 */ /* 0x000fea0003800000 */
.L_x_480:
        /* <DEDUP_REMOVED lines=44> */
.L_x_483:
[----:B------:R-:W-:Y:S05]  /*3ef0*/  BSYNC B0 ;  /* 0x0000000000007941 */ /* 0x000fea0003800000 */
.L_x_482:
        /* <DEDUP_REMOVED lines=11> */
[----:B------:R-:W-:Y:S01]  /*3fb0*/  UISETP.NE.AND.EX UP1, UPT, UR21, URZ, UPT, UP1 ;  /* 0x0000003f1500728c */ /* 0x000fe2000bf25310 */
[----:B------:R-:W-:Y:S01]  /*3fc0*/  IMAD.MOV.U32 R240, RZ, RZ, 0x20 ;  /* 0x00000020fff07424 */ /* 0x000fe200078e00ff */
        /* <DEDUP_REMOVED lines=8> */
[----:B------:R-:W-:Y:S01]  /*4050*/  CS2R R126, SRZ ;  /* 0x00000000007e7805 */ /* 0x000fe2000001ff00 */
        /* <DEDUP_REMOVED lines=17> */
[----:B------:R-:W-:Y:S02]  /*4170*/  CS2R R124, SRZ ;  /* 0x00000000007c7805 */ /* 0x000fe4000001ff00 */
[----:B------:R-:W-:Y:S01]  /*4180*/  CS2R R130, SRZ ;  /* 0x0000000000827805 */ /* 0x000fe2000001ff00 */
[----:B------:R-:W-:Y:S01]  /*4190*/  BAR.SYNC.DEFER_BLOCKING 0x0 ;  /* 0x0000000000007b1d */ /* 0x000fe20000010000 */
        /* <DEDUP_REMOVED lines=27> */
[----:B------:R1:W5:Y:S01]  /*4350*/  @P0 LDG.E R13, desc[UR6][R6.64] ;  /* 0x00000006060d0981 */ /* 0x000362000c1e1900 */
[----:B------:R-:W-:Y:S02]  /*4360*/  CS2R R42, SRZ ;  /* 0x00000000002a7805 */ /* 0x000fe4000001ff00 */
[----:B--2---:R-:W-:Y:S02]  /*4370*/  CS2R R40, SRZ ;  /* 0x0000000000287805 */ /* 0x004fe4000001ff00 */
[----:B------:R-:W-:-:S02]  /*4380*/  CS2R R38, SRZ ;  /* 0x0000000000267805 */ /* 0x000fc4000001ff00 */
[----:B------:R-:W-:Y:S02]  /*4390*/  CS2R R36, SRZ ;  /* 0x0000000000247805 */ /* 0x000fe4000001ff00 */
[----:B----4-:R-:W-:Y:S02]  /*43a0*/  CS2R R34, SRZ ;  /* 0x0000000000227805 */ /* 0x010fe4000001ff00 */
[----:B------:R-:W-:Y:S02]  /*43b0*/  CS2R R26, SRZ ;  /* 0x00000000001a7805 */ /* 0x000fe4000001ff00 */
[----:B------:R-:W-:Y:S02]  /*43c0*/  CS2R R24, SRZ ;  /* 0x0000000000187805 */ /* 0x000fe4000001ff00 */
[----:B------:R-:W-:Y:S02]  /*43d0*/  CS2R R22, SRZ ;  /* 0x0000000000167805 */ /* 0x000fe4000001ff00 */
[----:B------:R-:W-:Y:S01]  /*43e0*/  CS2R R20, SRZ ;  /* 0x0000000000147805 */ /* 0x000fe2000001ff00 */
[----:B------:R-:W-:Y:S01]  /*43f0*/  ULDC UR23, c[0x0][0x2dc] ;  /* 0x0000b70000177ab9 */ /* 0x000fe20000000800 */
[----:B------:R-:W-:Y:S01]  /*4400*/  ULDC UR9, c[0x0][0x39c] ;  /* 0x0000e70000097ab9 */ /* 0x000fe20000000800 */
[----:B------:R-:W-:Y:S01]  /*4410*/  ULDC UR16, c[0x0][0x2ec] ;  /* 0x0000bb0000107ab9 */ /* 0x000fe20000000800 */
[----:B---3--:R2:W-:Y:S01]  /*4420*/  STL [R1+0x68], R4 ;  /* 0x0000680401007387 */ /* 0x0085e20000100800 */
[CC--:B-1----:R-:W-:Y:S01]  /*4430*/  LEA.HI R6, R33.reuse, R31.reuse, RZ, 0x4 ;  /* 0x0000001f21067211 */ /* 0x0c2fe200078f20ff */
[----:B------:R-:W1:Y:S01]  /*4440*/  @P0 MUFU.RCP R12, UR5 ;  /* 0x00000005000c0d08 */ /* 0x000e620008001000 */
[----:B------:R-:W-:Y:S01]  /*4450*/  USHF.L.U32 UR19, UR45, 0x6, URZ ;  /* 0x000000062d137899 */ /* 0x000fe2000800063f */
[----:B-----5:R3:W-:Y:S01]  /*4460*/  STL [R1+0x64], R8 ;  /* 0x0000640801007387 */ /* 0x0207e20000100800 */
[----:B------:R-:W-:Y:S01]  /*4470*/  LEA.HI R7, R33, R31, RZ, 0x7 ;  /* 0x0000001f21077211 */ /* 0x000fe200078f38ff */
[----:B------:R-:W-:-:S02]  /*4480*/  ULDC UR21, c[0x0][0x2d0] ;  /* 0x0000b40000157ab9 */ /* 0x000fc40000000800 */
[----:B------:R-:W4:Y:S04]  /*4490*/  LDSM.16.M88.4 R164, [R252] ;  /* 0x00000000fca4783b */ /* 0x000f280000000200 */
[----:B------:R-:W1:Y:S04]  /*44a0*/  LDSM.16.M88.4 R168, [R252+0x800] ;  /* 0x00080000fca8783b */ /* 0x000e680000000200 */
[----:B------:R-:W1:Y:S04]  /*44b0*/  LDSM.16.M88.4 R196, [R252+0x2000] ;  /* 0x00200000fcc4783b */ /* 0x000e680000000200 */
[----:B------:R-:W1:Y:S04]  /*44c0*/  LDSM.16.M88.4 R200, [R252+0x2800] ;  /* 0x00280000fcc8783b */ /* 0x000e680000000200 */
[----:B------:R-:W1:Y:S01]  /*44d0*/  LDSM.16.M88.4 R228, [R252+0x4000] ;  /* 0x00400000fce4783b */ /* 0x000e620000000200 */
[----:B--2---:R-:W-:-:S03]  /*44e0*/  LOP3.LUT R4, R28, 0xfffffff8, RZ, 0xc0, !PT ;  /* 0xfffffff81c047812 */ /* 0x004fc600078ec0ff */
[----:B------:R-:W2:Y:S01]  /*44f0*/  LDSM.16.M88.4 R232, [R252+0x4800] ;  /* 0x00480000fce8783b */ /* 0x000ea20000000200 */
[----:B---3--:R-:W-:Y:S01]  /*4500*/  SHF.R.S32.HI R8, RZ, 0x4, R6 ;  /* 0x00000004ff087819 */ /* 0x008fe20000011406 */
        /* <DEDUP_REMOVED lines=21> */
[----:B---3--:R-:W3:Y:S01]  /*4660*/  LDL R5, [R1+0x4] ;  /* 0x0000040001057983 */ /* 0x008ee20000100800 */
[----:B------:R-:W-:Y:S01]  /*4670*/  LOP3.LUT P1, RZ, R4, 0x2, RZ, 0xc0, !PT ;  /* 0x0000000204ff7812 */ /* 0x000fe2000782c0ff */
[----:B------:R-:W-:-:S05]  /*4680*/  IMAD.IADD R4, R9, 0x1, R10 ;  /* 0x0000000109047824 */ /* 0x000fca00078e020a */
[----:B------:R-:W-:Y:S01]  /*4690*/  LEA R4, R4, UR4, 0x1 ;  /* 0x0000000404047c11 */ /* 0x000fe2000f8e08ff */
[----:B-1----:R-:W-:Y:S01]  /*46a0*/  @P0 FMUL.FTZ R8, R13, R12 ;  /* 0x0000000c0d080220 */ /* 0x002fe20000410000 */
[----:B------:R-:W-:-:S03]  /*46b0*/  VIADD R6, R14, 0x11 ;  /* 0x000000110e067836 */ /* 0x000fc60000000000 */
[----:B------:R-:W-:Y:S04]  /*46c0*/  STL [R1], R4 ;  /* 0x0000000401007387 */ /* 0x000fe80000100800 */
[----:B------:R-:W1:Y:S04]  /*46d0*/  LDSM.16.M88.4 R148, [R4+0x12000] ;  /* 0x012000000494783b */ /* 0x000e680000000200 */
[----:B------:R-:W1:Y:S04]  /*46e0*/  LDSM.16.M88.4 R152, [R4+0x12800] ;  /* 0x012800000498783b */ /* 0x000e680000000200 */
        /* <DEDUP_REMOVED lines=14> */
[----:B-----5:R-:W-:-:S03]  /*47d0*/  VIADD R4, R14, 0x19 ;  /* 0x000000190e047836 */ /* 0x020fc60000000000 */
[----:B------:R-:W1:Y:S02]  /*47e0*/  LDSM.16.M88.4 R208, [R240+0x2800] ;  /* 0x00280000f0d0783b */ /* 0x000e640000000200 */
[----:B------:R-:W-:Y:S02]  /*47f0*/  I2FP.F32.S32 R11, R4 ;  /* 0x00000004000b7245 */ /* 0x000fe40000201400 */
[----:B------:R-:W1:Y:S01]  /*4800*/  LDSM.16.M88.4 R236, [R240+0x4000] ;  /* 0x00400000f0ec783b */ /* 0x000e620000000200 */
[----:B------:R-:W-:-:S03]  /*4810*/  I2FP.F32.S32 R4, R6 ;  /* 0x0000000600047245 */ /* 0x000fc60000201400 */
[----:B------:R-:W-:Y:S04]  /*4820*/  STL [R1+0x98], R11 ;  /* 0x0000980b01007387 */ /* 0x000fe80000100800 */
[----:B------:R-:W1:Y:S01]  /*4830*/  LDSM.16.M88.4 R240, [R240+0x4800] ;  /* 0x00480000f0f0783b */ /* 0x000e620000000200 */
[----:B------:R-:W-:Y:S01]  /*4840*/  UIADD3 UR20, UR35, 0x40, UR19 ;  /* 0x0000004023147890 */ /* 0x000fe2000fffe013 */
[----:B------:R-:W-:Y:S02]  /*4850*/  CS2R R30, SRZ ;  /* 0x00000000001e7805 */ /* 0x000fe4000001ff00 */
[----:B------:R-:W-:Y:S02]  /*4860*/  CS2R R28, SRZ ;  /* 0x00000000001c7805 */ /* 0x000fe4000001ff00 */
[----:B------:R-:W-:Y:S01]  /*4870*/  CS2R R32, SRZ ;  /* 0x0000000000207805 */ /* 0x000fe2000001ff00 */
[----:B------:R-:W-:Y:S01]  /*4880*/  UMOV UR5, URZ ;  /* 0x0000003f00057c82 */ /* 0x000fe20008000000 */
[----:B------:R-:W-:-:S02]  /*4890*/  UIADD3 UR19, UR19, 0x40, URZ ;  /* 0x0000004013137890 */ /* 0x000fc4000fffe03f */
[----:B------:R-:W-:Y:S01]  /*48a0*/  UIADD3 UR20, UR20, -UR10, URZ ;  /* 0x8000000a14147290 */ /* 0x000fe2000fffe03f */
[----:B------:R-:W-:Y:S01]  /*48b0*/  @UP1 UMOV UR5, UR15 ;  /* 0x0000000f00051c82 */ /* 0x000fe20008000000 */
[----:B---3--:R-:W3:Y:S04]  /*48c0*/  LDSM.16.M88.4 R156, [R5] ;  /* 0x00000000059c783b */ /* 0x008ee80000000200 */
        /* <DEDUP_REMOVED lines=10> */
[----:B----4-:R-:W-:-:S03]  /*4970*/  I2FP.F32.S32 R4, R8 ;  /* 0x0000000800047245 */ /* 0x010fc60000201400 */
[----:B------:R4:W-:Y:S04]  /*4980*/  STL [R1+0x8c], R5 ;  /* 0x00008c0501007387 */ /* 0x0009e80000100800 */
[----:B------:R5:W-:Y:S01]  /*4990*/  STL [R1+0x88], R4 ;  /* 0x0000880401007387 */ /* 0x000be20000100800 */
[----:B----4-:R-:W-:Y:S02]  /*49a0*/  I2FP.F32.S32 R5, R9 ;  /* 0x0000000900057245 */ /* 0x010fe40000201400 */
[----:B-----5:R-:W-:-:S03]  /*49b0*/  I2FP.F32.S32 R4, R10 ;  /* 0x0000000a00047245 */ /* 0x020fc60000201400 */
[----:B------:R-:W-:Y:S04]  /*49c0*/  STL [R1+0x84], R5 ;  /* 0x0000840501007387 */ /* 0x000fe80000100800 */
[----:B------:R4:W-:Y:S02]  /*49d0*/  STL [R1+0x80], R4 ;  /* 0x0000800401007387 */ /* 0x0009e40000100800 */
[----:B----4-:R-:W-:-:S05]  /*49e0*/  I2FP.F32.S32 R4, R14 ;  /* 0x0000000e00047245 */ /* 0x010fca0000201400 */
[----:B-123--:R4:W-:Y:S02]  /*49f0*/  STL [R1+0x7c], R4 ;  /* 0x00007c0401007387 */ /* 0x00e9e40000100800 */
.L_x_486:
        /* <DEDUP_REMOVED lines=118> */
[----:B------:R-:W1:Y:S04]  /*5160*/  LDSM.16.M88.4 R68, [R244+0x4800] ;  /* 0x00480000f444783b */ /* 0x000e680000000200 */
[----:B------:R-:W4:Y:S01]  /*5170*/  LDL R77, [R1+0xa4] ;  /* 0x0000a400014d7983 */ /* 0x000f220000100800 */
[C---:B---3--:R-:W-:Y:S03]  /*5180*/  HMMA.16816.F32 R4, R84.reuse, R88, R4 ;  /* 0x000000585404723c */ /* 0x048fe60000001804 */
[----:B------:R-:W3:Y:S03]  /*5190*/  LDL R76, [R1+0x64] ;  /* 0x00006400014c7983 */ /* 0x000ee60000100800 */
[C---:B------:R-:W-:Y:S11]  /*51a0*/  HMMA.16816.F32 R8, R84.reuse, R90, R8 ;  /* 0x0000005a5408723c */ /* 0x040ff60000001808 */
[----:B------:R-:W-:Y:S07]  /*51b0*/  @!UPT UIADD3 URZ, URZ, URZ, URZ ;  /* 0x0000003f3f3ff290 */ /* 0x000fee000fffe03f */
[----:B------:R-:W-:Y:S01]  /*51c0*/  FMUL.FTZ R7, R7, UR9 ;  /* 0x0000000907077c20 */ /* 0x000fe20008410000 */
[----:B------:R-:W-:Y:S01]  /*51d0*/  FMUL.FTZ R4, R4, UR9 ;  /* 0x0000000904047c20 */ /* 0x000fe20008410000 */
[----:B------:R-:W-:Y:S01]  /*51e0*/  FMUL.FTZ R5, R5, UR9 ;  /* 0x0000000905057c20 */ /* 0x000fe20008410000 */
[----:B------:R-:W-:Y:S01]  /*51f0*/  FMUL.FTZ R6, R6, UR9 ;  /* 0x0000000906067c20 */ /* 0x000fe20008410000 */
[----:B------:R-:W-:Y:S02]  /*5200*/  MUFU.TANH R96, R7 ;  /* 0x0000000700607308 */ /* 0x000fe40000002400 */
[----:B------:R-:W-:Y:S01]  /*5210*/  FMUL.FTZ R9, R9, UR9 ;  /* 0x0000000909097c20 */ /* 0x000fe20008410000 */
[----:B------:R-:W-:Y:S01]  /*5220*/  FMUL.FTZ R8, R8, UR9 ;  /* 0x0000000908087c20 */ /* 0x000fe20008410000 */
[----:B------:R-:W-:Y:S01]  /*5230*/  FMUL.FTZ R10, R10, UR9 ;  /* 0x000000090a0a7c20 */ /* 0x000fe20008410000 */
[----:B------:R-:W-:Y:S01]  /*5240*/  FMUL.FTZ R11, R11, UR9 ;  /* 0x000000090b0b7c20 */ /* 0x000fe20008410000 */
[C---:B-1----:R-:W-:Y:S04]  /*5250*/  HMMA.16816.F32 R12, R84.reuse, R68, R12 ;  /* 0x00000044540c723c */ /* 0x042fe8000000180c */
[----:B------:R-:W-:Y:S02]  /*5260*/  MUFU.TANH R88, R9 ;  /* 0x0000000900587308 */ /* 0x000fe40000002400 */
[----:B------:R-:W-:Y:S08]  /*5270*/  HMMA.16816.F32 R16, R84, R70, R16 ;  /* 0x000000465410723c */ /* 0x000ff00000001810 */
[----:B------:R-:W-:Y:S10]  /*5280*/  MUFU.TANH R91, R4 ;  /* 0x00000004005b7308 */ /* 0x000ff40000002400 */
[----:B------:R-:W4:Y:S01]  /*5290*/  MUFU.TANH R90, R5 ;  /* 0x00000005005a7308 */ /* 0x000f220000002400 */
[----:B------:R-:W-:Y:S01]  /*52a0*/  FMUL.FTZ R12, R12, UR9 ;  /* 0x000000090c0c7c20 */ /* 0x000fe20008410000 */
[----:B------:R-:W-:Y:S08]  /*52b0*/  FMUL.FTZ R14, R14, UR9 ;  /* 0x000000090e0e7c20 */ /* 0x000ff00008410000 */
[----:B------:R-:W1:Y:S01]  /*52c0*/  MUFU.TANH R99, R6 ;  /* 0x0000000600637308 */ /* 0x000e620000002400 */
[----:B------:R-:W-:Y:S01]  /*52d0*/  FMUL.FTZ R15, R15, UR9 ;  /* 0x000000090f0f7c20 */ /* 0x000fe20008410000 */
[----:B------:R-:W-:Y:S01]  /*52e0*/  FMUL.FTZ R13, R13, UR9 ;  /* 0x000000090d0d7c20 */ /* 0x000fe20008410000 */
[----:B------:R-:W-:Y:S01]  /*52f0*/  FMUL.FTZ R16, R16, UR9 ;  /* 0x0000000910107c20 */ /* 0x000fe20008410000 */
[----:B------:R-:W-:Y:S01]  /*5300*/  FMUL.FTZ R18, R18, UR9 ;  /* 0x0000000912127c20 */ /* 0x000fe20008410000 */
[----:B------:R-:W-:Y:S01]  /*5310*/  FMUL.FTZ R17, R17, UR9 ;  /* 0x0000000911117c20 */ /* 0x000fe20008410000 */
[----:B------:R-:W-:Y:S04]  /*5320*/  FMUL.FTZ R19, R19, UR9 ;  /* 0x0000000913137c20 */ /* 0x000fe80008410000 */
[----:B------:R1:W-:Y:S10]  /*5330*/  MUFU.TANH R92, R12 ;  /* 0x0000000c005c7308 */ /* 0x0003f40000002400 */
[----:B------:R1:W-:Y:S10]  /*5340*/  MUFU.TANH R95, R14 ;  /* 0x0000000e005f7308 */ /* 0x0003f40000002400 */
[----:B------:R-:W3:Y:S01]  /*5350*/  MUFU.TANH R89, R8 ;  /* 0x0000000800597308 */ /* 0x000ee20000002400 */
[----:B-1----:R-:W3:Y:S09]  /*5360*/  LDL R12, [R1+0x84] ;  /* 0x00008400010c7983 */ /* 0x002ef20000100800 */
[----:B------:R-:W1:Y:S01]  /*5370*/  MUFU.TANH R98, R10 ;  /* 0x0000000a00627308 */ /* 0x000e620000002400 */
[----:B------:R-:W3:Y:S09]  /*5380*/  LDL R14, [R1+0x88] ;  /* 0x00008800010e7983 */ /* 0x000ef20000100800 */
[----:B------:R1:W-:Y:S10]  /*5390*/  MUFU.TANH R94, R15 ;  /* 0x0000000f005e7308 */ /* 0x0003f40000002400 */
[----:B------:R-:W3:Y:S10]  /*53a0*/  MUFU.TANH R97, R11 ;  /* 0x0000000b00617308 */ /* 0x000ef40000002400 */
[----:B------:R1:W3:Y:S02]  /*53b0*/  MUFU.TANH R86, R13 ;  /* 0x0000000d00567308 */ /* 0x0002e40000002400 */
[----:B-1----:R-:W3:Y:S08]  /*53c0*/  LDL R15, [R1+0x8c] ;  /* 0x00008c00010f7983 */ /* 0x002ef00000100800 */
[----:B------:R-:W1:Y:S10]  /*53d0*/  MUFU.TANH R85, R16 ;  /* 0x0000001000557308 */ /* 0x000e740000002400 */
[----:B------:R-:W-:Y:S01]  /*53e0*/  MUFU.TANH R93, R18 ;  /* 0x00000012005d7308 */ /* 0x000fe20000002400 */
[----:B------:R-:W3:Y:S09]  /*53f0*/  LDL R13, [R1+0x90] ;  /* 0x00009000010d7983 */ /* 0x000ef20000100800 */
[----:B------:R-:W1:Y:S10]  /*5400*/  MUFU.TANH R84, R17 ;  /* 0x0000001100547308 */ /* 0x000e740000002400 */
[----:B------:R-:W1:Y:S01]  /*5410*/  MUFU.TANH R87, R19 ;  /* 0x0000001300577308 */ /* 0x000e620000002400 */
[----:B--2---:R-:W-:Y:S01]  /*5420*/  @!P0 IADD3 R10, R72, 0x1, RZ ;  /* 0x00000001480a8810 */ /* 0x004fe20007ffe0ff */
[----:B----4-:R-:W-:Y:S01]  /*5430*/  FFMA.FTZ R4, R73, UR5, R90 ;  /* 0x0000000549047c23 */ /* 0x010fe2000801005a */
[----:B------:R-:W-:Y:S01]  /*5440*/  FFMA.FTZ R6, R74, UR5, R91 ;  /* 0x000000054a067c23 */ /* 0x000fe2000801005b */
[----:B------:R-:W-:Y:S04]  /*5450*/  @!P0 IADD3 R7, R77, UR15, RZ ;  /* 0x0000000f4d078c10 */ /* 0x000fe8000fffe0ff */
[----:B------:R-:W-:Y:S01]  /*5460*/  @!P0 VIMNMX R9, R7, UR10, PT ;  /* 0x0000000a07098c48 */ /* 0x000fe2000bfe0100 */
[C---:B---3--:R-:W-:Y:S01]  /*5470*/  FMUL.FTZ R5, R76.reuse, 1.4426950216293334961 ;  /* 0x3fb8aa3b4c057820 */ /* 0x048fe20000410000 */
[----:B------:R-:W-:Y:S02]  /*5480*/  FSETP.NEU.FTZ.AND P1, PT, R76, -INF , PT ;  /* 0xff8000004c00780b */ /* 0x000fe40003f3d000 */
[-C--:B------:R-:W-:Y:S02]  /*5490*/  @!P0 ISETP.GE.AND P2, PT, R72, R9.reuse, PT ;  /* 0x000000094800820c */ /* 0x080fe40003f46270 */
[----:B------:R-:W-:Y:S02]  /*54a0*/  FSEL R5, R5, RZ, P1 ;  /* 0x000000ff05057208 */ /* 0x000fe40000800000 */
[----:B------:R-:W-:Y:S02]  /*54b0*/  @!P0 FSEL R6, R6, -INF , !P2 ;  /* 0xff80000006068808 */ /* 0x000fe40005000000 */
[----:B------:R-:W-:Y:S02]  /*54c0*/  MOV R76, 0x8 ;  /* 0x00000008004c7802 */ /* 0x000fe40000000f00 */
[-C--:B------:R-:W-:Y:S01]  /*54d0*/  @!P0 ISETP.GE.AND P2, PT, R10, R9.reuse, PT ;  /* 0x000000090a00820c */ /* 0x080fe20003f46270 */
[--C-:B------:R-:W-:Y:S01]  /*54e0*/  FFMA.FTZ R8, R6, UR16, -R5.reuse ;  /* 0x0000001006087c23 */ /* 0x100fe20008010805 */
[----:B------:R-:W-:Y:S01]  /*54f0*/  @!P0 VIADDMNMX R6, R7, R76, UR10, PT ;  /* 0x0000000a07068e46 */ /* 0x000fe2000b80014c */
[C---:B------:R-:W-:Y:S01]  /*5500*/  FMUL.FTZ R7, R75.reuse, 1.4426950216293334961 ;  /* 0x3fb8aa3b4b077820 */ /* 0x040fe20000410000 */
[----:B------:R-:W-:Y:S01]  /*5510*/  @!P0 FSEL R4, R4, -INF , !P2 ;  /* 0xff80000004048808 */ /* 0x000fe20005000000 */
[----:B------:R2:W-:Y:S01]  /*5520*/  MUFU.EX2 R251, R8 ;  /* 0x0000000800fb7308 */ /* 0x0005e20000000800 */
[----:B------:R-:W-:Y:S02]  /*5530*/  FSETP.NEU.FTZ.AND P1, PT, R75, -INF , PT ;  /* 0xff8000004b00780b */ /* 0x000fe40003f3d000 */
[-C--:B------:R-:W-:Y:S01]  /*5540*/  @!P0 ISETP.GE.AND P2, PT, R72, R6.reuse, PT ;  /* 0x000000064800820c */ /* 0x080fe20003f46270 */
[----:B------:R-:W-:Y:S01]  /*5550*/  FFMA.FTZ R11, R4, UR16, -R5 ;  /* 0x00000010040b7c23 */ /* 0x000fe20008010805 */
[----:B------:R-:W-:Y:S01]  /*5560*/  FSEL R4, R7, RZ, P1 ;  /* 0x000000ff07047208 */ /* 0x000fe20000800000 */
[----:B------:R-:W-:Y:S01]  /*5570*/  FFMA.FTZ R7, R73, UR5, R96 ;  /* 0x0000000549077c23 */ /* 0x000fe20008010060 */
[-C--:B------:R-:W-:Y:S03]  /*5580*/  @!P0 ISETP.GE.AND P1, PT, R10, R6.reuse, PT ;  /* 0x000000060a00820c */ /* 0x080fe60003f26270 */
[----:B------:R3:W-:Y:S01]  /*5590*/  MUFU.EX2 R249, R11 ;  /* 0x0000000b00f97308 */ /* 0x0007e20000000800 */
[----:B------:R-:W-:Y:S02]  /*55a0*/  @!P0 IADD3 R10, R72, 0x8, RZ ;  /* 0x00000008480a8810 */ /* 0x000fe40007ffe0ff */
[----:B------:R-:W-:Y:S02]  /*55b0*/  @!P0 FSEL R7, R7, -INF , !P1 ;  /* 0xff80000007078808 */ /* 0x000fe40004800000 */
[-C--:B------:R-:W-:Y:S03]  /*55c0*/  @!P0 ISETP.GE.AND P1, PT, R10, R9.reuse, PT ;  /* 0x000000090a00820c */ /* 0x080fe60003f26270 */
[--C-:B------:R-:W-:Y:S01]  /*55d0*/  FFMA.FTZ R7, R7, UR16, -R4.reuse ;  /* 0x0000001007077c23 */ /* 0x100fe20008010804 */
[----:B--2---:R-:W-:Y:S03]  /*55e0*/  FFMA.FTZ R8, R74, UR5, R99 ;  /* 0x000000054a087c23 */ /* 0x004fe60008010063 */
[----:B------:R-:W-:Y:S02]  /*55f0*/  MUFU.EX2 R110, R7 ;  /* 0x00000007006e7308 */ /* 0x000fe40000000800 */
[----:B------:R-:W-:Y:S02]  /*5600*/  @!P0 FSEL R8, R8, -INF , !P2 ;  /* 0xff80000008088808 */ /* 0x000fe40005000000 */
[----:B---3--:R-:W-:Y:S03]  /*5610*/  @!P0 IADD3 R11, R72, 0x9, RZ ;  /* 0x00000009480b8810 */ /* 0x008fe60007ffe0ff */
[----:B------:R-:W-:Y:S04]  /*5620*/  FFMA.FTZ R8, R8, UR16, -R4 ;  /* 0x0000001008087c23 */ /* 0x000fe80008010804 */
[----:B------:R2:W-:Y:S02]  /*5630*/  MUFU.EX2 R111, R8 ;  /* 0x00000008006f7308 */ /* 0x0005e40000000800 */
[----:B--2---:R-:W-:Y:S05]  /*5640*/  FFMA.FTZ R8, R12, UR5, R89 ;  /* 0x000000050c087c23 */ /* 0x004fea0008010059 */
[----:B------:R-:W-:Y:S02]  /*5650*/  @!P0 FSEL R8, R8, -INF , !P1 ;  /* 0xff80000008088808 */ /* 0x000fe40004800000 */
[-C--:B------:R-:W-:Y:S01]  /*5660*/  @!P0 ISETP.GE.AND P1, PT, R11, R9.reuse, PT ;  /* 0x000000090b00820c */ /* 0x080fe20003f26270 */
[----:B------:R-:W-:Y:S02]  /*5670*/  FFMA.FTZ R7, R14, UR5, R88 ;  /* 0x000000050e077c23 */ /* 0x000fe40008010058 */
[--C-:B------:R-:W-:Y:S03]  /*5680*/  FFMA.FTZ R8, R8, UR16, -R5.reuse ;  /* 0x0000001008087c23 */ /* 0x100fe60008010805 */
[----:B------:R-:W-:Y:S01]  /*5690*/  @!P0 FSEL R7, R7, -INF , !P1 ;  /* 0xff80000007078808 */ /* 0x000fe20004800000 */
[----:B------:R2:W-:Y:S01]  /*56a0*/  MUFU.EX2 R248, R8 ;  /* 0x0000000800f87308 */ /* 0x0005e20000000800 */
[-C--:B------:R-:W-:Y:S02]  /*56b0*/  @!P0 ISETP.GE.AND P1, PT, R10, R6.reuse, PT ;  /* 0x000000060a00820c */ /* 0x080fe40003f26270 */
[----:B------:R-:W-:Y:S01]  /*56c0*/  @!P0 IADD3 R10, R72, 0x10, RZ ;  /* 0x00000010480a8810 */ /* 0x000fe20007ffe0ff */
[----:B------:R-:W-:Y:S06]  /*56d0*/  FFMA.FTZ R7, R7, UR16, -R5 ;  /* 0x0000001007077c23 */ /* 0x000fec0008010805 */
[----:B------:R3:W-:Y:S01]  /*56e0*/  MUFU.EX2 R246, R7 ;  /* 0x0000000700f67308 */ /* 0x0007e20000000800 */
[----:B--2---:R-:W-:Y:S02]  /*56f0*/  FFMA.FTZ R8, R12, UR5, R98 ;  /* 0x000000050c087c23 */ /* 0x004fe40008010062 */
[----:B------:R-:W1:Y:S03]  /*5700*/  LDL R12, [R1+0x94] ;  /* 0x00009400010c7983 */ /* 0x000e660000100800 */
[----:B------:R-:W-:Y:S02]  /*5710*/  @!P0 FSEL R8, R8, -INF , !P1 ;  /* 0xff80000008088808 */ /* 0x000fe40004800000 */
[-C--:B------:R-:W-:Y:S01]  /*5720*/  @!P0 ISETP.GE.AND P1, PT, R11, R6.reuse, PT ;  /* 0x000000060b00820c */ /* 0x080fe20003f26270 */
[----:B---3--:R-:W-:Y:S01]  /*5730*/  FFMA.FTZ R7, R14, UR5, R97 ;  /* 0x000000050e077c23 */ /* 0x008fe20008010061 */
[----:B------:R-:W-:Y:S01]  /*5740*/  @!P0 IADD3 R11, R72, 0x11, RZ ;  /* 0x00000011480b8810 */ /* 0x000fe20007ffe0ff */
[----:B------:R-:W2:Y:S01]  /*5750*/  LDL R14, [R1+0x98] ;  /* 0x00009800010e7983 */ /* 0x000ea20000100800 */
[--C-:B------:R-:W-:Y:S02]  /*5760*/  FFMA.FTZ R8, R8, UR16, -R4.reuse ;  /* 0x0000001008087c23 */ /* 0x100fe40008010804 */
[----:B------:R-:W-:Y:S02]  /*5770*/  @!P0 FSEL R7, R7, -INF , !P1 ;  /* 0xff80000007078808 */ /* 0x000fe40004800000 */
[----:B------:R3:W-:Y:S01]  /*5780*/  MUFU.EX2 R109, R8 ;  /* 0x00000008006d7308 */ /* 0x0007e20000000800 */
[-C--:B------:R-:W-:Y:S02]  /*5790*/  @!P0 ISETP.GE.AND P1, PT, R10, R9.reuse, PT ;  /* 0x000000090a00820c */ /* 0x080fe40003f26270 */
[----:B------:R-:W-:Y:S07]  /*57a0*/  FFMA.FTZ R7, R7, UR16, -R4 ;  /* 0x0000001007077c23 */ /* 0x000fee0008010804 */
[----:B------:R4:W-:Y:S01]  /*57b0*/  MUFU.EX2 R108, R7 ;  /* 0x00000007006c7308 */ /* 0x0009e20000000800 */
[----:B---3--:R-:W-:Y:S05]  /*57c0*/  FFMA.FTZ R8, R15, UR5, R92 ;  /* 0x000000050f087c23 */ /* 0x008fea000801005c */
[----:B------:R-:W-:Y:S02]  /*57d0*/  @!P0 FSEL R8, R8, -INF , !P1 ;  /* 0xff80000008088808 */ /* 0x000fe40004800000 */
[-C--:B------:R-:W-:Y:S01]  /*57e0*/  @!P0 ISETP.GE.AND P1, PT, R11, R9.reuse, PT ;  /* 0x000000090b00820c */ /* 0x080fe20003f26270 */
[----:B----4-:R-:W-:Y:S02]  /*57f0*/  FFMA.FTZ R7, R13, UR5, R86 ;  /* 0x000000050d077c23 */ /* 0x010fe40008010056 */
[--C-:B------:R-:W-:Y:S03]  /*5800*/  FFMA.FTZ R8, R8, UR16, -R5.reuse ;  /* 0x0000001008087c23 */ /* 0x100fe60008010805 */
[----:B------:R-:W-:Y:S01]  /*5810*/  @!P0 FSEL R7, R7, -INF , !P1 ;  /* 0xff80000007078808 */ /* 0x000fe20004800000 */
[----:B------:R3:W-:Y:S01]  /*5820*/  MUFU.EX2 R250, R8 ;  /* 0x0000000800fa7308 */ /* 0x0007e20000000800 */
[-C--:B------:R-:W-:Y:S02]  /*5830*/  @!P0 ISETP.GE.AND P1, PT, R10, R6.reuse, PT ;  /* 0x000000060a00820c */ /* 0x080fe40003f26270 */
[----:B------:R-:W-:Y:S01]  /*5840*/  @!P0 IADD3 R10, R72, 0x19, RZ ;  /* 0x00000019480a8810 */ /* 0x000fe20007ffe0ff */
[----:B------:R-:W-:Y:S06]  /*5850*/  FFMA.FTZ R7, R7, UR16, -R5 ;  /* 0x0000001007077c23 */ /* 0x000fec0008010805 */
[----:B------:R4:W2:Y:S01]  /*5860*/  MUFU.EX2 R247, R7 ;  /* 0x0000000700f77308 */ /* 0x0008a20000000800 */
[----:B---3--:R-:W-:Y:S05]  /*5870*/  FFMA.FTZ R8, R15, UR5, R95 ;  /* 0x000000050f087c23 */ /* 0x008fea000801005f */
[----:B------:R-:W-:Y:S02]  /*5880*/  @!P0 FSEL R8, R8, -INF , !P1 ;  /* 0xff80000008088808 */ /* 0x000fe40004800000 */
[-C--:B------:R-:W-:Y:S01]  /*5890*/  @!P0 ISETP.GE.AND P1, PT, R11, R6.reuse, PT ;  /* 0x000000060b00820c */ /* 0x080fe20003f26270 */
[----:B----4-:R-:W-:Y:S01]  /*58a0*/  FFMA.FTZ R7, R13, UR5, R94 ;  /* 0x000000050d077c23 */ /* 0x010fe2000801005e */
[----:B------:R-:W-:Y:S01]  /*58b0*/  @!P0 IADD3 R11, R72, 0x18, RZ ;  /* 0x00000018480b8810 */ /* 0x000fe20007ffe0ff */
[--C-:B------:R-:W-:Y:S01]  /*58c0*/  FFMA.FTZ R8, R8, UR16, -R4.reuse ;  /* 0x0000001008087c23 */ /* 0x100fe20008010804 */
[----:B------:R-:W3:Y:S02]  /*58d0*/  LDL R13, [R1+0x78] ;  /* 0x00007800010d7983 */ /* 0x000ee40000100800 */
[----:B------:R-:W-:Y:S01]  /*58e0*/  @!P0 FSEL R7, R7, -INF , !P1 ;  /* 0xff80000007078808 */ /* 0x000fe20004800000 */
[----:B------:R1:W-:Y:S01]  /*58f0*/  MUFU.EX2 R107, R8 ;  /* 0x00000008006b7308 */ /* 0x0003e20000000800 */
[CC--:B------:R-:W-:Y:S02]  /*5900*/  @!P0 ISETP.GE.AND P1, PT, R11.reuse, R9.reuse, PT ;  /* 0x000000090b00820c */ /* 0x0c0fe40003f26270 */
[-C--:B------:R-:W-:Y:S01]  /*5910*/  @!P0 ISETP.GE.AND P2, PT, R11, R6.reuse, PT ;  /* 0x000000060b00820c */ /* 0x080fe20003f46270 */
[----:B------:R-:W-:Y:S06]  /*5920*/  FFMA.FTZ R7, R7, UR16, -R4 ;  /* 0x0000001007077c23 */ /* 0x000fec0008010804 */
[----:B------:R2:W4:Y:S01]  /*5930*/  MUFU.EX2 R106, R7 ;  /* 0x00000007006a7308 */ /* 0x0005220000000800 */
[----:B-1----:R-:W-:Y:S05]  /*5940*/  FFMA.FTZ R8, R12, UR5, R85 ;  /* 0x000000050c087c23 */ /* 0x002fea0008010055 */
[----:B------:R-:W-:Y:S02]  /*5950*/  @!P0 FSEL R8, R8, -INF , !P1 ;  /* 0xff80000008088808 */ /* 0x000fe40004800000 */
[----:B------:R-:W-:Y:S01]  /*5960*/  @!P0 ISETP.GE.AND P1, PT, R10, R9, PT ;  /* 0x000000090a00820c */ /* 0x000fe20003f26270 */
[----:B--2---:R-:W-:Y:S02]  /*5970*/  FFMA.FTZ R7, R14, UR5, R84 ;  /* 0x000000050e077c23 */ /* 0x004fe40008010054 */
[----:B------:R-:W-:Y:S01]  /*5980*/  FFMA.FTZ R9, R8, UR16, -R5 ;  /* 0x0000001008097c23 */ /* 0x000fe20008010805 */
[----:B------:R-:W-:Y:S02]  /*5990*/  FFMA.FTZ R8, R12, UR5, R93 ;  /* 0x000000050c087c23 */ /* 0x000fe4000801005d */
[----:B------:R-:W2:Y:S01]  /*59a0*/  LDL R12, [R1+0x74] ;  /* 0x00007400010c7983 */ /* 0x000ea20000100800 */
[----:B------:R-:W-:Y:S01]  /*59b0*/  @!P0 FSEL R7, R7, -INF , !P1 ;  /* 0xff80000007078808 */ /* 0x000fe20004800000 */
[----:B------:R-:W-:Y:S01]  /*59c0*/  MUFU.EX2 R245, R9 ;  /* 0x0000000900f57308 */ /* 0x000fe20000000800 */
[----:B------:R-:W-:Y:S01]  /*59d0*/  @!P0 ISETP.GE.AND P1, PT, R10, R6, PT ;  /* 0x000000060a00820c */ /* 0x000fe20003f26270 */
[----:B------:R-:W-:Y:S01]  /*59e0*/  FFMA.FTZ R6, R14, UR5, R87 ;  /* 0x000000050e067c23 */ /* 0x000fe20008010057 */
[----:B------:R-:W-:Y:S01]  /*59f0*/  @!P0 FSEL R8, R8, -INF , !P2 ;  /* 0xff80000008088808 */ /* 0x000fe20005000000 */
[----:B------:R-:W-:Y:S01]  /*5a00*/  FFMA.FTZ R5, R7, UR16, -R5 ;  /* 0x0000001007057c23 */ /* 0x000fe20008010805 */
[----:B------:R-:W-:Y:S02]  /*5a10*/  F2FP.F16.F32.PACK_AB R7, R247, R250 ;  /* 0x000000faf707723e */ /* 0x000fe400000000ff */
[----:B------:R-:W-:Y:S01]  /*5a20*/  @!P0 FSEL R6, R6, -INF , !P1 ;  /* 0xff80000006068808 */ /* 0x000fe20004800000 */
[--C-:B------:R-:W-:Y:S02]  /*5a30*/  FFMA.FTZ R8, R8, UR16, -R4.reuse ;  /* 0x0000001008087c23 */ /* 0x100fe40008010804 */
[----:B------:R1:W4:Y:S02]  /*5a40*/  MUFU.EX2 R244, R5 ;  /* 0x0000000500f47308 */ /* 0x0003240000000800 */
[----:B------:R-:W-:Y:S01]  /*5a50*/  FFMA.FTZ R4, R6, UR16, -R4 ;  /* 0x0000001006047c23 */ /* 0x000fe20008010804 */
[----:B------:R-:W-:Y:S07]  /*5a60*/  F2FP.F16.F32.PACK_AB R6, R249, R251 ;  /* 0x000000fbf906723e */ /* 0x000fee00000000ff */
[----:B------:R4:W-:Y:S01]  /*5a70*/  MUFU.EX2 R104, R4 ;  /* 0x0000000400687308 */ /* 0x0009e20000000800 */
[----:B------:R4:W-:Y:S09]  /*5a80*/  STS [R103+0x14000], R6 ;  /* 0x0140000667007388 */ /* 0x0009f20000000800 */
[----:B------:R4:W3:Y:S01]  /*5a90*/  MUFU.EX2 R105, R8 ;  /* 0x0000000800697308 */ /* 0x0008e20000000800 */
[----:B-1----:R-:W-:Y:S05]  /*5aa0*/  F2FP.F16.F32.PACK_AB R5, R110, R111 ;  /* 0x0000006f6e05723e */ /* 0x002fea00000000ff */
[----:B------:R1:W-:Y:S01]  /*5ab0*/  STS [R103+0x14400], R5 ;  /* 0x0144000567007388 */ /* 0x0003e20000000800 */
[----:B----4-:R-:W-:Y:S05]  /*5ac0*/  F2FP.F16.F32.PACK_AB R4, R246, R248 ;  /* 0x000000f8f604723e */ /* 0x010fea00000000ff */
[----:B------:R4:W-:Y:S01]  /*5ad0*/  STS [R102+0x14000], R4 ;  /* 0x0140000466007388 */ /* 0x0009e20000000800 */
[----:B------:R-:W-:Y:S02]  /*5ae0*/  F2FP.F16.F32.PACK_AB R8, R108, R109 ;  /* 0x0000006d6c08723e */ /* 0x000fe400000000ff */
[----:B------:R-:W-:Y:S03]  /*5af0*/  F2FP.F16.F32.PACK_AB R6, R106, R107 ;  /* 0x0000006b6a06723e */ /* 0x000fe600000000ff */
[----:B------:R-:W-:Y:S04]  /*5b00*/  STS [R102+0x14400], R8 ;  /* 0x0144000866007388 */ /* 0x000fe80000000800 */
[----:B------:R-:W-:Y:S04]  /*5b10*/  STS [R101+0x14000], R7 ;  /* 0x0140000765007388 */ /* 0x000fe80000000800 */
[----:B------:R-:W-:Y:S01]  /*5b20*/  STS [R101+0x14400], R6 ;  /* 0x0144000665007388 */ /* 0x000fe20000000800 */
[----:B-1----:R-:W-:Y:S02]  /*5b30*/  F2FP.F16.F32.PACK_AB R5, R244, R245 ;  /* 0x000000f5f405723e */ /* 0x002fe400000000ff */
[----:B---3--:R-:W-:Y:S03]  /*5b40*/  IADD3 R82, P0, R13, UR14, RZ ;  /* 0x0000000e0d527c10 */ /* 0x008fe6000ff1e0ff */
[----:B------:R-:W-:Y:S01]  /*5b50*/  STS [R100+0x14000], R5 ;  /* 0x0140000564007388 */ /* 0x000fe20000000800 */
[----:B----4-:R-:W-:Y:S05]  /*5b60*/  F2FP.F16.F32.PACK_AB R4, R104, R105 ;  /* 0x000000696804723e */ /* 0x010fea00000000ff */
[----:B------:R-:W-:Y:S04]  /*5b70*/  STS [R100+0x14400], R4 ;  /* 0x0144000464007388 */ /* 0x000fe80000000800 */
[----:B------:R-:W1:Y:S04]  /*5b80*/  LDSM.16.M88.4 R16, [R115+0x6000] ;  /* 0x006000007310783b */ /* 0x000e680000000200 */
[----:B------:R-:W3:Y:S04]  /*5b90*/  LDSM.16.M88.4 R68, [R114+0x6000] ;  /* 0x006000007244783b */ /* 0x000ee80000000200 */
[----:B------:R-:W4:Y:S04]  /*5ba0*/  LDSM.16.M88.4 R72, [R113+0x6000] ;  /* 0x006000007148783b */ /* 0x000f280000000200 */
[----:B------:R-:W4:Y:S01]  /*5bb0*/  LDSM.16.M88.4 R76, [R112+0x6000] ;  /* 0x00600000704c783b */ /* 0x000f220000000200 */
[C---:B-1----:R-:W-:Y:S06]  /*5bc0*/  HMMA.16816.F32 R4, R16.reuse, R148, RZ ;  /* 0x000000941004723c */ /* 0x042fec00000018ff */
[C---:B------:R-:W-:Y:S01]  /*5bd0*/  HMMA.16816.F32 R8, R16.reuse, R150, RZ ;  /* 0x000000961008723c */ /* 0x040fe200000018ff */
[----:B--2---:R-:W-:Y:S05]  /*5be0*/  IADD3.X R83, R12, UR13, RZ, P0, !PT ;  /* 0x0000000d0c537c10 */ /* 0x004fea00087fe4ff */
[C---:B------:R-:W-:Y:S01]  /*5bf0*/  HMMA.16816.F32 R12, R16.reuse, R152, RZ ;  /* 0x00000098100c723c */ /* 0x040fe200000018ff */
[----:B------:R-:W-:Y:S01]  /*5c00*/  PLOP3.LUT P0, PT, PT, PT, UP0, 0x80, 0x0 ;  /* 0x000000000000781c */ /* 0x000fe20003f0f008 */
[----:B------:R-:W2:Y:S04]  /*5c10*/  LDG.E R81, desc[UR6][R82.64] ;  /* 0x0000000652517981 */ /* 0x000ea8000c1e1900 */
[----:B------:R-:W-:Y:S01]  /*5c20*/  HMMA.16816.F32 R16, R16, R154, RZ ;  /* 0x0000009a1010723c */ /* 0x000fe200000018ff */
[----:B------:R-:W2:Y:S05]  /*5c30*/  LDG.E R80, desc[UR6][R82.64+0x20] ;  /* 0x0000200652507981 */ /* 0x000eaa000c1e1900 */
[C---:B---3--:R-:W-:Y:S06]  /*5c40*/  HMMA.16816.F32 R4, R68.reuse, R156, R4 ;  /* 0x0000009c4404723c */ /* 0x048fec0000001804 */
[C---:B------:R-:W-:Y:S06]  /*5c50*/  HMMA.16816.F32 R8, R68.reuse, R158, R8 ;  /* 0x0000009e4408723c */ /* 0x040fec0000001808 */
[C---:B------:R-:W-:Y:S06]  /*5c60*/  HMMA.16816.F32 R12, R68.reuse, R160, R12 ;  /* 0x000000a0440c723c */ /* 0x040fec000000180c */
[----:B------:R-:W-:Y:S01]  /*5c70*/  HMMA.16816.F32 R16, R68, R162, R16 ;  /* 0x000000a24410723c */ /* 0x000fe20000001810 */
[----:B------:R-:W1:Y:S05]  /*5c80*/  LDSM.16.M88.4 R68, [R115+0x8000] ;  /* 0x008000007344783b */ /* 0x000e6a0000000200 */
[C---:B----4-:R-:W-:Y:S06]  /*5c90*/  HMMA.16816.F32 R4, R72.reuse, R164, R4 ;  /* 0x000000a44804723c */ /* 0x050fec0000001804 */
        /* <DEDUP_REMOVED lines=18> */
[----:B------:R3:W1:Y:S05]  /*5dc0*/  LDSM.16.M88.4 R72, [R115+0xa000] ;  /* 0x00a000007348783b */ /* 0x00066a0000000200 */
[C---:B----4-:R-:W-:Y:S06]  /*5dd0*/  HMMA.16816.F32 R4, R76.reuse, R196, R4 ;  /* 0x000000c44c04723c */ /* 0x050fec0000001804 */
[C---:B------:R-:W-:Y:S06]  /*5de0*/  HMMA.16816.F32 R8, R76.reuse, R198, R8 ;  /* 0x000000c64c08723c */ /* 0x040fec0000001808 */
[C---:B------:R-:W-:Y:S06]  /*5df0*/  HMMA.16816.F32 R12, R76.reuse, R200, R12 ;  /* 0x000000c84c0c723c */ /* 0x040fec000000180c */
[----:B------:R-:W-:Y:S01]  /*5e00*/  HMMA.16816.F32 R16, R76, R202, R16 ;  /* 0x000000ca4c10723c */ /* 0x000fe20000001810 */
[----:B------:R4:W4:Y:S04]  /*5e10*/  LDSM.16.M88.4 R76, [R114+0xa000] ;  /* 0x00a00000724c783b */ /* 0x0009280000000200 */
[----:B---3-5:R3:W5:Y:S01]  /*5e20*/  LDL.LU R115, [R1+0xe8] ;  /* 0x0000e80001737983 */ /* 0x0287620000300800 */
[C---:B-1----:R-:W-:Y:S06]  /*5e30*/  HMMA.16816.F32 R4, R68.reuse, R204, R4 ;  /* 0x000000cc4404723c */ /* 0x042fec0000001804 */
[C---:B------:R-:W-:Y:S06]  /*5e40*/  HMMA.16816.F32 R8, R68.reuse, R206, R8 ;  /* 0x000000ce4408723c */ /* 0x040fec0000001808 */
[C---:B------:R-:W-:Y:S06]  /*5e50*/  HMMA.16816.F32 R12, R68.reuse, R208, R12 ;  /* 0x000000d0440c723c */ /* 0x040fec000000180c */
[----:B------:R-:W-:Y:S01]  /*5e60*/  HMMA.16816.F32 R16, R68, R210, R16 ;  /* 0x000000d24410723c */ /* 0x000fe20000001810 */
[----:B------:R1:W3:Y:S04]  /*5e70*/  LDSM.16.M88.4 R68, [R113+0xa000] ;  /* 0x00a000007144783b */ /* 0x0002e80000000200 */
[----:B----4-:R4:W5:Y:S01]  /*5e80*/  LDL.LU R114, [R1+0xe4] ;  /* 0x0000e40001727983 */ /* 0x0109620000300800 */
[C---:B------:R-:W-:Y:S06]  /*5e90*/  HMMA.16816.F32 R4, R72.reuse, R212, R4 ;  /* 0x000000d44804723c */ /* 0x040fec0000001804 */
        /* <DEDUP_REMOVED lines=10> */
[C---:B---3--:R-:W-:Y:S06]  /*5f40*/  HMMA.16816.F32 R4, R68.reuse, R228, R4 ;  /* 0x000000e44404723c */ /* 0x048fec0000001804 */
[C---:B------:R-:W-:Y:S06]  /*5f50*/  HMMA.16816.F32 R8, R68.reuse, R230, R8 ;  /* 0x000000e64408723c */ /* 0x040fec0000001808 */
[C---:B------:R-:W-:Y:S06]  /*5f60*/  HMMA.16816.F32 R12, R68.reuse, R232, R12 ;  /* 0x000000e8440c723c */ /* 0x040fec000000180c */
[----:B------:R-:W-:Y:S06]  /*5f70*/  HMMA.16816.F32 R16, R68, R234, R16 ;  /* 0x000000ea4410723c */ /* 0x000fec0000001810 */
[C---:B------:R-:W-:Y:S06]  /*5f80*/  HMMA.16816.F32 R4, R72.reuse, R236, R4 ;  /* 0x000000ec4804723c */ /* 0x040fec0000001804 */
[C---:B------:R-:W-:Y:S06]  /*5f90*/  HMMA.16816.F32 R8, R72.reuse, R238, R8 ;  /* 0x000000ee4808723c */ /* 0x040fec0000001808 */
[C---:B------:R-:W-:Y:S06]  /*5fa0*/  HMMA.16816.F32 R12, R72.reuse, R240, R12 ;  /* 0x000000f0480c723c */ /* 0x040fec000000180c */
[----:B------:R-:W-:Y:S06]  /*5fb0*/  HMMA.16816.F32 R16, R72, R242, R16 ;  /* 0x000000f24810723c */ /* 0x000fec0000001810 */
[C---:B--2---:R-:W-:Y:S01]  /*5fc0*/  FADD.FTZ R4, -R81.reuse, R4 ;  /* 0x0000000451047221 */ /* 0x044fe20000010100 */
[C---:B------:R-:W-:Y:S05]  /*5fd0*/  FADD.FTZ R5, -R81.reuse, R5 ;  /* 0x0000000551057221 */ /* 0x040fea0000010100 */
[C---:B------:R-:W-:Y:S01]  /*5fe0*/  FADD.FTZ R70, -R81.reuse, R8 ;  /* 0x0000000851467221 */ /* 0x040fe20000010100 */
[----:B------:R-:W-:Y:S01]  /*5ff0*/  FADD.FTZ R9, -R81, R9 ;  /* 0x0000000951097221 */ /* 0x000fe20000010100 */
[----:B------:R-:W-:Y:S01]  /*6000*/  FMUL.FTZ R68, R251, R4 ;  /* 0x00000004fb447220 */ /* 0x000fe20000410000 */
[----:B------:R-:W-:Y:S01]  /*6010*/  FFMA.FTZ R4, -R91, R91, 1 ;  /* 0x3f8000005b047423 */ /* 0x000fe2000001015b */
[----:B------:R-:W-:Y:S01]  /*6020*/  FMUL.FTZ R69, R249, R5 ;  /* 0x00000005f9457220 */ /* 0x000fe20000410000 */
[----:B------:R-:W-:Y:S01]  /*6030*/  FFMA.FTZ R5, -R90, R90, 1 ;  /* 0x3f8000005a057423 */ /* 0x000fe2000001015a */
[----:B------:R-:W-:Y:S01]  /*6040*/  FMUL.FTZ R71, R246, R9 ;  /* 0x00000009f6477220 */ /* 0x000fe20000410000 */
[----:B------:R-:W-:Y:S01]  /*6050*/  FMUL.FTZ R8, R4, UR9 ;  /* 0x0000000904087c20 */ /* 0x000fe20008410000 */
[----:B------:R-:W-:Y:S01]  /*6060*/  FFMA.FTZ R9, -R88, R88, 1 ;  /* 0x3f80000058097423 */ /* 0x000fe20000010158 */
[----:B------:R-:W-:Y:S01]  /*6070*/  FMUL.FTZ R4, R5, UR9 ;  /* 0x0000000905047c20 */ /* 0x000fe20008410000 */
[----:B------:R-:W-:Y:S01]  /*6080*/  FFMA.FTZ R5, -R89, R89, 1 ;  /* 0x3f80000059057423 */ /* 0x000fe20000010159 */
[----:B------:R-:W-:Y:S01]  /*6090*/  FMUL.FTZ R8, R8, R68 ;  /* 0x0000004408087220 */ /* 0x000fe20000410000 */
[C---:B------:R-:W-:Y:S01]  /*60a0*/  FADD.FTZ R12, -R81.reuse, R12 ;  /* 0x0000000c510c7221 */ /* 0x040fe20000010100 */
[----:B------:R-:W-:Y:S01]  /*60b0*/  FMUL.FTZ R4, R4, R69 ;  /* 0x0000004504047220 */ /* 0x000fe20000410000 */
[C---:B------:R-:W-:Y:S01]  /*60c0*/  FADD.FTZ R16, -R81.reuse, R16 ;  /* 0x0000001051107221 */ /* 0x040fe20000010100 */
[----:B------:R-:W-:Y:S01]  /*60d0*/  FMUL.FTZ R70, R248, R70 ;  /* 0x00000046f8467220 */ /* 0x000fe20000410000 */
[----:B------:R-:W-:Y:S01]  /*60e0*/  FADD.FTZ R69, -R81, R17 ;  /* 0x0000001151457221 */ /* 0x000fe20000010100 */
[----:B------:R-:W-:Y:S01]  /*60f0*/  FMUL.FTZ R5, R5, UR9 ;  /* 0x0000000905057c20 */ /* 0x000fe20008410000 */
[----:B------:R-:W-:Y:S01]  /*6100*/  F2FP.F16.F32.PACK_AB R4, R4, R8 ;  /* 0x000000080404723e */ /* 0x000fe200000000ff */
[----:B------:R-:W-:Y:S01]  /*6110*/  FMUL.FTZ R9, R9, UR9 ;  /* 0x0000000909097c20 */ /* 0x000fe20008410000 */
[----:B------:R-:W-:Y:S01]  /*6120*/  FMUL.FTZ R68, R245, R16 ;  /* 0x00000010f5447220 */ /* 0x000fe20000410000 */
[----:B------:R-:W-:Y:S01]  /*6130*/  FMUL.FTZ R17, R250, R12 ;  /* 0x0000000cfa117220 */ /* 0x000fe20000410000 */
[----:B------:R-:W-:Y:S01]  /*6140*/  FFMA.FTZ R12, -R85, R85, 1 ;  /* 0x3f800000550c7423 */ /* 0x000fe20000010155 */
[----:B------:R2:W-:Y:S01]  /*6150*/  STS [R103+0x12000], R4 ;  /* 0x0120000467007388 */ /* 0x0005e20000000800 */
        /* <DEDUP_REMOVED lines=13> */
[C---:B------:R-:W-:Y:S01]  /*6230*/  FADD.FTZ R6, -R80.reuse, R6 ;  /* 0x0000000650067221 */ /* 0x040fe20000010100 */
[----:B------:R-:W-:Y:S01]  /*6240*/  FADD.FTZ R16, -R80, R10 ;  /* 0x0000000a50107221 */ /* 0x000fe20000010100 */
[----:B------:R-:W-:Y:S01]  /*6250*/  FMUL.FTZ R13, R13, UR9 ;  /* 0x000000090d0d7c20 */ /* 0x000fe20008410000 */
[----:B------:R-:W-:Y:S01]  /*6260*/  FMUL.FTZ R8, R8, UR9 ;  /* 0x0000000908087c20 */ /* 0x000fe20008410000 */
[----:B------:R-:W-:Y:S01]  /*6270*/  FMUL.FTZ R6, R111, R6 ;  /* 0x000000066f067220 */ /* 0x000fe20000410000 */
[----:B------:R-:W-:Y:S01]  /*6280*/  FADD.FTZ R14, -R80, R14 ;  /* 0x0000000e500e7221 */ /* 0x000fe20000010100 */
[----:B------:R-:W-:Y:S01]  /*6290*/  FMUL.FTZ R13, R13, R17 ;  /* 0x000000110d0d7220 */ /* 0x000fe20000410000 */
[----:B------:R-:W-:Y:S01]  /*62a0*/  FMUL.FTZ R8, R8, R72 ;  /* 0x0000004808087220 */ /* 0x000fe20000410000 */
[C---:B------:R-:W-:Y:S01]  /*62b0*/  FADD.FTZ R15, -R80.reuse, R15 ;  /* 0x0000000f500f7221 */ /* 0x040fe20000010100 */
[C---:B------:R-:W-:Y:S01]  /*62c0*/  FADD.FTZ R18, -R80.reuse, R18 ;  /* 0x0000001250127221 */ /* 0x040fe20000010100 */
        /* <DEDUP_REMOVED lines=19> */
[----:B------:R-:W-:Y:S01]  /*6400*/  FFMA.FTZ R12, -R87, R87, 1 ;  /* 0x3f800000570c7423 */ /* 0x000fe20000010157 */
        /* <DEDUP_REMOVED lines=12> */
[----:B------:R-:W-:Y:S01]  /*64d0*/  FMUL.FTZ R11, R11, R16 ;  /* 0x000000100b0b7220 */ /* 0x000fe20000410000 */
[----:B------:R-:W-:Y:S01]  /*64e0*/  FMUL.FTZ R10, R10, R17 ;  /* 0x000000110a0a7220 */ /* 0x000fe20000410000 */
[----:B------:R-:W-:Y:S01]  /*64f0*/  FMUL.FTZ R14, R105, R18 ;  /* 0x00000012690e7220 */ /* 0x000fe20000410000 */
[----:B------:R-:W-:Y:S01]  /*6500*/  FMUL.FTZ R15, R104, R19 ;  /* 0x00000013680f7220 */ /* 0x000fe20000410000 */
[----:B------:R-:W-:Y:S01]  /*6510*/  STS [R102+0x12400], R6 ;  /* 0x0124000666007388 */ /* 0x000fe20000000800 */
        /* <DEDUP_REMOVED lines=149> */
.L_x_484:
        /* <DEDUP_REMOVED lines=430> */
.L_x_485:
        /* <DEDUP_REMOVED lines=176> */
.L_x_487:
        /* <DEDUP_REMOVED lines=19> */
.L_x_488:
        /* <DEDUP_REMOVED lines=53> */
.L_x_490:
[----:B------:R-:W-:Y:S05]  /*98d0*/  BSYNC B0 ;  /* 0x0000000000007941 */ /* 0x000fea0003800000 */
.L_x_489:
        /* <DEDUP_REMOVED lines=20> */
.L_x_492:
[----:B------:R-:W-:Y:S05]  /*9a20*/  BSYNC B0 ;  /* 0x0000000000007941 */ /* 0x000fea0003800000 */
.L_x_491:
        /* <DEDUP_REMOVED lines=35> */
.L_x_494:
[----:B------:R-:W-:Y:S05]  /*9c60*/  BSYNC B0 ;  /* 0x0000000000007941 */ /* 0x000fea0003800000 */
.L_x_493:
        /* <DEDUP_REMOVED lines=19> */
.L_x_467:
[----:B------:R-:W-:Y:S05]  /*9da0*/  BSYNC B1 ;  /* 0x0000000000017941 */ /* 0x000fea0003800000 */
.L_x_453:
        /* <DEDUP_REMOVED lines=8> */
.L_x_495:
[----:B------:R-:W-:Y:S05]  /*9e30*/  EXIT ;  /* 0x000000000000794d */ /* 0x000fea0003800000 */
.L_x_497:
        /* <DEDUP_REMOVED lines=12> */
.L_x_814:


//--------------------- .text._ZN5flash25flash_bwd_dot_do_o_kernelILb0E23Flash_bwd_kernel_traitsILi192ELi64ELi64ELi8ELi4ELi2ELi2ELb1ELb1EN7cutlass6half_tE19Flash_kernel_traitsILi192ELi64ELi64ELi8ES3_EEEEvNS_16Flash_bwd_paramsE --------------------------
	.section	.text._ZN5flash25flash_bwd_dot_do_o_kernelILb0E23Flash_bwd_kernel_traitsILi192ELi64ELi64ELi8ELi4ELi2ELi2ELb1ELb1EN7cutlass6half_tE19Flash_kernel_traitsILi192ELi64ELi64ELi8ES3_EEEEvNS_16Flash_bwd_paramsE,"ax",@progbits
	.align	128
        .global         _ZN5flash25flash_bwd_dot_do_o_kernelILb0E23Flash_bwd_kernel_traitsILi192ELi64ELi64ELi8ELi4ELi2ELi2ELb1ELb1EN7cutlass6half_tE19Flash_kernel_traitsILi192ELi64ELi64ELi8ES3_EEEEvNS_16Flash_bwd_paramsE
        .type           _ZN5flash25flash_bwd_dot_do_o_kernelILb0E23Flash_bwd_kernel_traitsILi192ELi64ELi64ELi8ELi4ELi2ELi2ELb1ELb1EN7cutlass6half_tE19Flash_kernel_traitsILi192ELi64ELi64ELi8ES3_EEEEvNS_16Flash_bwd_paramsE,@function
        .size           _ZN5flash25flash_bwd_dot_do_o_kernelILb0E23Flash_bwd_kernel_traitsILi192ELi64ELi64ELi8ELi4ELi2ELi2ELb1ELb1EN7cutlass6half_tE19Flash_kernel_traitsILi192ELi64ELi64ELi8ES3_EEEEvNS_16Flash_bwd_paramsE,(.L_x_815 - _ZN5flash25flash_bwd_dot_do_o_kernelILb0E23Flash_bwd_kernel_traitsILi192ELi64ELi64ELi8ELi4ELi2ELi2ELb1ELb1EN7cutlass6half_tE19Flash_kernel_traitsILi192ELi64ELi64ELi8ES3_EEEEvNS_16Flash_bwd_paramsE)
        .other          _ZN5flash25flash_bwd_dot_do_o_kernelILb0E23Flash_bwd_kernel_traitsILi192ELi64ELi64ELi8ELi4ELi2ELi2ELb1ELb1EN7cutlass6half_tE19Flash_kernel_traitsILi192ELi64ELi64ELi8ES3_EEEEvNS_16Flash_bwd_paramsE,@"STO_CUDA_ENTRY STV_DEFAULT"
_ZN5flash25flash_bwd_dot_do_o_kernelILb0E23Flash_bwd_kernel_traitsILi192ELi64ELi64ELi8ELi4ELi2ELi2ELb1ELb1EN7cutlass6half_tE19Flash_kernel_traitsILi192ELi64ELi64ELi8ES3_EEEEvNS_16Flash_bwd_paramsE:
.text._ZN5flash25flash_bwd_dot_do_o_kernelILb0E23Flash_bwd_kernel_traitsILi192ELi64ELi64ELi8ELi4ELi2ELi2ELb1ELb1EN7cutlass6half_tE19Flash_kernel_traitsILi192ELi64ELi64ELi8ES3_EEEEvNS_16Flash_bwd_paramsE:
        /* <DEDUP_REMOVED lines=11> */
[----:B------:R-:W0:Y:S02]  /*00b0*/  S2UR UR4, SR_CTAID.X ;  /* 0x00000000000479c3 */ /* 0x000e240000002500 */
[----:B0-----:R-:W-:Y:S01]  /*00c0*/  USHF.L.U32 UR4, UR4, 0x6, URZ ;  /* 0x0000000604047899 */ /* 0x001fe2000800063f */
[----:B--2---:R-:W-:-:S06]  /*00d0*/  @P0 IADD3 R0, R0, -R9, RZ ;  /* 0x8000000900000210 */ /* 0x004fcc0007ffe0ff */
[----:B------:R-:W0:Y:S02]  /*00e0*/  @!P0 LDC R0, c[0x0][0x2c4] ;  /* 0x0000b100ff008b82 */ /* 0x000e240000000800 */
[----:B0-----:R-:W-:-:S13]  /*00f0*/  ISETP.GT.AND P0, PT, R0, UR4, PT ;  /* 0x0000000400007c0c */ /* 0x001fda000bf04270 */
[----:B------:R-:W-:Y:S05]  /*0100*/  @!P0 EXIT ;  /* 0x000000000000894d */ /* 0x000fea0003800000 */
[----:B------:R-:W-:Y:S01]  /*0110*/  ISETP.NE.AND P1, PT, R9, -0x1, PT ;  /* 0xffffffff0900780c */ /* 0x000fe20003f25270 */
[----:B------:R-:W0:Y:S01]  /*0120*/  S2R R37, SR_TID.X ;  /* 0x0000000000257919 */ /* 0x000e220000002100 */
[----:B------:R-:W-:Y:S01]  /*0130*/  ULDC.U8 UR8, c[0x0][0x3d8] ;  /* 0x0000f60000087ab9 */ /* 0x000fe20000000000 */
[----:B------:R-:W1:Y:S01]  /*0140*/  S2UR UR5, SR_CTAID.Z ;  /* 0x00000000000579c3 */ /* 0x000e620000002700 */
[----:B------:R-:W-:-:S09]  /*0150*/  ISETP.NE.AND P0, PT, RZ, UR8, PT ;  /* 0x00000008ff007c0c */ /* 0x000fd2000bf05270 */
[----:B------:R-:W2:Y:S01]  /*0160*/  @!P1 LDC.64 R12, c[0x0][0x418] ;  /* 0x00010600ff0c9b82 */ /* 0x000ea20000000a00 */
[--C-:B------:R-:W-:Y:S02]  /*0170*/  @!P1 SHF.R.S32.HI R3, RZ, 0x1f, R7.reuse ;  /* 0x0000001fff039819 */ /* 0x100fe40000011407 */
[----:B------:R-:W-:-:S05]  /*0180*/  @!P1 SHF.R.S32.HI R5, RZ, 0x1f, R7 ;  /* 0x0000001fff059819 */ /* 0x000fca0000011407 */
[----:B------:R-:W3:Y:S08]  /*0190*/  @P1 LDC.64 R10, c[0x0][0x420] ;  /* 0x00010800ff0a1b82 */ /* 0x000ef00000000a00 */
[----:B------:R-:W4:Y:S08]  /*01a0*/  @!P1 LDC.64 R14, c[0x0][0x290] ;  /* 0x0000a400ff0e9b82 */ /* 0x000f300000000a00 */
[----:B------:R-:W5:Y:S01]  /*01b0*/  @P1 LDC.64 R48, c[0x0][0x298] ;  /* 0x0000a600ff301b82 */ /* 0x000f620000000a00 */
[----:B--2---:R-:W-:-:S04]  /*01c0*/  @!P1 IMAD R4, R3, R12, RZ ;  /* 0x0000000c03049224 */ /* 0x004fc800078e02ff */
[----:B------:R-:W-:Y:S02]  /*01d0*/  @!P1 IMAD R13, R7, R13, R4 ;  /* 0x0000000d070d9224 */ /* 0x000fe400078e0204 */
[----:B---3--:R-:W-:-:S04]  /*01e0*/  @P1 IMAD.WIDE.U32 R2, R9, R10, RZ ;  /* 0x0000000a09021225 */ /* 0x008fc800078e00ff */
[----:B------:R-:W-:Y:S01]  /*01f0*/  @P1 IMAD R11, R9, R11, R3 ;  /* 0x0000000b090b1224 */ /* 0x000fe200078e0203 */
[----:B------:R-:W-:Y:S01]  /*0200*/  @P1 MOV R31, R2 ;  /* 0x00000002001f1202 */ /* 0x000fe20000000f00 */
[----:B------:R-:W-:-:S04]  /*0210*/  @!P1 IMAD.WIDE.U32 R2, R7, R12, RZ ;  /* 0x0000000c07029225 */ /* 0x000fc800078e00ff */
[-C--:B----4-:R-:W-:Y:S01]  /*0220*/  @!P1 IMAD R6, R5, R14.reuse, RZ ;  /* 0x0000000e05069224 */ /* 0x090fe200078e02ff */
[----:B------:R-:W-:Y:S01]  /*0230*/  @!P1 IADD3 R11, R3, R13, RZ ;  /* 0x0000000d030b9210 */ /* 0x000fe20007ffe0ff */
[----:B------:R-:W-:Y:S01]  /*0240*/  @!P1 IMAD.WIDE.U32 R4, R7, R14, RZ ;  /* 0x0000000e07049225 */ /* 0x000fe200078e00ff */
[----:B------:R-:W-:-:S03]  /*0250*/  @!P1 MOV R31, R2 ;  /* 0x00000002001f9202 */ /* 0x000fc60000000f00 */
[----:B------:R-:W-:Y:S02]  /*0260*/  @!P1 IMAD R15, R7, R15, R6 ;  /* 0x0000000f070f9224 */ /* 0x000fe400078e0206 */
[----:B-----5:R-:W-:Y:S01]  /*0270*/  @P1 IMAD.WIDE.U32 R54, R9, R48, RZ ;  /* 0x0000003009361225 */ /* 0x020fe200078e00ff */
[----:B------:R-:W-:-:S03]  /*0280*/  @!P1 MOV R54, R4 ;  /* 0x0000000400369202 */ /* 0x000fc60000000f00 */
[----:B------:R-:W-:Y:S01]  /*0290*/  @P1 IMAD R49, R9, R49, R55 ;  /* 0x0000003109311224 */ /* 0x000fe200078e0237 */
[----:B------:R-:W-:Y:S01]  /*02a0*/  @!P1 IADD3 R49, R5, R15, RZ ;  /* 0x0000000f05319210 */ /* 0x000fe20007ffe0ff */
[----:B01----:R-:W-:Y:S06]  /*02b0*/  @!P0 BRA `(.L_x_498) ;  /* 0x0000000000208947 */ /* 0x003fec0003800000 */
[----:B------:R-:W0:Y:S08]  /*02c0*/  LDC R2, c[0x0][0x2d4] ;  /* 0x0000b500ff027b82 */ /* 0x000e300000000800 */
[----:B------:R-:W1:Y:S08]  /*02d0*/  LDC R46, c[0x0][0x2c0] ;  /* 0x0000b000ff2e7b82 */ /* 0x000e700000000800 */
[----:B------:R-:W1:Y:S01]  /*02e0*/  LDC R3, c[0x0][0x2e4] ;  /* 0x0000b900ff037b82 */ /* 0x000e620000000800 */
[----:B0-----:R-:W-:Y:S01]  /*02f0*/  @!P1 IMAD R9, R7, R2, RZ ;  /* 0x0000000207099224 */ /* 0x001fe200078e02ff */
[----:B-1----:R-:W-:-:S04]  /*0300*/  LEA R46, R46, R3, 0x7 ;  /* 0x000000032e2e7211 */ /* 0x002fc800078e38ff */
[----:B------:R-:W-:-:S05]  /*0310*/  LEA R3, R7, R9, 0x7 ;  /* 0x0000000907037211 */ /* 0x000fca00078e38ff */
[----:B------:R-:W-:Y:S01]  /*0320*/  IMAD R46, R46, UR5, R3 ;  /* 0x000000052e2e7c24 */ /* 0x000fe2000f8e0203 */
[----:B------:R-:W-:Y:S06]  /*0330*/  BRA `(.L_x_499) ;  /* 0x0000000000107947 */ /* 0x000fec0003800000 */
.L_x_498:
[----:B------:R-:W0:Y:S08]  /*0340*/  LDC R46, c[0x0][0x270] ;  /* 0x00009c00ff2e7b82 */ /* 0x000e300000000800 */
[----:B------:R-:W1:Y:S01]  /*0350*/  LDC R3, c[0x0][0x2d4] ;  /* 0x0000b500ff037b82 */ /* 0x000e620000000800 */
[----:B0-----:R-:W-:-:S04]  /*0360*/  IMAD R46, R7, R46, UR5 ;  /* 0x00000005072e7e24 */ /* 0x001fc8000f8e022e */
[----:B-1----:R-:W-:-:S07]  /*0370*/  IMAD R46, R46, R3, RZ ;  /* 0x000000032e2e7224 */ /* 0x002fce00078e02ff */
.L_x_499:
[----:B------:R-:W-:Y:S01]  /*0380*/  SHF.R.S32.HI R2, RZ, 0x1f, R37 ;  /* 0x0000001fff027819 */ /* 0x000fe20000011425 */
[----:B------:R-:W0:Y:S01]  /*0390*/  LDC.64 R32, c[0x0][0x420] ;  /* 0x00010800ff207b82 */ /* 0x000e220000000a00 */
[----:B------:R-:W-:Y:S01]  /*03a0*/  USHF.R.S32.HI UR8, URZ, 0x1f, UR4 ;  /* 0x0000001f3f087899 */ /* 0x000fe20008011404 */
[----:B------:R-:W-:Y:S01]  /*03b0*/  BSSY B0, `(.L_x_500) ;  /* 0x0000033000007945 */ /* 0x000fe20003800000 */
[----:B------:R-:W-:Y:S01]  /*03c0*/  LEA.HI R36, R2, R37, RZ, 0x3 ;  /* 0x0000002502247211 */ /* 0x000fe200078f18ff */
[----:B------:R-:W-:Y:S01]  /*03d0*/  USHF.R.S32.HI UR9, URZ, 0x1f, UR5 ;  /* 0x0000001f3f097899 */ /* 0x000fe20008011405 */
[----:B------:R-:W-:Y:S01]  /*03e0*/  HFMA2.MMA R14, -RZ, RZ, 0, 0 ;  /* 0x00000000ff0e7435 */ /* 0x000fe200000001ff */
[----:B------:R-:W-:Y:S02]  /*03f0*/  CS2R R18, SRZ ;  /* 0x0000000000127805 */ /* 0x000fe4000001ff00 */
[----:B------:R-:W-:Y:S01]  /*0400*/  LOP3.LUT R2, R36, 0x1ffffff8, RZ, 0xc0, !PT ;  /* 0x1ffffff824027812 */ /* 0x000fe200078ec0ff */
[----:B------:R-:W1:Y:S01]  /*0410*/  LDC.64 R34, c[0x0][0x428] ;  /* 0x00010a00ff227b82 */ /* 0x000e620000000a00 */
[----:B------:R-:W-:-:S02]  /*0420*/  SHF.R.S32.HI R36, RZ, 0x3, R36 ;  /* 0x00000003ff247819 */ /* 0x000fc40000011424 */
[----:B------:R-:W-:Y:S02]  /*0430*/  CS2R R26, SRZ ;  /* 0x00000000001a7805 */ /* 0x000fe4000001ff00 */
[----:B------:R-:W-:Y:S02]  /*0440*/  IADD3 R2, -R2, R37, RZ ;  /* 0x0000002502027210 */ /* 0x000fe40007ffe1ff */
[----:B------:R-:W-:Y:S02]  /*0450*/  CS2R R24, SRZ ;  /* 0x0000000000187805 */ /* 0x000fe4000001ff00 */
[----:B------:R-:W-:Y:S02]  /*0460*/  CS2R R22, SRZ ;  /* 0x0000000000167805 */ /* 0x000fe4000001ff00 */
[----:B------:R-:W-:Y:S02]  /*0470*/  CS2R R20, SRZ ;  /* 0x0000000000147805 */ /* 0x000fe4000001ff00 */
[----:B------:R-:W-:Y:S01]  /*0480*/  SHF.L.U32 R40, R2, 0x3, RZ ;  /* 0x0000000302287819 */ /* 0x000fe200000006ff */
[----:B------:R-:W2:Y:S01]  /*0490*/  LDC.64 R38, c[0x0][0x298] ;  /* 0x0000a600ff267b82 */ /* 0x000ea20000000a00 */
[----:B------:R-:W-:-:S02]  /*04a0*/  CS2R R8, SRZ ;  /* 0x0000000000087805 */ /* 0x000fc4000001ff00 */
[----:B------:R-:W-:Y:S02]  /*04b0*/  SHF.R.S32.HI R7, RZ, 0x1f, R36 ;  /* 0x0000001fff077819 */ /* 0x000fe40000011424 */
[--C-:B------:R-:W-:Y:S02]  /*04c0*/  SHF.R.S32.HI R41, RZ, 0x1f, R40.reuse ;  /* 0x0000001fff297819 */ /* 0x100fe40000011428 */
[----:B------:R-:W-:Y:S01]  /*04d0*/  IADD3 R6, R40, 0x40, RZ ;  /* 0x0000004028067810 */ /* 0x000fe20007ffe0ff */
[C---:B0-----:R-:W-:Y:S01]  /*04e0*/  IMAD R4, R32.reuse, UR8, RZ ;  /* 0x0000000820047c24 */ /* 0x041fe2000f8e02ff */
[----:B------:R-:W0:Y:S01]  /*04f0*/  LDC.64 R28, c[0x0][0x2a0] ;  /* 0x0000a800ff1c7b82 */ /* 0x000e220000000a00 */
[----:B------:R-:W-:-:S04]  /*0500*/  IMAD.WIDE.U32 R2, R32, UR4, R40 ;  /* 0x0000000420027c25 */ /* 0x000fc8000f8e0028 */
[----:B------:R-:W-:Y:S01]  /*0510*/  IMAD R4, R33, UR4, R4 ;  /* 0x0000000421047c24 */ /* 0x000fe2000f8e0204 */
[----:B------:R-:W-:Y:S01]  /*0520*/  IADD3 R30, P0, R31, R2, RZ ;  /* 0x000000021f1e7210 */ /* 0x000fe20007f1e0ff */
[----:B-1----:R-:W-:-:S03]  /*0530*/  IMAD R2, R34, UR9, RZ ;  /* 0x0000000922027c24 */ /* 0x002fc6000f8e02ff */
[----:B------:R-:W-:Y:S01]  /*0540*/  IADD3.X R31, R11, R3, R4, P0, !PT ;  /* 0x000000030b1f7210 */ /* 0x000fe200007fe404 */
[----:B------:R-:W-:Y:S01]  /*0550*/  IMAD R35, R35, UR5, R2 ;  /* 0x0000000523237c24 */ /* 0x000fe2000f8e0202 */
[----:B------:R-:W-:Y:S02]  /*0560*/  IADD3 R3, R0, -UR4, RZ ;  /* 0x8000000400037c10 */ /* 0x000fe4000fffe0ff */
[----:B------:R-:W-:Y:S02]  /*0570*/  CS2R R10, SRZ ;  /* 0x00000000000a7805 */ /* 0x000fe4000001ff00 */
[----:B------:R-:W-:Y:S01]  /*0580*/  IADD3 R0, R36, 0x20, RZ ;  /* 0x0000002024007810 */ /* 0x000fe20007ffe0ff */
[----:B------:R-:W-:Y:S01]  /*0590*/  IMAD.WIDE.U32 R30, R34, UR5, R30 ;  /* 0x00000005221e7c25 */ /* 0x000fe2000f8e001e */
[-C--:B------:R-:W-:Y:S02]  /*05a0*/  ISETP.GE.AND P0, PT, R36, R3.reuse, PT ;  /* 0x000000032400720c */ /* 0x080fe40003f06270 */
[----:B------:R-:W-:-:S02]  /*05b0*/  ISETP.GE.AND P1, PT, R0, R3, PT ;  /* 0x000000030000720c */ /* 0x000fc40003f26270 */
[----:B------:R-:W-:-:S09]  /*05c0*/  IADD3 R35, R31, R35, RZ ;  /* 0x000000231f237210 */ /* 0x000fd20007ffe0ff */
[----:B--2---:R-:W-:Y:S05]  /*05d0*/  @P0 BRA `(.L_x_501) ;  /* 0x0000000000400947 */ /* 0x004fea0003800000 */
[----:B------:R-:W-:Y:S01]  /*05e0*/  MOV R34, R30 ;  /* 0x0000001e00227202 */ /* 0x000fe20000000f00 */
[-C--:B------:R-:W-:Y:S01]  /*05f0*/  IMAD R0, R7, R32.reuse, RZ ;  /* 0x0000002007007224 */ /* 0x080fe200078e02ff */
[----:B------:R-:W-:Y:S01]  /*0600*/  IADD3 R4, R40, 0x80, RZ ;  /* 0x0000008028047810 */ /* 0x000fe20007ffe0ff */
[----:B------:R-:W-:Y:S01]  /*0610*/  ULDC UR10, c[0x0][0x2d0] ;  /* 0x0000b400000a7ab9 */ /* 0x000fe20000000800 */
[----:B------:R-:W-:Y:S01]  /*0620*/  ULDC.64 UR12, c[0x0][0x3e0] ;  /* 0x0000f800000c7ab9 */ /* 0x000fe20000000a00 */
[----:B------:R-:W-:Y:S01]  /*0630*/  IMAD.WIDE.U32 R2, R36, R32, R34 ;  /* 0x0000002024027225 */ /* 0x000fe200078e0022 */
[----:B------:R-:W-:Y:S02]  /*0640*/  ISETP.GE.AND P4, PT, R4, UR10, PT ;  /* 0x0000000a04007c0c */ /* 0x000fe4000bf86270 */
[----:B------:R-:W-:Y:S01]  /*0650*/  ISETP.GE.AND P2, PT, R40, UR10, PT ;  /* 0x0000000a28007c0c */ /* 0x000fe2000bf46270 */
[----:B------:R-:W-:Y:S01]  /*0660*/  IMAD R5, R36, R33, R0 ;  /* 0x0000002124057224 */ /* 0x000fe200078e0200 */
[----:B------:R-:W-:-:S02]  /*0670*/  ISETP.GE.AND P3, PT, R6, UR10, PT ;  /* 0x0000000a06007c0c */ /* 0x000fc4000bf66270 */
[----:B------:R-:W-:Y:S02]  /*0680*/  LEA R4, P5, R2, UR12, 0x1 ;  /* 0x0000000c02047c11 */ /* 0x000fe4000f8a08ff */
[----:B------:R-:W-:-:S04]  /*0690*/  IADD3 R3, R3, R5, RZ ;  /* 0x0000000503037210 */ /* 0x000fc80007ffe0ff */
[----:B------:R-:W-:-:S05]  /*06a0*/  LEA.HI.X R5, R2, UR13, R3, 0x1, P5 ;  /* 0x0000000d02057c11 */ /* 0x000fca000a8f0c03 */
[----:B------:R1:W5:Y:S04]  /*06b0*/  @!P2 LDG.E.128 R20, desc[UR6][R4.64] ;  /* 0x000000060414a981 */ /* 0x000368000c1e1d00 */
[----:B------:R1:W5:Y:S04]  /*06c0*/  @!P3 LDG.E.128 R24, desc[UR6][R4.64+0x80] ;  /* 0x000080060418b981 */ /* 0x000368000c1e1d00 */
[----:B------:R1:W5:Y:S02]  /*06d0*/  @!P4 LDG.E.128 R8, desc[UR6][R4.64+0x100] ;  /* 0x000100060408c981 */ /* 0x000364000c1e1d00 */
.L_x_501:
[----:B------:R-:W-:Y:S05]  /*06e0*/  BSYNC B0 ;  /* 0x0000000000007941 */ /* 0x000fea0003800000 */
.L_x_500:
[----:B------:R-:W-:Y:S01]  /*06f0*/  BSSY B0, `(.L_x_502) ;  /* 0x0000025000007945 */ /* 0x000fe20003800000 */
[----:B------:R-:W-:Y:S01]  /*0700*/  HFMA2.MMA R15, -RZ, RZ, 0, 0 ;  /* 0x00000000ff0f7435 */ /* 0x000fe200000001ff */
[----:B-----5:R-:W-:Y:S02]  /*0710*/  MOV R2, R24 ;  /* 0x0000001800027202 */ /* 0x020fe40000000f00 */
[----:B------:R-:W-:Y:S02]  /*0720*/  CS2R R16, SRZ ;  /* 0x0000000000107805 */ /* 0x000fe4000001ff00 */
[----:B------:R-:W-:Y:S02]  /*0730*/  MOV R3, R25 ;  /* 0x0000001900037202 */ /* 0x000fe40000000f00 */
[----:B------:R-:W-:Y:S02]  /*0740*/  CS2R R12, SRZ ;  /* 0x00000000000c7805 */ /* 0x000fe4000001ff00 */
[----:B------:R-:W-:Y:S01]  /*0750*/  MOV R0, R22 ;  /* 0x0000001600007202 */ /* 0x000fe20000000f00 */
[----:B------:R-:W-:Y:S01]  /*0760*/  IMAD R44, R38, UR8, RZ ;  /* 0x00000008262c7c24 */ /* 0x000fe2000f8e02ff */
[----:B------:R-:W-:-:S02]  /*0770*/  MOV R42, R23 ;  /* 0x00000017002a7202 */ /* 0x000fc40000000f00 */
[----:B------:R-:W-:Y:S02]  /*0780*/  CS2R R22, SRZ ;  /* 0x0000000000167805 */ /* 0x000fe4000001ff00 */
[----:B------:R-:W-:Y:S01]  /*0790*/  MOV R43, R20 ;  /* 0x00000014002b7202 */ /* 0x000fe20000000f00 */
[----:B------:R-:W-:Y:S01]  /*07a0*/  IMAD.WIDE.U32 R24, R38, UR4, R40 ;  /* 0x0000000426187c25 */ /* 0x000fe2000f8e0028 */
[----:B------:R-:W-:Y:S02]  /*07b0*/  MOV R45, R21 ;  /* 0x00000015002d7202 */ /* 0x000fe40000000f00 */
[----:B------:R-:W-:Y:S02]  /*07c0*/  CS2R R20, SRZ ;  /* 0x0000000000147805 */ /* 0x000fe4000001ff00 */
[----:B-1----:R-:W-:Y:S02]  /*07d0*/  MOV R4, R26 ;  /* 0x0000001a00047202 */ /* 0x002fe40000000f00 */
[----:B------:R-:W-:-:S02]  /*07e0*/  MOV R5, R27 ;  /* 0x0000001b00057202 */ /* 0x000fc40000000f00 */
[----:B------:R-:W-:Y:S01]  /*07f0*/  IADD3 R46, R46, UR4, RZ ;  /* 0x000000042e2e7c10 */ /* 0x000fe2000fffe0ff */
[----:B------:R-:W-:Y:S06]  /*0800*/  @P1 BRA `(.L_x_503) ;  /* 0x00000000004c1947 */ /* 0x000fec0003800000 */
[----:B------:R-:W-:Y:S01]  /*0810*/  IADD3 R31, P2, R36, 0x20, RZ ;  /* 0x00000020241f7810 */ /* 0x000fe20007f5e0ff */
[----:B------:R-:W-:Y:S01]  /*0820*/  ULDC UR10, c[0x0][0x2d0] ;  /* 0x0000b400000a7ab9 */ /* 0x000fe20000000800 */
[----:B------:R-:W-:Y:S01]  /*0830*/  MOV R26, R30 ;  /* 0x0000001e001a7202 */ /* 0x000fe20000000f00 */
[----:B------:R-:W-:Y:S01]  /*0840*/  ULDC.64 UR12, c[0x0][0x3e0] ;  /* 0x0000f800000c7ab9 */ /* 0x000fe20000000a00 */
[----:B------:R-:W-:Y:S02]  /*0850*/  IADD3.X R47, RZ, R7, RZ, P2, !PT ;  /* 0x00000007ff2f7210 */ /* 0x000fe400017fe4ff */
[----:B------:R-:W-:Y:S02]  /*0860*/  MOV R27, R35 ;  /* 0x00000023001b7202 */ /* 0x000fe40000000f00 */
[C---:B------:R-:W-:Y:S01]  /*0870*/  IADD3 R34, R40.reuse, 0x80, RZ ;  /* 0x0000008028227810 */ /* 0x040fe20007ffe0ff */
[-C--:B------:R-:W-:Y:S01]  /*0880*/  IMAD R30, R47, R32.reuse, RZ ;  /* 0x000000202f1e7224 */ /* 0x080fe200078e02ff */
[----:B------:R-:W-:Y:S01]  /*0890*/  ISETP.GE.AND P3, PT, R40, UR10, PT ;  /* 0x0000000a28007c0c */ /* 0x000fe2000bf66270 */
[----:B------:R-:W-:Y:S01]  /*08a0*/  IMAD.WIDE.U32 R26, R31, R32, R26 ;  /* 0x000000201f1a7225 */ /* 0x000fe200078e001a */
[----:B------:R-:W-:-:S02]  /*08b0*/  ISETP.GE.AND P5, PT, R34, UR10, PT ;  /* 0x0000000a22007c0c */ /* 0x000fc4000bfa6270 */
[----:B------:R-:W-:Y:S01]  /*08c0*/  ISETP.GE.AND P4, PT, R6, UR10, PT ;  /* 0x0000000a06007c0c */ /* 0x000fe2000bf86270 */
[----:B------:R-:W-:Y:S01]  /*08d0*/  IMAD R31, R31, R33, R30 ;  /* 0x000000211f1f7224 */ /* 0x000fe200078e021e */
[----:B------:R-:W-:-:S04]  /*08e0*/  LEA R30, P2, R26, UR12, 0x1 ;  /* 0x0000000c1a1e7c11 */ /* 0x000fc8000f8408ff */
[----:B------:R-:W-:-:S04]  /*08f0*/  IADD3 R27, R27, R31, RZ ;  /* 0x0000001f1b1b7210 */ /* 0x000fc80007ffe0ff */
[----:B------:R-:W-:-:S05]  /*0900*/  LEA.HI.X R31, R26, UR13, R27, 0x1, P2 ;  /* 0x0000000d1a1f7c11 */ /* 0x000fca00090f0c1b */
[----:B------:R1:W5:Y:S04]  /*0910*/  @!P3 LDG.E.128 R20, desc[UR6][R30.64] ;  /* 0x000000061e14b981 */ /* 0x000368000c1e1d00 */
[----:B------:R1:W5:Y:S04]  /*0920*/  @!P4 LDG.E.128 R16, desc[UR6][R30.64+0x80] ;  /* 0x000080061e10c981 */ /* 0x000368000c1e1d00 */
[----:B------:R1:W5:Y:S02]  /*0930*/  @!P5 LDG.E.128 R12, desc[UR6][R30.64+0x100] ;  /* 0x000100061e0cd981 */ /* 0x000364000c1e1d00 */
.L_x_503:
[----:B------:R-:W-:Y:S05]  /*0940*/  BSYNC B0 ;  /* 0x0000000000007941 */ /* 0x000fea0003800000 */
.L_x_502:
[----:B------:R-:W-:Y:S01]  /*0950*/  IMAD R26, R39, UR4, R44 ;  /* 0x00000004271a7c24 */ /* 0x000fe2000f8e022c */
[----:B------:R-:W-:Y:S01]  /*0960*/  IADD3 R54, P2, R54, R24, RZ ;  /* 0x0000001836367210 */ /* 0x000fe20007f5e0ff */
[----:B------:R-:W-:Y:S01]  /*0970*/  BSSY B0, `(.L_x_504) ;  /* 0x0000027000007945 */ /* 0x000fe20003800000 */
[----:B-----5:R-:W-:Y:S01]  /*0980*/  MOV R47, R16 ;  /* 0x00000010002f7202 */ /* 0x020fe20000000f00 */
[C---:B0-----:R-:W-:Y:S01]  /*0990*/  IMAD R16, R28.reuse, UR9, RZ ;  /* 0x000000091c107c24 */ /* 0x041fe2000f8e02ff */
[----:B------:R-:W-:Y:S01]  /*09a0*/  IADD3.X R55, R49, R25, R26, P2, !PT ;  /* 0x0000001931377210 */ /* 0x000fe200017fe41a */
[----:B------:R-:W-:Y:S01]  /*09b0*/  HFMA2.MMA R34, -RZ, RZ, 0, 0 ;  /* 0x00000000ff227435 */ /* 0x000fe200000001ff */
[----:B------:R-:W-:Y:S01]  /*09c0*/  MOV R44, R18 ;  /* 0x00000012002c7202 */ /* 0x000fe20000000f00 */
[----:B------:R-:W-:Y:S01]  /*09d0*/  IMAD R29, R29, UR5, R16 ;  /* 0x000000051d1d7c24 */ /* 0x000fe2000f8e0210 */
[----:B------:R-:W-:Y:S01]  /*09e0*/  MOV R48, R19 ;  /* 0x0000001300307202 */ /* 0x000fe20000000f00 */
[----:B------:R-:W-:Y:S01]  /*09f0*/  IMAD.WIDE.U32 R54, R28, UR5, R54 ;  /* 0x000000051c367c25 */ /* 0x000fe2000f8e0036 */
[----:B------:R-:W-:-:S02]  /*0a00*/  MOV R50, R17 ;  /* 0x0000001100327202 */ /* 0x000fc40000000f00 */
[----:B-1----:R-:W-:Y:S02]  /*0a10*/  CS2R R30, SRZ ;  /* 0x00000000001e7805 */ /* 0x002fe4000001ff00 */
[----:B------:R-:W-:Y:S02]  /*0a20*/  MOV R49, R22 ;  /* 0x0000001600317202 */ /* 0x000fe40000000f00 */
[----:B------:R-:W-:Y:S02]  /*0a30*/  CS2R R18, SRZ ;  /* 0x0000000000127805 */ /* 0x000fe4000001ff00 */
[----:B------:R-:W-:Y:S02]  /*0a40*/  MOV R52, R23 ;  /* 0x0000001700347202 */ /* 0x000fe40000000f00 */
[----:B------:R-:W-:Y:S02]  /*0a50*/  CS2R R16, SRZ ;  /* 0x0000000000107805 */ /* 0x000fe4000001ff00 */
[----:B------:R-:W-:-:S02]  /*0a60*/  MOV R51, R20 ;  /* 0x0000001400337202 */ /* 0x000fc40000000f00 */
[----:B------:R-:W-:Y:S02]  /*0a70*/  CS2R R22, SRZ ;  /* 0x0000000000167805 */ /* 0x000fe4000001ff00 */
[----:B------:R-:W-:Y:S02]  /*0a80*/  MOV R53, R21 ;  /* 0x0000001500357202 */ /* 0x000fe40000000f00 */
[----:B------:R-:W-:Y:S02]  /*0a90*/  CS2R R20, SRZ ;  /* 0x0000000000147805 */ /* 0x000fe4000001ff00 */
[----:B------:R-:W-:Y:S02]  /*0aa0*/  CS2R R26, SRZ ;  /* 0x00000000001a7805 */ /* 0x000fe4000001ff00 */
[----:B------:R-:W-:Y:S02]  /*0ab0*/  CS2R R24, SRZ ;  /* 0x0000000000187805 */ /* 0x000fe4000001ff00 */
[----:B------:R-:W-:Y:S01]  /*0ac0*/  IADD3 R61, R55, R29, RZ ;  /* 0x0000001d373d7210 */ /* 0x000fe20007ffe0ff */
[----:B------:R-:W-:Y:S06]  /*0ad0*/  @P0 BRA `(.L_x_505) ;  /* 0x0000000000400947 */ /* 0x000fec0003800000 */
        /* <DEDUP_REMOVED lines=16> */
.L_x_505:
[----:B------:R-:W-:Y:S05]  /*0be0*/  BSYNC B0 ;  /* 0x0000000000007941 */ /* 0x000fea0003800000 */
.L_x_504:
[----:B------:R-:W-:Y:S01]  /*0bf0*/  BSSY B0, `(.L_x_506) ;  /* 0x000001d000007945 */ /* 0x000fe20003800000 */
[----:B------:R-:W-:Y:S01]  /*0c00*/  HFMA2.MMA R35, -RZ, RZ, 0, 0 ;  /* 0x00000000ff237435 */ /* 0x000fe200000001ff */
[----:B-----5:R-:W-:Y:S02]  /*0c10*/  MOV R56, R18 ;  /* 0x0000001200387202 */ /* 0x020fe40000000f00 */
[----:B0-----:R-:W-:Y:S02]  /*0c20*/  CS2R R28, SRZ ;  /* 0x00000000001c7805 */ /* 0x001fe4000001ff00 */
[----:B------:R-:W-:Y:S02]  /*0c30*/  MOV R58, R19 ;  /* 0x00000013003a7202 */ /* 0x000fe40000000f00 */
[----:B------:R-:W-:Y:S02]  /*0c40*/  CS2R R32, SRZ ;  /* 0x0000000000207805 */ /* 0x000fe4000001ff00 */
[----:B------:R-:W-:-:S02]  /*0c50*/  MOV R57, R16 ;  /* 0x0000001000397202 */ /* 0x000fc40000000f00 */
[----:B------:R-:W-:Y:S02]  /*0c60*/  CS2R R18, SRZ ;  /* 0x0000000000127805 */ /* 0x000fe4000001ff00 */
[----:B------:R-:W-:Y:S02]  /*0c70*/  MOV R59, R17 ;  /* 0x00000011003b7202 */ /* 0x000fe40000000f00 */
[----:B------:R-:W-:Y:S01]  /*0c80*/  CS2R R16, SRZ ;  /* 0x0000000000107805 */ /* 0x000fe2000001ff00 */
[----:B------:R-:W-:Y:S06]  /*0c90*/  @P1 BRA `(.L_x_507) ;  /* 0x0000000000481947 */ /* 0x000fec0003800000 */
[----:B------:R-:W-:Y:S01]  /*0ca0*/  IADD3 R36, P0, R36, 0x20, RZ ;  /* 0x0000002024247810 */ /* 0x000fe20007f1e0ff */
[----:B------:R-:W-:Y:S01]  /*0cb0*/  ULDC UR4, c[0x0][0x2d0] ;  /* 0x0000b40000047ab9 */ /* 0x000fe20000000800 */
[----:B------:R-:W-:Y:S01]  /*0cc0*/  MOV R55, R61 ;  /* 0x0000003d00377202 */ /* 0x000fe20000000f00 */
[----:B------:R-:W-:Y:S01]  /*0cd0*/  ULDC.64 UR8, c[0x0][0x280] ;  /* 0x0000a00000087ab9 */ /* 0x000fe20000000a00 */
[----:B------:R-:W-:Y:S02]  /*0ce0*/  IADD3.X R7, RZ, R7, RZ, P0, !PT ;  /* 0x00000007ff077210 */ /* 0x000fe400007fe4ff */
[----:B------:R-:W-:Y:S01]  /*0cf0*/  ISETP.GE.AND P1, PT, R40, UR4, PT ;  /* 0x0000000428007c0c */ /* 0x000fe2000bf26270 */
[-C--:B------:R-:W-:Y:S01]  /*0d00*/  IMAD.WIDE.U32 R54, R36, R38.reuse, R54 ;  /* 0x0000002624367225 */ /* 0x080fe200078e0036 */
[----:B------:R-:W-:Y:S02]  /*0d10*/  IADD3 R40, R40, 0x80, RZ ;  /* 0x0000008028287810 */ /* 0x000fe40007ffe0ff */
[----:B------:R-:W-:Y:S01]  /*0d20*/  ISETP.GE.AND P2, PT, R6, UR4, PT ;  /* 0x0000000406007c0c */ /* 0x000fe2000bf46270 */
[----:B------:R-:W-:Y:S01]  /*0d30*/  IMAD R7, R7, R38, RZ ;  /* 0x0000002607077224 */ /* 0x000fe200078e02ff */
[----:B------:R-:W-:-:S02]  /*0d40*/  ISETP.GE.AND P3, PT, R40, UR4, PT ;  /* 0x0000000428007c0c */ /* 0x000fc4000bf66270 */
[----:B------:R-:W-:Y:S01]  /*0d50*/  LEA R6, P0, R54, UR8, 0x1 ;  /* 0x0000000836067c11 */ /* 0x000fe2000f8008ff */
[----:B------:R-:W-:-:S05]  /*0d60*/  IMAD R7, R36, R39, R7 ;  /* 0x0000002724077224 */ /* 0x000fca00078e0207 */
[----:B------:R-:W-:-:S04]  /*0d70*/  IADD3 R7, R55, R7, RZ ;  /* 0x0000000737077210 */ /* 0x000fc80007ffe0ff */
[----:B------:R-:W-:-:S05]  /*0d80*/  LEA.HI.X R7, R54, UR9, R7, 0x1, P0 ;  /* 0x0000000936077c11 */ /* 0x000fca00080f0c07 */
[----:B------:R0:W5:Y:S04]  /*0d90*/  @!P1 LDG.E.128 R16, desc[UR6][R6.64] ;  /* 0x0000000606109981 */ /* 0x000168000c1e1d00 */
[----:B------:R0:W5:Y:S04]  /*0da0*/  @!P2 LDG.E.128 R28, desc[UR6][R6.64+0x80] ;  /* 0x00008006061ca981 */ /* 0x000168000c1e1d00 */
[----:B------:R0:W5:Y:S02]  /*0db0*/  @!P3 LDG.E.128 R32, desc[UR6][R6.64+0x100] ;  /* 0x000100060620b981 */ /* 0x000164000c1e1d00 */
.L_x_507:
[----:B------:R-:W-:Y:S05]  /*0dc0*/  BSYNC B0 ;  /* 0x0000000000007941 */ /* 0x000fea0003800000 */
.L_x_506:
[--C-:B0-----:R-:W-:Y:S01]  /*0dd0*/  HADD2.F32 R6, -RZ, R43.reuse.H1_H1 ;  /* 0x3000002bff067230 */ /* 0x101fe20000004100 */
[----:B-----5:R-:W-:Y:S01]  /*0de0*/  MOV R36, R16 ;  /* 0x0000001000247202 */ /* 0x020fe20000000f00 */
[--C-:B------:R-:W-:Y:S01]  /*0df0*/  HADD2.F32 R7, -RZ, R20.reuse.H1_H1 ;  /* 0x30000014ff077230 */ /* 0x100fe20000004100 */
[----:B------:R-:W-:Y:S01]  /*0e00*/  LOP3.LUT P0, RZ, R37, 0x7, RZ, 0xc0, !PT ;  /* 0x0000000725ff7812 */ /* 0x000fe2000780c0ff */
[----:B------:R-:W-:Y:S01]  /*0e10*/  HADD2.F32 R43, -RZ, R43.H0_H0 ;  /* 0x2000002bff2b7230 */ /* 0x000fe20000004100 */
[----:B------:R-:W-:Y:S01]  /*0e20*/  ULDC.64 UR4, c[0x0][0x478] ;  /* 0x00011e0000047ab9 */ /* 0x000fe20000000a00 */
[----:B------:R-:W-:Y:S02]  /*0e30*/  HADD2.F32 R20, -RZ, R20.H0_H0 ;  /* 0x20000014ff147230 */ /* 0x000fe40000004100 */
[----:B------:R-:W-:Y:S01]  /*0e40*/  FMUL.FTZ R6, R6, R7 ;  /* 0x0000000706067220 */ /* 0x000fe20000410000 */
[--C-:B------:R-:W-:Y:S02]  /*0e50*/  HADD2.F32 R7, -RZ, R21.reuse.H0_H0 ;  /* 0x20000015ff077230 */ /* 0x100fe40000004100 */
[----:B------:R-:W-:-:S02]  /*0e60*/  HADD2.F32 R16, -RZ, R21.H1_H1 ;  /* 0x30000015ff107230 */ /* 0x000fc40000004100 */
[----:B------:R-:W-:Y:S01]  /*0e70*/  FFMA.FTZ R43, R43, R20, R6 ;  /* 0x000000142b2b7223 */ /* 0x000fe20000010006 */
[--C-:B------:R-:W-:Y:S02]  /*0e80*/  HADD2.F32 R6, -RZ, R45.reuse.H0_H0 ;  /* 0x2000002dff067230 */ /* 0x100fe40000004100 */
[----:B------:R-:W-:Y:S02]  /*0e90*/  HADD2.F32 R45, -RZ, R45.H1_H1 ;  /* 0x3000002dff2d7230 */ /* 0x000fe40000004100 */
[--C-:B------:R-:W-:Y:S02]  /*0ea0*/  HADD2.F32 R20, -RZ, R51.reuse.H1_H1 ;  /* 0x30000033ff147230 */ /* 0x100fe40000004100 */
[----:B------:R-:W-:Y:S01]  /*0eb0*/  FFMA.FTZ R6, R6, R7, R43 ;  /* 0x0000000706067223 */ /* 0x000fe2000001002b */
[----:B------:R-:W-:Y:S02]  /*0ec0*/  HADD2.F32 R39, -RZ, R36.H1_H1 ;  /* 0x30000024ff277230 */ /* 0x000fe40000004100 */
[----:B------:R-:W-:-:S02]  /*0ed0*/  HADD2.F32 R51, -RZ, R51.H0_H0 ;  /* 0x20000033ff337230 */ /* 0x000fc40000004100 */
[----:B------:R-:W-:Y:S01]  /*0ee0*/  FFMA.FTZ R45, R45, R16, R6 ;  /* 0x000000102d2d7223 */ /* 0x000fe20000010006 */
[----:B------:R-:W-:Y:S02]  /*0ef0*/  HADD2.F32 R36, -RZ, R36.H0_H0 ;  /* 0x20000024ff247230 */ /* 0x000fe40000004100 */
[----:B------:R-:W-:Y:S01]  /*0f00*/  FMUL.FTZ R20, R20, R39 ;  /* 0x0000002714147220 */ /* 0x000fe20000410000 */
[----:B------:R-:W-:Y:S02]  /*0f10*/  HADD2.F32 R6, -RZ, R0.H0_H0 ;  /* 0x20000000ff067230 */ /* 0x000fe40000004100 */
[----:B------:R-:W-:Y:S02]  /*0f20*/  HADD2.F32 R7, -RZ, R22.H0_H0 ;  /* 0x20000016ff077230 */ /* 0x000fe40000004100 */
[----:B------:R-:W-:Y:S01]  /*0f30*/  FFMA.FTZ R20, R51, R36, R20 ;  /* 0x0000002433147223 */ /* 0x000fe20000010014 */
[----:B------:R-:W-:Y:S02]  /*0f40*/  HADD2.F32 R21, -RZ, R53.H0_H0 ;  /* 0x20000035ff157230 */ /* 0x000fe40000004100 */
[----:B------:R-:W-:-:S02]  /*0f50*/  HADD2.F32 R16, -RZ, R17.H0_H0 ;  /* 0x20000011ff107230 */ /* 0x000fc40000004100 */
[----:B------:R-:W-:Y:S01]  /*0f60*/  FFMA.FTZ R45, R6, R7, R45 ;  /* 0x00000007062d7223 */ /* 0x000fe2000001002d */
[----:B------:R-:W-:Y:S02]  /*0f70*/  HADD2.F32 R0, -RZ, R0.H1_H1 ;  /* 0x30000000ff007230 */ /* 0x000fe40000004100 */
[----:B------:R-:W-:Y:S02]  /*0f80*/  HADD2.F32 R7, -RZ, R22.H1_H1 ;  /* 0x30000016ff077230 */ /* 0x000fe40000004100 */
[----:B------:R-:W-:Y:S01]  /*0f90*/  FFMA.FTZ R20, R21, R16, R20 ;  /* 0x0000001015147223 */ /* 0x000fe20000010014 */
[----:B------:R-:W-:Y:S02]  /*0fa0*/  HADD2.F32 R16, -RZ, R17.H1_H1 ;  /* 0x30000011ff107230 */ /* 0x000fe40000004100 */
[----:B------:R-:W-:Y:S02]  /*0fb0*/  HADD2.F32 R6, -RZ, R42.H0_H0 ;  /* 0x2000002aff067230 */ /* 0x000fe40000004100 */
[----:B------:R-:W-:Y:S01]  /*0fc0*/  FFMA.FTZ R7, R0, R7, R45 ;  /* 0x0000000700077223 */ /* 0x000fe2000001002d */
[----:B------:R-:W-:-:S02]  /*0fd0*/  HADD2.F32 R17, -RZ, R23.H0_H0 ;  /* 0x20000017ff117230 */ /* 0x000fc40000004100 */
[----:B------:R-:W-:Y:S02]  /*0fe0*/  HADD2.F32 R53, -RZ, R53.H1_H1 ;  /* 0x30000035ff357230 */ /* 0x000fe40000004100 */
[----:B------:R-:W-:Y:S02]  /*0ff0*/  HADD2.F32 R0, -RZ, R18.H0_H0 ;  /* 0x20000012ff007230 */ /* 0x000fe40000004100 */
[----:B------:R-:W-:Y:S01]  /*1000*/  FFMA.FTZ R7, R6, R17, R7 ;  /* 0x0000001106077223 */ /* 0x000fe20000010007 */
[----:B------:R-:W-:Y:S02]  /*1010*/  HADD2.F32 R17, -RZ, R49.H0_H0 ;  /* 0x20000031ff117230 */ /* 0x000fe40000004100 */
[----:B------:R-:W-:Y:S01]  /*1020*/  FFMA.FTZ R20, R53, R16, R20 ;  /* 0x0000001035147223 */ /* 0x000fe20000010014 */
[----:B------:R-:W-:Y:S02]  /*1030*/  HADD2.F32 R42, -RZ, R42.H1_H1 ;  /* 0x3000002aff2a7230 */ /* 0x000fe40000004100 */
[----:B------:R-:W-:-:S02]  /*1040*/  HADD2.F32 R23, -RZ, R23.H1_H1 ;  /* 0x30000017ff177230 */ /* 0x000fc40000004100 */
[----:B------:R-:W-:Y:S01]  /*1050*/  FFMA.FTZ R20, R17, R0, R20 ;  /* 0x0000000011147223 */ /* 0x000fe20000010014 */
[----:B------:R-:W-:Y:S02]  /*1060*/  HADD2.F32 R49, -RZ, R49.H1_H1 ;  /* 0x30000031ff317230 */ /* 0x000fe40000004100 */
[----:B------:R-:W-:Y:S02]  /*1070*/  HADD2.F32 R6, -RZ, R18.H1_H1 ;  /* 0x30000012ff067230 */ /* 0x000fe40000004100 */
[----:B------:R-:W-:Y:S01]  /*1080*/  FFMA.FTZ R23, R42, R23, R7 ;  /* 0x000000172a177223 */ /* 0x000fe20000010007 */
[--C-:B------:R-:W-:Y:S02]  /*1090*/  HADD2.F32 R0, -RZ, R2.reuse.H0_H0 ;  /* 0x20000002ff007230 */ /* 0x100fe40000004100 */
[----:B------:R-:W-:Y:S02]  /*10a0*/  HADD2.F32 R7, -RZ, R57.H0_H0 ;  /* 0x20000039ff077230 */ /* 0x000fe40000004100 */
[----:B------:R-:W-:Y:S01]  /*10b0*/  FFMA.FTZ R20, R49, R6, R20 ;  /* 0x0000000631147223 */ /* 0x000fe20000010014 */
[----:B------:R-:W-:-:S02]  /*10c0*/  HADD2.F32 R2, -RZ, R2.H1_H1 ;  /* 0x30000002ff027230 */ /* 0x000fc40000004100 */
[--C-:B------:R-:W-:Y:S02]  /*10d0*/  HADD2.F32 R17, -RZ, R52.reuse.H0_H0 ;  /* 0x20000034ff117230 */ /* 0x100fe40000004100 */
[----:B------:R-:W-:Y:S01]  /*10e0*/  FFMA.FTZ R7, R0, R7, R23 ;  /* 0x0000000700077223 */ /* 0x000fe20000010017 */
[----:B------:R-:W-:Y:S02]  /*10f0*/  HADD2.F32 R6, -RZ, R19.H0_H0 ;  /* 0x20000013ff067230 */ /* 0x000fe40000004100 */
[----:B------:R-:W-:Y:S02]  /*1100*/  HADD2.F32 R57, -RZ, R57.H1_H1 ;  /* 0x30000039ff397230 */ /* 0x000fe40000004100 */
[----:B------:R-:W-:Y:S02]  /*1110*/  HADD2.F32 R0, -RZ, R3.H0_H0 ;  /* 0x20000003ff007230 */ /* 0x000fe40000004100 */
[----:B------:R-:W-:Y:S01]  /*1120*/  FFMA.FTZ R20, R17, R6, R20 ;  /* 0x0000000611147223 */ /* 0x000fe20000010014 */
[----:B------:R-:W-:-:S02]  /*1130*/  HADD2.F32 R17, -RZ, R52.H1_H1 ;  /* 0x30000034ff117230 */ /* 0x000fc40000004100 */
[----:B------:R-:W-:Y:S01]  /*1140*/  FFMA.FTZ R57, R2, R57, R7 ;  /* 0x0000003902397223 */ /* 0x000fe20000010007 */
[----:B------:R-:W-:Y:S02]  /*1150*/  HADD2.F32 R2, -RZ, R19.H1_H1 ;  /* 0x30000013ff027230 */ /* 0x000fe40000004100 */
[----:B------:R-:W-:Y:S02]  /*1160*/  HADD2.F32 R19, -RZ, R47.H0_H0 ;  /* 0x2000002fff137230 */ /* 0x000fe40000004100 */
[----:B------:R-:W-:Y:S02]  /*1170*/  HADD2.F32 R6, -RZ, R28.H0_H0 ;  /* 0x2000001cff067230 */ /* 0x000fe40000004100 */
[----:B------:R-:W-:Y:S01]  /*1180*/  FFMA.FTZ R20, R17, R2, R20 ;  /* 0x0000000211147223 */ /* 0x000fe20000010014 */
[----:B------:R-:W-:Y:S02]  /*1190*/  HADD2.F32 R7, -RZ, R59.H0_H0 ;  /* 0x2000003bff077230 */ /* 0x000fe40000004100 */
[----:B------:R-:W-:-:S02]  /*11a0*/  HADD2.F32 R47, -RZ, R47.H1_H1 ;  /* 0x3000002fff2f7230 */ /* 0x000fc40000004100 */
[----:B------:R-:W-:Y:S01]  /*11b0*/  FFMA.FTZ R20, R19, R6, R20 ;  /* 0x0000000613147223 */ /* 0x000fe20000010014 */
[----:B------:R-:W-:Y:S02]  /*11c0*/  HADD2.F32 R28, -RZ, R28.H1_H1 ;  /* 0x3000001cff1c7230 */ /* 0x000fe40000004100 */
[----:B------:R-:W-:Y:S01]  /*11d0*/  FFMA.FTZ R2, R0, R7, R57 ;  /* 0x0000000700027223 */ /* 0x000fe20000010039 */
[----:B------:R-:W-:Y:S02]  /*11e0*/  HADD2.F32 R7, -RZ, R50.H0_H0 ;  /* 0x20000032ff077230 */ /* 0x000fe40000004100 */
        /* <DEDUP_REMOVED lines=8> */
[----:B------:R-:W-:Y:S02]  /*1270*/  HADD2.F32 R7, -RZ, R4.H0_H0 ;  /* 0x20000004ff077230 */ /* 0x000fe40000004100 */
[----:B------:R-:W-:Y:S02]  /*1280*/  HADD2.F32 R16, -RZ, R56.H0_H0 ;  /* 0x20000038ff107230 */ /* 0x000fe40000004100 */
[----:B------:R-:W-:Y:S01]  /*1290*/  FFMA.FTZ R22, R17, R22, R20 ;  /* 0x0000001611167223 */ /* 0x000fe20000010014 */
[----:B------:R-:W-:-:S02]  /*12a0*/  HADD2.F32 R20, -RZ, R4.H1_H1 ;  /* 0x30000004ff147230 */ /* 0x000fc40000004100 */
[----:B------:R-:W-:Y:S02]  /*12b0*/  HADD2.F32 R21, -RZ, R56.H1_H1 ;  /* 0x30000038ff157230 */ /* 0x000fe40000004100 */
[----:B------:R-:W-:Y:S01]  /*12c0*/  FFMA.FTZ R39, R7, R16, R18 ;  /* 0x0000001007277223 */ /* 0x000fe20000010012 */
[--C-:B------:R-:W-:Y:S02]  /*12d0*/  HADD2.F32 R23, -RZ, R24.reuse.H0_H0 ;  /* 0x20000018ff177230 */ /* 0x100fe40000004100 */
[----:B------:R-:W-:Y:S02]  /*12e0*/  HADD2.F32 R29, -RZ, R24.H1_H1 ;  /* 0x30000018ff1d7230 */ /* 0x000fe40000004100 */
[----:B------:R-:W-:Y:S01]  /*12f0*/  FFMA.FTZ R39, R20, R21, R39 ;  /* 0x0000001514277223 */ /* 0x000fe20000010027 */
[----:B------:R-:W-:Y:S02]  /*1300*/  HADD2.F32 R41, -RZ, R44.H0_H0 ;  /* 0x2000002cff297230 */ /* 0x000fe40000004100 */
[----:B------:R-:W-:-:S02]  /*1310*/  HADD2.F32 R24, -RZ, R30.H0_H0 ;  /* 0x2000001eff187230 */ /* 0x000fc40000004100 */
[----:B------:R-:W-:Y:S02]  /*1320*/  HADD2.F32 R20, -RZ, R5.H0_H0 ;  /* 0x20000005ff147230 */ /* 0x000fe40000004100 */
[----:B------:R-:W-:Y:S02]  /*1330*/  HADD2.F32 R21, -RZ, R58.H0_H0 ;  /* 0x2000003aff157230 */ /* 0x000fe40000004100 */
[----:B------:R-:W-:Y:S01]  /*1340*/  FFMA.FTZ R22, R41, R24, R22 ;  /* 0x0000001829167223 */ /* 0x000fe20000010016 */
[--C-:B------:R-:W-:Y:S02]  /*1350*/  HADD2.F32 R18, -RZ, R25.reuse.H0_H0 ;  /* 0x20000019ff127230 */ /* 0x100fe40000004100 */
[----:B------:R-:W-:Y:S02]  /*1360*/  HADD2.F32 R16, -RZ, R25.H1_H1 ;  /* 0x30000019ff107230 */ /* 0x000fe40000004100 */
[----:B------:R-:W-:Y:S01]  /*1370*/  FFMA.FTZ R20, R20, R21, R39 ;  /* 0x0000001514147223 */ /* 0x000fe20000010027 */
[----:B------:R-:W-:-:S02]  /*1380*/  HADD2.F32 R25, -RZ, R44.H1_H1 ;  /* 0x3000002cff197230 */ /* 0x000fc40000004100 */
[----:B------:R-:W-:Y:S02]  /*1390*/  HADD2.F32 R30, -RZ, R30.H1_H1 ;  /* 0x3000001eff1e7230 */ /* 0x000fe40000004100 */
[----:B------:R-:W-:Y:S02]  /*13a0*/  HADD2.F32 R5, -RZ, R5.H1_H1 ;  /* 0x30000005ff057230 */ /* 0x000fe40000004100 */
[----:B------:R-:W-:Y:S02]  /*13b0*/  HADD2.F32 R58, -RZ, R58.H1_H1 ;  /* 0x3000003aff3a7230 */ /* 0x000fe40000004100 */
[----:B------:R-:W-:Y:S01]  /*13c0*/  FFMA.FTZ R22, R25, R30, R22 ;  /* 0x0000001e19167223 */ /* 0x000fe20000010016 */
[----:B------:R-:W-:Y:S02]  /*13d0*/  HADD2.F32 R21, -RZ, R48.H0_H0 ;  /* 0x20000030ff157230 */ /* 0x000fe40000004100 */
[----:B------:R-:W-:Y:S02]  /*13e0*/  HADD2.F32 R24, -RZ, R31.H0_H0 ;  /* 0x2000001fff187230 */ /* 0x000fe40000004100 */
[----:B------:R-:W-:Y:S01]  /*13f0*/  FFMA.FTZ R5, R5, R58, R20 ;  /* 0x0000003a05057223 */ /* 0x000fe20000010014 */
[----:B------:R-:W-:-:S02]  /*1400*/  HADD2.F32 R6, -RZ, R8.H0_H0 ;  /* 0x20000008ff067230 */ /* 0x000fc40000004100 */
[----:B------:R-:W-:Y:S02]  /*1410*/  HADD2.F32 R25, -RZ, R48.H1_H1 ;  /* 0x30000030ff197230 */ /* 0x000fe40000004100 */
[----:B------:R-:W-:Y:S01]  /*1420*/  FFMA.FTZ R22, R21, R24, R22 ;  /* 0x0000001815167223 */ /* 0x000fe20000010016 */
[----:B------:R-:W-:Y:S02]  /*1430*/  HADD2.F32 R31, -RZ, R31.H1_H1 ;  /* 0x3000001fff1f7230 */ /* 0x000fe40000004100 */
[----:B------:R-:W-:Y:S01]  /*1440*/  FFMA.FTZ R5, R6, R23, R5 ;  /* 0x0000001706057223 */ /* 0x000fe20000010005 */
[----:B------:R-:W-:Y:S02]  /*1450*/  HADD2.F32 R8, -RZ, R8.H1_H1 ;  /* 0x30000008ff087230 */ /* 0x000fe40000004100 */
[----:B------:R-:W-:Y:S02]  /*1460*/  HADD2.F32 R21, -RZ, R12.H0_H0 ;  /* 0x2000000cff157230 */ /* 0x000fe40000004100 */
[----:B------:R-:W-:Y:S01]  /*1470*/  FFMA.FTZ R22, R25, R31, R22 ;  /* 0x0000001f19167223 */ /* 0x000fe20000010016 */
[----:B------:R-:W-:-:S02]  /*1480*/  HADD2.F32 R6, -RZ, R32.H0_H0 ;  /* 0x20000020ff067230 */ /* 0x000fc40000004100 */
[----:B------:R-:W-:Y:S01]  /*1490*/  FFMA.FTZ R8, R8, R29, R5 ;  /* 0x0000001d08087223 */ /* 0x000fe20000010005 */
[--C-:B------:R-:W-:Y:S02]  /*14a0*/  HADD2.F32 R3, -RZ, R9.reuse.H0_H0 ;  /* 0x20000009ff037230 */ /* 0x100fe40000004100 */
[----:B------:R-:W-:Y:S02]  /*14b0*/  HADD2.F32 R5, -RZ, R12.H1_H1 ;  /* 0x3000000cff057230 */ /* 0x000fe40000004100 */
[----:B------:R-:W-:Y:S01]  /*14c0*/  FFMA.FTZ R22, R21, R6, R22 ;  /* 0x0000000615167223 */ /* 0x000fe20000010016 */
[----:B------:R-:W-:Y:S02]  /*14d0*/  HADD2.F32 R32, -RZ, R32.H1_H1 ;  /* 0x30000020ff207230 */ /* 0x000fe40000004100 */
[----:B------:R-:W-:Y:S01]  /*14e0*/  FFMA.FTZ R8, R3, R18, R8 ;  /* 0x0000001203087223 */ /* 0x000fe20000010008 */
[----:B------:R-:W-:Y:S02]  /*14f0*/  HADD2.F32 R9, -RZ, R9.H1_H1 ;  /* 0x30000009ff097230 */ /* 0x000fe40000004100 */
[----:B------:R-:W-:-:S02]  /*1500*/  HADD2.F32 R3, -RZ, R13.H0_H0 ;  /* 0x2000000dff037230 */ /* 0x000fc40000004100 */
[----:B------:R-:W-:Y:S01]  /*1510*/  FFMA.FTZ R22, R5, R32, R22 ;  /* 0x0000002005167223 */ /* 0x000fe20000010016 */
[----:B------:R-:W-:Y:S02]  /*1520*/  HADD2.F32 R6, -RZ, R33.H0_H0 ;  /* 0x20000021ff067230 */ /* 0x000fe40000004100 */
        /* <DEDUP_REMOVED lines=13> */
[----:B------:R-:W-:-:S02]  /*1600*/  HADD2.F32 R0, -RZ, R11.H0_H0 ;  /* 0x2000000bff007230 */ /* 0x000fc40000004100 */
[----:B------:R-:W-:Y:S02]  /*1610*/  HADD2.F32 R7, -RZ, R27.H0_H0 ;  /* 0x2000001bff077230 */ /* 0x000fe40000004100 */
[----:B------:R-:W-:Y:S01]  /*1620*/  FFMA.FTZ R22, R3, R2, R22 ;  /* 0x0000000203167223 */ /* 0x000fe20000010016 */
[----:B------:R-:W-:Y:S02]  /*1630*/  HADD2.F32 R5, -RZ, R14.H1_H1 ;  /* 0x3000000eff057230 */ /* 0x000fe40000004100 */
[----:B------:R-:W-:Y:S02]  /*1640*/  HADD2.F32 R34, -RZ, R34.H1_H1 ;  /* 0x30000022ff227230 */ /* 0x000fe40000004100 */
[----:B------:R-:W-:Y:S01]  /*1650*/  FFMA.FTZ R0, R0, R7, R9 ;  /* 0x0000000700007223 */ /* 0x000fe20000010009 */
[----:B------:R-:W-:Y:S02]  /*1660*/  HADD2.F32 R11, -RZ, R11.H1_H1 ;  /* 0x3000000bff0b7230 */ /* 0x000fe40000004100 */
[----:B------:R-:W-:-:S02]  /*1670*/  HADD2.F32 R4, -RZ, R27.H1_H1 ;  /* 0x3000001bff047230 */ /* 0x000fc40000004100 */
[----:B------:R-:W-:Y:S01]  /*1680*/  FFMA.FTZ R22, R5, R34, R22 ;  /* 0x0000002205167223 */ /* 0x000fe20000010016 */
[----:B------:R-:W-:Y:S02]  /*1690*/  HADD2.F32 R3, -RZ, R15.H0_H0 ;  /* 0x2000000fff037230 */ /* 0x000fe40000004100 */
[----:B------:R-:W-:Y:S02]  /*16a0*/  HADD2.F32 R2, -RZ, R35.H0_H0 ;  /* 0x20000023ff027230 */ /* 0x000fe40000004100 */
[----:B------:R-:W-:Y:S01]  /*16b0*/  FFMA.FTZ R0, R11, R4, R0 ;  /* 0x000000040b007223 */ /* 0x000fe20000010000 */
[----:B------:R-:W-:Y:S02]  /*16c0*/  HADD2.F32 R15, -RZ, R15.H1_H1 ;  /* 0x3000000fff0f7230 */ /* 0x000fe40000004100 */
[----:B------:R-:W-:Y:S02]  /*16d0*/  HADD2.F32 R35, -RZ, R35.H1_H1 ;  /* 0x30000023ff237230 */ /* 0x000fe40000004100 */
[----:B------:R-:W-:-:S02]  /*16e0*/  FFMA.FTZ R22, R3, R2, R22 ;  /* 0x0000000203167223 */ /* 0x000fc40000010016 */
[----:B------:R-:W0:Y:S02]  /*16f0*/  SHFL.BFLY PT, R3, R0, 0x4, 0x1f ;  /* 0x0c801f0000037f89 */ /* 0x000e2400000e0000 */
[----:B------:R-:W-:-:S05]  /*1700*/  FFMA.FTZ R22, R15, R35, R22 ;  /* 0x000000230f167223 */ /* 0x000fca0000010016 */
[----:B------:R-:W1:Y:S01]  /*1710*/  SHFL.BFLY PT, R5, R22, 0x4, 0x1f ;  /* 0x0c801f0016057f89 */ /* 0x000e6200000e0000 */
[----:B0-----:R-:W-:Y:S01]  /*1720*/  FADD.FTZ R3, R0, R3 ;  /* 0x0000000300037221 */ /* 0x001fe20000010000 */
[----:B------:R-:W-:Y:S02]  /*1730*/  SHF.R.S32.HI R0, RZ, 0x1f, R46 ;  /* 0x0000001fff007819 */ /* 0x000fe4000001142e */
[----:B------:R-:W-:Y:S02]  /*1740*/  LEA.HI R46, P1, R37, R46, RZ, 0x1d ;  /* 0x0000002e252e7211 */ /* 0x000fe4000783e8ff */
[----:B------:R-:W0:Y:S01]  /*1750*/  SHFL.BFLY PT, R2, R3, 0x2, 0x1f ;  /* 0x0c401f0003027f89 */ /* 0x000e2200000e0000 */
[----:B-1----:R-:W-:-:S05]  /*1760*/  FADD.FTZ R6, R22, R5 ;  /* 0x0000000516067221 */ /* 0x002fca0000010000 */
[----:B------:R-:W1:Y:S01]  /*1770*/  SHFL.BFLY PT, R7, R6, 0x2, 0x1f ;  /* 0x0c401f0006077f89 */ /* 0x000e6200000e0000 */
[----:B0-----:R-:W-:Y:S01]  /*1780*/  FADD.FTZ R4, R3, R2 ;  /* 0x0000000203047221 */ /* 0x001fe20000010000 */
[----:B------:R-:W-:Y:S02]  /*1790*/  IADD3.X R3, RZ, R0, RZ, P1, !PT ;  /* 0x00000000ff037210 */ /* 0x000fe40000ffe4ff */
[----:B------:R-:W-:Y:S01]  /*17a0*/  LEA R2, P1, R46, UR4, 0x2 ;  /* 0x000000042e027c11 */ /* 0x000fe2000f8210ff */
[----:B------:R-:W-:Y:S01]  /*17b0*/  ULDC UR4, c[0x0][0x384] ;  /* 0x0000e10000047ab9 */ /* 0x000fe20000000800 */
[----:B------:R-:W0:Y:S01]  /*17c0*/  SHFL.BFLY PT, R5, R4, 0x1, 0x1f ;  /* 0x0c201f0004057f89 */ /* 0x000e2200000e0000 */
[----:B-1----:R-:W-:Y:S01]  /*17d0*/  FADD.FTZ R7, R6, R7 ;  /* 0x0000000706077221 */ /* 0x002fe20000010000 */
[----:B------:R-:W-:-:S04]  /*17e0*/  LEA.HI.X R3, R46, UR5, R3, 0x2, P1 ;  /* 0x000000052e037c11 */ /* 0x000fc800088f1403 */
[----:B------:R-:W1:Y:S01]  /*17f0*/  SHFL.BFLY PT, R8, R7, 0x1, 0x1f ;  /* 0x0c201f0007087f89 */ /* 0x000e6200000e0000 */
[----:B0-----:R-:W-:-:S04]  /*1800*/  FADD.FTZ R5, R4, R5 ;  /* 0x0000000504057221 */ /* 0x001fc80000010000 */
[----:B------:R-:W-:Y:S01]  /*1810*/  FMUL.FTZ R5, R5, UR4 ;  /* 0x0000000405057c20 */ /* 0x000fe20008410000 */
[----:B-1----:R-:W-:-:S04]  /*1820*/  FADD.FTZ R8, R7, R8 ;  /* 0x0000000807087221 */ /* 0x002fc80000010000 */
[----:B------:R0:W-:Y:S01]  /*1830*/  @!P0 STG.E desc[UR6][R2.64], R5 ;  /* 0x0000000502008986 */ /* 0x0001e2000c101906 */
[----:B------:R-:W-:Y:S01]  /*1840*/  FMUL.FTZ R7, R8, UR4 ;  /* 0x0000000408077c20 */ /* 0x000fe20008410000 */
[----:B------:R-:W-:Y:S06]  /*1850*/  @P0 EXIT ;  /* 0x000000000000094d */ /* 0x000fec0003800000 */
[----:B------:R-:W-:Y:S01]  /*1860*/  STG.E desc[UR6][R2.64+0x80], R7 ;  /* 0x0000800702007986 */ /* 0x000fe2000c101906 */
[----:B------:R-:W-:Y:S05]  /*1870*/  EXIT ;  /* 0x000000000000794d */ /* 0x000fea0003800000 */
.L_x_508:
        /* <DEDUP_REMOVED lines=16> */
.L_x_815:


//--------------------- .text._ZN5flash25flash_bwd_dot_do_o_kernelILb1E23Flash_bwd_kernel_traitsILi192ELi64ELi64ELi8ELi4ELi2ELi2ELb1ELb1EN7cutlass6half_tE19Flash_kernel_traitsILi192ELi64ELi64ELi8ES3_EEEEvNS_16Flash_bwd_paramsE --------------------------
	.section	.text._ZN5flash25flash_bwd_dot_do_o_kernelILb1E23Flash_bwd_kernel_traitsILi192ELi64ELi64ELi8ELi4ELi2ELi2ELb1ELb1EN7cutlass6half_tE19Flash_kernel_traitsILi192ELi64ELi64ELi8ES3_EEEEvNS_16Flash_bwd_paramsE,"ax",@progbits
	.align	128
        .global         _ZN5flash25flash_bwd_dot_do_o_kernelILb1E23Flash_bwd_kernel_traitsILi192ELi64ELi64ELi8ELi4ELi2ELi2ELb1ELb1EN7cutlass6half_tE19Flash_kernel_traitsILi192ELi64ELi64ELi8ES3_EEEEvNS_16Flash_bwd_paramsE
        .type           _ZN5flash25flash_bwd_dot_do_o_kernelILb1E23Flash_bwd_kernel_traitsILi192ELi64ELi64ELi8ELi4ELi2ELi2ELb1ELb1EN7cutlass6half_tE19Flash_kernel_traitsILi192ELi64ELi64ELi8ES3_EEEEvNS_16Flash_bwd_paramsE,@function
        .size           _ZN5flash25flash_bwd_dot_do_o_kernelILb1E23Flash_bwd_kernel_traitsILi192ELi64ELi64ELi8ELi4ELi2ELi2ELb1ELb1EN7cutlass6half_tE19Flash_kernel_traitsILi192ELi64ELi64ELi8ES3_EEEEvNS_16Flash_bwd_paramsE,(.L_x_816 - _ZN5flash25flash_bwd_dot_do_o_kernelILb1E23Flash_bwd_kernel_traitsILi192ELi64ELi64ELi8ELi4ELi2ELi2ELb1ELb1EN7cutlass6half_tE19Flash_kernel_traitsILi192ELi64ELi64ELi8ES3_EEEEvNS_16Flash_bwd_paramsE)
        .other          _ZN5flash25flash_bwd_dot_do_o_kernelILb1E23Flash_bwd_kernel_traitsILi192ELi64ELi64ELi8ELi4ELi2ELi2ELb1ELb1EN7cutlass6half_tE19Flash_kernel_traitsILi192ELi64ELi64ELi8ES3_EEEEvNS_16Flash_bwd_paramsE,@"STO_CUDA_ENTRY STV_DEFAULT"
_ZN5flash25flash_bwd_dot_do_o_kernelILb1E23Flash_bwd_kernel_traitsILi192ELi64ELi64ELi8ELi4ELi2ELi2ELb1ELb1EN7cutlass6half_tE19Flash_kernel_traitsILi192ELi64ELi64ELi8ES3_EEEEvNS_16Flash_bwd_paramsE:
.text._ZN5flash25flash_bwd_dot_do_o_kernelILb1E23Flash_bwd_kernel_traitsILi192ELi64ELi64ELi8ELi4ELi2ELi2ELb1ELb1EN7cutlass6half_tE19Flash_kernel_traitsILi192ELi64ELi64ELi8ES3_EEEEvNS_16Flash_bwd_paramsE:
[----:B------:R-:W-:Y:S01]  /*0000*/  LDC R1, c[0x0][0x28] ;  /* 0x00000a00ff017b82 */ /* 0x000fe20000000800 */
[----:B------:R-:W0:Y:S07]  /*0010*/  S2R R16, SR_CTAID.Y ;  /* 0x0000000000107919 */ /* 0x000e2e0000002600 */
[----:B------:R-:W0:Y:S01]  /*0020*/  LDC.64 R2, c[0x0][0x2f0] ;  /* 0x0000bc00ff027b82 */ /* 0x000e220000000a00 */
[----:B------:R-:W-:Y:S01]  /*0030*/  ULDC.64 UR4, c[0x0][0x2f0] ;  /* 0x0000bc0000047ab9 */ /* 0x000fe20000000a00 */
[----:B------:R-:W-:-:S02]  /*0040*/  MOV R17, 0xffffffff ;  /* 0xffffffff00117802 */ /* 0x000fc40000000f00 */
[----:B------:R-:W-:-:S04]  /*0050*/  ISETP.NE.U32.AND P0, PT, RZ, UR4, PT ;  /* 0x00000004ff007c0c */ /* 0x000fc8000bf05070 */
[----:B------:R-:W-:Y:S01]  /*0060*/  ISETP.NE.AND.EX P0, PT, RZ, UR5, PT, P0 ;  /* 0x00000005ff007c0c */ /* 0x000fe2000bf05300 */
[----:B------:R-:W-:Y:S01]  /*0070*/  ULDC.64 UR4, c[0x0][0x208] ;  /* 0x0000820000047ab9 */ /* 0x000fe20000000a00 */
[----:B0-----:R-:W-:-:S11]  /*0080*/  IMAD.WIDE R2, R16, 0x4, R2 ;  /* 0x0000000410027825 */ /* 0x001fd600078e0202 */
[----:B------:R-:W2:Y:S04]  /*0090*/  @P0 LDG.E R17, desc[UR4][R2.64] ;  /* 0x0000000402110981 */ /* 0x000ea8000c1e1900 */
[----:B------:R-:W2:Y:S01]  /*00a0*/  @P0 LDG.E R6, desc[UR4][R2.64+0x4] ;  /* 0x0000040402060981 */ /* 0x000ea2000c1e1900 */
[----:B------:R-:W0:Y:S02]  /*00b0*/  S2R R7, SR_CTAID.X ;  /* 0x0000000000077919 */ /* 0x000e240000002500 */
[----:B0-----:R-:W-:Y:S02]  /*00c0*/  SHF.L.U32 R7, R7, 0x6, RZ ;  /* 0x0000000607077819 */ /* 0x001fe400000006ff */
[----:B--2---:R-:W-:-:S06]  /*00d0*/  @P0 IADD3 R6, R6, -R17, RZ ;  /* 0x8000001106060210 */ /* 0x004fcc0007ffe0ff */
[----:B------:R-:W0:Y:S02]  /*00e0*/  @!P0 LDC R6, c[0x0][0x2c4] ;  /* 0x0000b100ff068b82 */ /* 0x000e240000000800 */
[----:B0-----:R-:W-:-:S13]  /*00f0*/  ISETP.GT.AND P1, PT, R6, R7, PT ;  /* 0x000000070600720c */ /* 0x001fda0003f24270 */
[----:B------:R-:W-:Y:S05]  /*0100*/  @!P1 EXIT ;  /* 0x000000000000994d */ /* 0x000fea0003800000 */
[----:B------:R-:W-:Y:S01]  /*0110*/  ISETP.NE.AND P1, PT, R17, -0x1, PT ;  /* 0xffffffff1100780c */ /* 0x000fe20003f25270 */
[----:B------:R-:W0:Y:S01]  /*0120*/  LDC R19, c[0x0][0x2d4] ;  /* 0x0000b500ff137b82 */ /* 0x000e220000000800 */
[----:B------:R-:W1:Y:S01]  /*0130*/  S2R R0, SR_TID.X ;  /* 0x0000000000007919 */ /* 0x000e620000002100 */
[----:B------:R-:W-:Y:S01]  /*0140*/  IMAD.WIDE R2, R16, 0x80, RZ ;  /* 0x0000008010027825 */ /* 0x000fe200078e02ff */
[----:B------:R-:W-:Y:S01]  /*0150*/  HFMA2.MMA R27, -RZ, RZ, 0, 0 ;  /* 0x00000000ff1b7435 */ /* 0x000fe200000001ff */
[----:B------:R-:W2:Y:S01]  /*0160*/  S2R R29, SR_CTAID.Z ;  /* 0x00000000001d7919 */ /* 0x000ea20000002700 */
[----:B------:R-:W-:-:S03]  /*0170*/  SEL R18, R2, RZ, P0 ;  /* 0x000000ff02127207 */ /* 0x000fc60000000000 */
[----:B------:R-:W3:Y:S01]  /*0180*/  LDC R11, c[0x0][0x270] ;  /* 0x00009c00ff0b7b82 */ /* 0x000ee20000000800 */
[----:B------:R-:W-:-:S03]  /*0190*/  SEL R20, R3, RZ, P0 ;  /* 0x000000ff03147207 */ /* 0x000fc60000000000 */
[----:B------:R-:W-:-:S04]  /*01a0*/  @!P1 SHF.R.S32.HI R5, RZ, 0x1f, R16 ;  /* 0x0000001fff059819 */ /* 0x000fc80000011410 */
[----:B------:R-:W4:Y:S08]  /*01b0*/  @!P1 LDC.64 R22, c[0x0][0x418] ;  /* 0x00010600ff169b82 */ /* 0x000f300000000a00 */
[----:B------:R-:W5:Y:S08]  /*01c0*/  @P1 LDC.64 R8, c[0x0][0x420] ;  /* 0x00010800ff081b82 */ /* 0x000f700000000a00 */
[----:B------:R-:W1:Y:S08]  /*01d0*/  @P1 LDC.64 R24, c[0x0][0x298] ;  /* 0x0000a600ff181b82 */ /* 0x000e700000000a00 */
[----:B------:R-:W2:Y:S01]  /*01e0*/  LDC R12, c[0x0][0x2dc] ;  /* 0x0000b700ff0c7b82 */ /* 0x000ea20000000800 */
[----:B----4-:R-:W-:-:S02]  /*01f0*/  @!P1 IMAD R5, R5, R22, RZ ;  /* 0x0000001605059224 */ /* 0x010fc400078e02ff */
[----:B------:R-:W-:-:S04]  /*0200*/  @!P1 IMAD.WIDE.U32 R2, R16, R22, RZ ;  /* 0x0000001610029225 */ /* 0x000fc800078e00ff */
[----:B------:R-:W-:Y:S02]  /*0210*/  @!P1 IMAD R13, R16, R23, R5 ;  /* 0x00000017100d9224 */ /* 0x000fe400078e0205 */
[----:B-----5:R-:W-:-:S04]  /*0220*/  @P1 IMAD.WIDE.U32 R14, R17, R8, RZ ;  /* 0x00000008110e1225 */ /* 0x020fc800078e00ff */
[----:B0-----:R-:W-:Y:S01]  /*0230*/  IMAD.WIDE R4, R16, R19, RZ ;  /* 0x0000001310047225 */ /* 0x001fe200078e02ff */
[----:B------:R-:W-:-:S03]  /*0240*/  @P1 MOV R10, R14 ;  /* 0x0000000e000a1202 */ /* 0x000fc60000000f00 */
[----:B------:R-:W-:Y:S01]  /*0250*/  @P1 IMAD R8, R17, R9, R15 ;  /* 0x0000000911081224 */ /* 0x000fe200078e020f */
[----:B---3--:R-:W-:Y:S01]  /*0260*/  SHF.R.S32.HI R9, RZ, 0x1f, R11 ;  /* 0x0000001fff097819 */ /* 0x008fe2000001140b */
[----:B------:R-:W-:Y:S01]  /*0270*/  IMAD R5, R5, R11, RZ ;  /* 0x0000000b05057224 */ /* 0x000fe200078e02ff */
[----:B------:R-:W-:Y:S01]  /*0280*/  @!P1 IADD3 R8, R3, R13, RZ ;  /* 0x0000000d03089210 */ /* 0x000fe20007ffe0ff */
[----:B-1----:R-:W-:Y:S01]  /*0290*/  @P1 IMAD.WIDE.U32 R44, R17, R24, RZ ;  /* 0x00000018112c1225 */ /* 0x002fe200078e00ff */
[----:B------:R-:W-:Y:S02]  /*02a0*/  SHF.R.S32.HI R13, RZ, 0x1f, R7 ;  /* 0x0000001fff0d7819 */ /* 0x000fe40000011407 */
[----:B--2---:R-:W-:Y:S01]  /*02b0*/  SHF.R.S32.HI R21, RZ, 0x1f, R12 ;  /* 0x0000001fff157819 */ /* 0x004fe2000001140c */
[C---:B------:R-:W-:Y:S02]  /*02c0*/  IMAD R23, R4.reuse, R9, R5 ;  /* 0x0000000904177224 */ /* 0x040fe400078e0205 */
[----:B------:R-:W-:-:S04]  /*02d0*/  IMAD.WIDE.U32 R4, R4, R11, RZ ;  /* 0x0000000b04047225 */ /* 0x000fc800078e00ff */
[----:B------:R-:W-:Y:S01]  /*02e0*/  @P1 IMAD R9, R17, R25, R45 ;  /* 0x0000001911091224 */ /* 0x000fe200078e022d */
[----:B------:R-:W-:Y:S01]  /*02f0*/  IADD3 R23, R5, R23, RZ ;  /* 0x0000001705177210 */ /* 0x000fe20007ffe0ff */
[----:B------:R-:W-:Y:S01]  /*0300*/  IMAD.WIDE R14, R11, R12, RZ ;  /* 0x0000000c0b0e7225 */ /* 0x000fe200078e02ff */
[----:B------:R-:W-:-:S03]  /*0310*/  IADD3 R25, P0, R7, R18, RZ ;  /* 0x0000001207197210 */ /* 0x000fc60007f1e0ff */
[----:B------:R-:W-:Y:S01]  /*0320*/  IMAD R18, R23, R12, RZ ;  /* 0x0000000c17127224 */ /* 0x000fe200078e02ff */
[----:B------:R-:W-:Y:S01]  /*0330*/  @P1 MOV R23, R17 ;  /* 0x0000001100171202 */ /* 0x000fe20000000f00 */
[----:B------:R-:W-:Y:S08]  /*0340*/  @P1 BRA `(.L_x_509) ;  /* 0x00000000001c1947 */ /* 0x000ff00003800000 */
[----:B------:R-:W0:Y:S01]  /*0350*/  LDC.64 R22, c[0x0][0x290] ;  /* 0x0000a400ff167b82 */ /* 0x000e220000000a00 */
[----:B------:R-:W-:-:S05]  /*0360*/  SHF.R.S32.HI R9, RZ, 0x1f, R16 ;  /* 0x0000001fff097819 */ /* 0x000fca0000011410 */
[-C--:B0-----:R-:W-:Y:S02]  /*0370*/  IMAD R9, R9, R22.reuse, RZ ;  /* 0x0000001609097224 */ /* 0x081fe400078e02ff */
[----:B------:R-:W-:-:S04]  /*0380*/  IMAD.WIDE.U32 R44, R16, R22, RZ ;  /* 0x00000016102c7225 */ /* 0x000fc800078e00ff */
[----:B------:R-:W-:Y:S01]  /*0390*/  IMAD R9, R16, R23, R9 ;  /* 0x0000001710097224 */ /* 0x000fe200078e0209 */
[----:B------:R-:W-:-:S04]  /*03a0*/  MOV R23, 0xffffffff ;  /* 0xffffffff00177802 */ /* 0x000fc80000000f00 */
[----:B------:R-:W-:-:S07]  /*03b0*/  IADD3 R9, R45, R9, RZ ;  /* 0x000000092d097210 */ /* 0x000fce0007ffe0ff */
.L_x_509:
[----:B------:R-:W-:Y:S01]  /*03c0*/  ULDC.U8 UR6, c[0x0][0x3d8] ;  /* 0x0000f60000067ab9 */ /* 0x000fe20000000000 */
[----:B------:R-:W-:Y:S01]  /*03d0*/  IADD3.X R5, R13, R20, RZ, P0, !PT ;  /* 0x000000140d057210 */ /* 0x000fe200007fe4ff */
[----:B------:R-:W-:Y:S01]  /*03e0*/  IMAD R3, R15, R23, RZ ;  /* 0x000000170f037224 */ /* 0x000fe200078e02ff */
[----:B------:R-:W-:Y:S01]  /*03f0*/  ISETP.NE.AND P0, PT, RZ, UR6, PT ;  /* 0x00000006ff007c0c */ /* 0x000fe2000bf05270 */
[----:B------:R-:W-:Y:S01]  /*0400*/  IMAD R31, R21, R4, R18 ;  /* 0x00000004151f7224 */ /* 0x000fe200078e0212 */
[----:B------:R-:W-:Y:S01]  /*0410*/  @!P1 MOV R10, R2 ;  /* 0x00000002000a9202 */ /* 0x000fe20000000f00 */
[----:B------:R-:W-:Y:S01]  /*0420*/  IMAD R18, R5, R14, RZ ;  /* 0x0000000e05127224 */ /* 0x000fe200078e02ff */
[----:B------:R-:W-:Y:S01]  /*0430*/  SHF.R.S32.HI R28, RZ, 0x1f, R29 ;  /* 0x0000001fff1c7819 */ /* 0x000fe2000001141d */
[----:B------:R-:W-:Y:S02]  /*0440*/  IMAD R27, R14, R27, R3 ;  /* 0x0000001b0e1b7224 */ /* 0x000fe400078e0203 */
[----:B------:R-:W-:-:S04]  /*0450*/  IMAD.WIDE.U32 R2, R4, R12, RZ ;  /* 0x0000000c04027225 */ /* 0x000fc800078e00ff */
[----:B------:R-:W-:Y:S01]  /*0460*/  IMAD.WIDE.U32 R20, R14, R23, RZ ;  /* 0x000000170e147225 */ /* 0x000fe200078e00ff */
[----:B------:R-:W-:-:S03]  /*0470*/  IADD3 R31, R3, R31, RZ ;  /* 0x0000001f031f7210 */ /* 0x000fc60007ffe0ff */
[----:B------:R-:W-:Y:S01]  /*0480*/  IMAD R23, R29, R12, RZ ;  /* 0x0000000c1d177224 */ /* 0x000fe200078e02ff */
[----:B------:R-:W-:Y:S01]  /*0490*/  @P1 IADD3 R31, R21, R27, RZ ;  /* 0x0000001b151f1210 */ /* 0x000fe20007ffe0ff */
[----:B------:R-:W-:Y:S01]  /*04a0*/  IMAD.WIDE.U32 R4, R25, R14, RZ ;  /* 0x0000000e19047225 */ /* 0x000fe200078e00ff */
[----:B------:R-:W-:-:S03]  /*04b0*/  SEL R20, R2, R20, !P1 ;  /* 0x0000001402147207 */ /* 0x000fc60004800000 */
[----:B------:R-:W-:Y:S01]  /*04c0*/  IMAD R15, R15, R25, R18 ;  /* 0x000000190f0f7224 */ /* 0x000fe200078e0212 */
[----:B------:R-:W-:-:S04]  /*04d0*/  SHF.R.S32.HI R18, RZ, 0x1f, R23 ;  /* 0x0000001fff127819 */ /* 0x000fc80000011417 */
[----:B------:R-:W-:Y:S01]  /*04e0*/  IADD3 R21, R5, R15, RZ ;  /* 0x0000000f05157210 */ /* 0x000fe20007ffe0ff */
[----:B------:R-:W-:Y:S06]  /*04f0*/  @!P0 BRA `(.L_x_510) ;  /* 0x00000000001c8947 */ /* 0x000fec0003800000 */
[----:B------:R-:W0:Y:S01]  /*0500*/  LDC R2, c[0x0][0x2c0] ;  /* 0x0000b000ff027b82 */ /* 0x000e220000000800 */
[----:B------:R-:W-:-:S05]  /*0510*/  @!P1 IMAD R17, R16, R19, RZ ;  /* 0x0000001310119224 */ /* 0x000fca00078e02ff */
[----:B------:R-:W-:Y:S02]  /*0520*/  LEA R16, R16, R17, 0x7 ;  /* 0x0000001110107211 */ /* 0x000fe400078e38ff */
[----:B------:R-:W0:Y:S02]  /*0530*/  LDC R3, c[0x0][0x2e4] ;  /* 0x0000b900ff037b82 */ /* 0x000e240000000800 */
[----:B0-----:R-:W-:-:S05]  /*0540*/  LEA R2, R2, R3, 0x7 ;  /* 0x0000000302027211 */ /* 0x001fca00078e38ff */
[----:B------:R-:W-:Y:S01]  /*0550*/  IMAD R16, R2, R29, R16 ;  /* 0x0000001d02107224 */ /* 0x000fe200078e0210 */
[----:B------:R-:W-:Y:S06]  /*0560*/  BRA `(.L_x_511) ;  /* 0x0000000000087947 */ /* 0x000fec0003800000 */
.L_x_510:
[----:B------:R-:W-:-:S04]  /*0570*/  IMAD R16, R16, R11, R29 ;  /* 0x0000000b10107224 */ /* 0x000fc800078e021d */
[----:B------:R-:W-:-:S07]  /*0580*/  IMAD R16, R16, R19, RZ ;  /* 0x0000001310107224 */ /* 0x000fce00078e02ff */
.L_x_511:
[----:B------:R-:W-:Y:S01]  /*0590*/  SHF.R.S32.HI R3, RZ, 0x1f, R0 ;  /* 0x0000001fff037819 */ /* 0x000fe20000011400 */
[----:B------:R-:W-:Y:S01]  /*05a0*/  ULDC.64 UR10, c[0x0][0x420] ;  /* 0x00010800000a7ab9 */ /* 0x000fe20000000a00 */
[----:B------:R-:W-:Y:S01]  /*05b0*/  IADD3 R4, P0, P1, R4, R20, R23 ;  /* 0x0000001404047210 */ /* 0x000fe2000791e017 */
[----:B------:R-:W-:Y:S01]  /*05c0*/  ULDC.64 UR12, c[0x0][0x298] ;  /* 0x0000a600000c7ab9 */ /* 0x000fe20000000a00 */
[CC--:B------:R-:W-:Y:S01]  /*05d0*/  LEA.HI R2, R3.reuse, R0.reuse, RZ, 0x4 ;  /* 0x0000000003027211 */ /* 0x0c0fe200078f20ff */
[----:B------:R-:W-:Y:S01]  /*05e0*/  ULDC.64 UR8, c[0x0][0x428] ;  /* 0x00010a0000087ab9 */ /* 0x000fe20000000a00 */
[-C--:B------:R-:W-:Y:S01]  /*05f0*/  LEA.HI R14, R3, R0.reuse, RZ, 0x3 ;  /* 0x00000000030e7211 */ /* 0x080fe200078f18ff */
[----:B------:R-:W-:Y:S01]  /*0600*/  ULDC.64 UR6, c[0x0][0x400] ;  /* 0x0001000000067ab9 */ /* 0x000fe20000000a00 */
[----:B------:R-:W-:Y:S01]  /*0610*/  LOP3.LUT R5, R2, 0x3ffffff0, RZ, 0xc0, !PT ;  /* 0x3ffffff002057812 */ /* 0x000fe200078ec0ff */
[----:B------:R-:W-:Y:S01]  /*0620*/  BSSY B0, `(.L_x_512) ;  /* 0x000003e000007945 */ /* 0x000fe20003800000 */
[----:B------:R-:W-:Y:S01]  /*0630*/  LOP3.LUT R3, R14, 0x1ffffff8, RZ, 0xc0, !PT ;  /* 0x1ffffff80e037812 */ /* 0x000fe200078ec0ff */
[----:B------:R-:W-:Y:S01]  /*0640*/  HFMA2.MMA R20, -RZ, RZ, 0, 0 ;  /* 0x00000000ff147435 */ /* 0x000fe200000001ff */
[----:B------:R-:W-:-:S02]  /*0650*/  IADD3 R5, -R5, R0, RZ ;  /* 0x0000000005057210 */ /* 0x000fc40007ffe1ff */
[----:B------:R-:W-:Y:S02]  /*0660*/  CS2R R24, SRZ ;  /* 0x0000000000187805 */ /* 0x000fe4000001ff00 */
[----:B------:R-:W-:Y:S01]  /*0670*/  SHF.R.S32.HI R15, RZ, 0x4, R2 ;  /* 0x00000004ff0f7819 */ /* 0x000fe20000011402 */
[----:B------:R-:W-:Y:S01]  /*0680*/  IMAD R2, R11, R12, RZ ;  /* 0x0000000c0b027224 */ /* 0x000fe200078e02ff */
[----:B------:R-:W-:Y:S02]  /*0690*/  SHF.L.U32 R5, R5, 0x2, RZ ;  /* 0x0000000205057819 */ /* 0x000fe400000006ff */
[----:B------:R-:W-:Y:S02]  /*06a0*/  CS2R R26, SRZ ;  /* 0x00000000001a7805 */ /* 0x000fe4000001ff00 */
[----:B------:R-:W-:Y:S02]  /*06b0*/  IADD3 R3, -R3, R0, RZ ;  /* 0x0000000003037210 */ /* 0x000fe40007ffe1ff */
[----:B------:R-:W-:Y:S01]  /*06c0*/  IADD3.X R12, R21, R31, R18, P0, P1 ;  /* 0x0000001f150c7210 */ /* 0x000fe200007e2412 */
[----:B------:R-:W-:Y:S01]  /*06d0*/  IMAD R5, R15, R2, R5 ;  /* 0x000000020f057224 */ /* 0x000fe200078e0205 */
[----:B------:R-:W-:Y:S01]  /*06e0*/  SHF.L.U32 R38, R3, 0x3, RZ ;  /* 0x0000000303267819 */ /* 0x000fe200000006ff */
[----:B------:R-:W-:Y:S01]  /*06f0*/  IMAD R18, R13, UR10, RZ ;  /* 0x0000000a0d127c24 */ /* 0x000fe2000f8e02ff */
[----:B------:R-:W-:Y:S01]  /*0700*/  IADD3 R3, R7, R16, RZ ;  /* 0x0000001007037210 */ /* 0x000fe20007ffe0ff */
[----:B------:R-:W-:Y:S01]  /*0710*/  IMAD R16, R13, UR12, RZ ;  /* 0x0000000c0d107c24 */ /* 0x000fe2000f8e02ff */
[----:B------:R-:W-:Y:S01]  /*0720*/  SHF.R.S32.HI R39, RZ, 0x1f, R38 ;  /* 0x0000001fff277819 */ /* 0x000fe20000011426 */
[----:B------:R-:W-:Y:S01]  /*0730*/  IMAD R13, R7, UR11, R18 ;  /* 0x0000000b070d7c24 */ /* 0x000fe2000f8e0212 */
[----:B------:R-:W-:Y:S01]  /*0740*/  IADD3 R11, P0, R5, R4, RZ ;  /* 0x00000004050b7210 */ /* 0x000fe20007f1e0ff */
[----:B------:R-:W-:Y:S01]  /*0750*/  IMAD R16, R7, UR13, R16 ;  /* 0x0000000d07107c24 */ /* 0x000fe2000f8e0210 */
[----:B------:R-:W-:-:S02]  /*0760*/  CS2R R18, SRZ ;  /* 0x0000000000127805 */ /* 0x000fc4000001ff00 */
[----:B------:R-:W-:Y:S01]  /*0770*/  LEA.HI.X.SX32 R12, R5, R12, 0x1, P0 ;  /* 0x0000000c050c7211 */ /* 0x000fe200000f0eff */
[--C-:B------:R-:W-:Y:S01]  /*0780*/  IMAD.WIDE.U32 R4, R7, UR10, R38.reuse ;  /* 0x0000000a07047c25 */ /* 0x100fe2000f8e0026 */
[----:B------:R-:W-:Y:S02]  /*0790*/  LEA R36, P2, R11, UR6, 0x2 ;  /* 0x000000060b247c11 */ /* 0x000fe4000f8410ff */
[----:B------:R-:W-:Y:S02]  /*07a0*/  IADD3 R30, P0, R10, R4, RZ ;  /* 0x000000040a1e7210 */ /* 0x000fe40007f1e0ff */
[C---:B------:R-:W-:Y:S01]  /*07b0*/  IADD3 R10, -R7.reuse, R6, RZ ;  /* 0x00000006070a7210 */ /* 0x040fe20007ffe1ff */
[----:B------:R-:W-:Y:S01]  /*07c0*/  IMAD.WIDE.U32 R6, R7, UR12, R38 ;  /* 0x0000000c07067c25 */ /* 0x000fe2000f8e0026 */
[----:B------:R-:W-:Y:S02]  /*07d0*/  SHF.R.S32.HI R4, RZ, 0x3, R14 ;  /* 0x00000003ff047819 */ /* 0x000fe4000001140e */
[----:B------:R-:W-:Y:S01]  /*07e0*/  IADD3.X R31, R8, R5, R13, P0, !PT ;  /* 0x00000005081f7210 */ /* 0x000fe200007fe40d */
[----:B------:R-:W-:Y:S01]  /*07f0*/  IMAD R8, R28, UR8, RZ ;  /* 0x000000081c087c24 */ /* 0x000fe2000f8e02ff */
[----:B------:R-:W-:-:S02]  /*0800*/  ISETP.GE.AND P0, PT, R4, R10, PT ;  /* 0x0000000a0400720c */ /* 0x000fc40003f06270 */
[----:B------:R-:W-:Y:S01]  /*0810*/  IADD3 R5, R4, 0x20, RZ ;  /* 0x0000002004057810 */ /* 0x000fe20007ffe0ff */
[C---:B------:R-:W-:Y:S01]  /*0820*/  IMAD R33, R29.reuse, UR9, R8 ;  /* 0x000000091d217c24 */ /* 0x040fe2000f8e0208 */
[----:B------:R-:W-:Y:S01]  /*0830*/  IADD3 R44, P3, R44, R6, RZ ;  /* 0x000000062c2c7210 */ /* 0x000fe20007f7e0ff */
[----:B------:R-:W-:Y:S01]  /*0840*/  IMAD.WIDE.U32 R30, R29, UR8, R30 ;  /* 0x000000081d1e7c25 */ /* 0x000fe2000f8e001e */
[----:B------:R-:W-:Y:S02]  /*0850*/  LEA.HI.X R37, R11, UR7, R12, 0x2, P2 ;  /* 0x000000070b257c11 */ /* 0x000fe400090f140c */
[----:B------:R-:W-:Y:S02]  /*0860*/  CS2R R12, SRZ ;  /* 0x00000000000c7805 */ /* 0x000fe4000001ff00 */
[----:B------:R-:W-:Y:S02]  /*0870*/  ISETP.GE.AND P1, PT, R5, R10, PT ;  /* 0x0000000a0500720c */ /* 0x000fe40003f26270 */
[----:B------:R-:W-:-:S02]  /*0880*/  CS2R R10, SRZ ;  /* 0x00000000000a7805 */ /* 0x000fc4000001ff00 */
[----:B------:R-:W-:Y:S02]  /*0890*/  IADD3.X R45, R9, R7, R16, P3, !PT ;  /* 0x00000007092d7210 */ /* 0x000fe40001ffe410 */
[----:B------:R-:W-:Y:S02]  /*08a0*/  CS2R R8, SRZ ;  /* 0x0000000000087805 */ /* 0x000fe4000001ff00 */
[----:B------:R-:W-:Y:S02]  /*08b0*/  CS2R R16, SRZ ;  /* 0x0000000000107805 */ /* 0x000fe4000001ff00 */
[----:B------:R-:W-:Y:S02]  /*08c0*/  SHF.R.S32.HI R5, RZ, 0x1f, R4 ;  /* 0x0000001fff057819 */ /* 0x000fe40000011404 */
[----:B------:R-:W-:Y:S02]  /*08d0*/  IADD3 R6, R38, 0x40, RZ ;  /* 0x0000004026067810 */ /* 0x000fe40007ffe0ff */
[----:B------:R-:W-:Y:S01]  /*08e0*/  IADD3 R33, R31, R33, RZ ;  /* 0x000000211f217210 */ /* 0x000fe20007ffe0ff */
[----:B------:R-:W-:Y:S06]  /*08f0*/  @P0 BRA `(.L_x_513) ;  /* 0x0000000000400947 */ /* 0x000fec0003800000 */
[----:B------:R-:W-:Y:S01]  /*0900*/  MOV R32, R30 ;  /* 0x0000001e00207202 */ /* 0x000fe20000000f00 */
[----:B------:R-:W-:Y:S01]  /*0910*/  IMAD R7, R5, UR10, RZ ;  /* 0x0000000a05077c24 */ /* 0x000fe2000f8e02ff */
[----:B------:R-:W-:Y:S01]  /*0920*/  IADD3 R21, R38, 0x80, RZ ;  /* 0x0000008026157810 */ /* 0x000fe20007ffe0ff */
[----:B------:R-:W-:Y:S01]  /*0930*/  ULDC UR6, c[0x0][0x2d0] ;  /* 0x0000b40000067ab9 */ /* 0x000fe20000000800 */
[----:B------:R-:W-:Y:S01]  /*0940*/  ULDC.64 UR8, c[0x0][0x3e0] ;  /* 0x0000f80000087ab9 */ /* 0x000fe20000000a00 */
[----:B------:R-:W-:Y:S01]  /*0950*/  IMAD.WIDE.U32 R14, R4, UR10, R32 ;  /* 0x0000000a040e7c25 */ /* 0x000fe2000f8e0020 */
[----:B------:R-:W-:Y:S02]  /*0960*/  ISETP.GE.AND P4, PT, R21, UR6, PT ;  /* 0x0000000615007c0c */ /* 0x000fe4000bf86270 */
[----:B------:R-:W-:Y:S01]  /*0970*/  ISETP.GE.AND P2, PT, R38, UR6, PT ;  /* 0x0000000626007c0c */ /* 0x000fe2000bf46270 */
[----:B------:R-:W-:Y:S01]  /*0980*/  IMAD R7, R4, UR11, R7 ;  /* 0x0000000b04077c24 */ /* 0x000fe2000f8e0207 */
[----:B------:R-:W-:-:S02]  /*0990*/  ISETP.GE.AND P3, PT, R6, UR6, PT ;  /* 0x0000000606007c0c */ /* 0x000fc4000bf66270 */
[----:B------:R-:W-:Y:S02]  /*09a0*/  LEA R22, P5, R14, UR8, 0x1 ;  /* 0x000000080e167c11 */ /* 0x000fe4000f8a08ff */
[----:B------:R-:W-:-:S04]  /*09b0*/  IADD3 R7, R15, R7, RZ ;  /* 0x000000070f077210 */ /* 0x000fc80007ffe0ff */
[----:B------:R-:W-:-:S05]  /*09c0*/  LEA.HI.X R23, R14, UR9, R7, 0x1, P5 ;  /* 0x000000090e177c11 */ /* 0x000fca000a8f0c07 */
[----:B------:R0:W5:Y:S04]  /*09d0*/  @!P2 LDG.E.128 R8, desc[UR4][R22.64] ;  /* 0x000000041608a981 */ /* 0x000168000c1e1d00 */
[----:B------:R0:W5:Y:S04]  /*09e0*/  @!P3 LDG.E.128 R24, desc[UR4][R22.64+0x80] ;  /* 0x000080041618b981 */ /* 0x000168000c1e1d00 */
[----:B------:R0:W5:Y:S02]  /*09f0*/  @!P4 LDG.E.128 R16, desc[UR4][R22.64+0x100] ;  /* 0x000100041610c981 */ /* 0x000164000c1e1d00 */
.L_x_513:
[----:B------:R-:W-:Y:S05]  /*0a00*/  BSYNC B0 ;  /* 0x0000000000007941 */ /* 0x000fea0003800000 */
.L_x_512:
[----:B-----5:R-:W-:Y:S01]  /*0a10*/  MOV R7, R9 ;  /* 0x0000000900077202 */ /* 0x020fe20000000f00 */
[----:B------:R-:W-:Y:S01]  /*0a20*/  BSSY B0, `(.L_x_514) ;  /* 0x000001e000007945 */ /* 0x000fe20003800000 */
[----:B------:R-:W-:Y:S01]  /*0a30*/  MOV R9, R11 ;  /* 0x0000000b00097202 */ /* 0x000fe20000000f00 */
[----:B------:R-:W-:Y:S01]  /*0a40*/  HFMA2.MMA R21, -RZ, RZ, 0, 0 ;  /* 0x00000000ff157435 */ /* 0x000fe200000001ff */
[----:B------:R-:W-:Y:S02]  /*0a50*/  MOV R11, R24 ;  /* 0x00000018000b7202 */ /* 0x000fe40000000f00 */
[----:B------:R-:W-:Y:S02]  /*0a60*/  CS2R R14, SRZ ;  /* 0x00000000000e7805 */ /* 0x000fe4000001ff00 */
[----:B------:R-:W-:Y:S02]  /*0a70*/  MOV R40, R25 ;  /* 0x0000001900287202 */ /* 0x000fe40000000f00 */
[----:B------:R-:W-:-:S02]  /*0a80*/  CS2R R24, SRZ ;  /* 0x0000000000187805 */ /* 0x000fc4000001ff00 */
[----:B------:R-:W-:Y:S02]  /*0a90*/  MOV R41, R26 ;  /* 0x0000001a00297202 */ /* 0x000fe40000000f00 */
[----:B0-----:R-:W-:Y:S02]  /*0aa0*/  CS2R R22, SRZ ;  /* 0x0000000000167805 */ /* 0x001fe4000001ff00 */
[----:B------:R-:W-:Y:S02]  /*0ab0*/  MOV R43, R27 ;  /* 0x0000001b002b7202 */ /* 0x000fe40000000f00 */
[----:B------:R-:W-:Y:S01]  /*0ac0*/  CS2R R26, SRZ ;  /* 0x00000000001a7805 */ /* 0x000fe2000001ff00 */
[----:B------:R-:W-:Y:S06]  /*0ad0*/  @P1 BRA `(.L_x_515) ;  /* 0x0000000000481947 */ /* 0x000fec0003800000 */
[----:B------:R-:W-:Y:S01]  /*0ae0*/  IADD3 R35, P2, R4, 0x20, RZ ;  /* 0x0000002004237810 */ /* 0x000fe20007f5e0ff */
[----:B------:R-:W-:Y:S01]  /*0af0*/  ULDC UR6, c[0x0][0x2d0] ;  /* 0x0000b40000067ab9 */ /* 0x000fe20000000800 */
[----:B------:R-:W-:Y:S01]  /*0b00*/  IADD3 R34, R38, 0x80, RZ ;  /* 0x0000008026227810 */ /* 0x000fe20007ffe0ff */
[----:B------:R-:W-:Y:S01]  /*0b10*/  ULDC.64 UR8, c[0x0][0x3e0] ;  /* 0x0000f80000087ab9 */ /* 0x000fe20000000a00 */
[----:B------:R-:W-:Y:S02]  /*0b20*/  IADD3.X R31, RZ, R5, RZ, P2, !PT ;  /* 0x00000005ff1f7210 */ /* 0x000fe400017fe4ff */
[----:B------:R-:W-:Y:S02]  /*0b30*/  ISETP.GE.AND P5, PT, R34, UR6, PT ;  /* 0x0000000622007c0c */ /* 0x000fe4000bfa6270 */
[----:B------:R-:W-:Y:S01]  /*0b40*/  ISETP.GE.AND P3, PT, R38, UR6, PT ;  /* 0x0000000626007c0c */ /* 0x000fe2000bf66270 */
[----:B------:R-:W-:Y:S01]  /*0b50*/  IMAD R32, R31, UR10, RZ ;  /* 0x0000000a1f207c24 */ /* 0x000fe2000f8e02ff */
[----:B------:R-:W-:-:S02]  /*0b60*/  MOV R31, R33 ;  /* 0x00000021001f7202 */ /* 0x000fc40000000f00 */
[----:B------:R-:W-:Y:S01]  /*0b70*/  ISETP.GE.AND P4, PT, R6, UR6, PT ;  /* 0x0000000606007c0c */ /* 0x000fe2000bf86270 */
[----:B------:R-:W-:-:S04]  /*0b80*/  IMAD.WIDE.U32 R30, R35, UR10, R30 ;  /* 0x0000000a231e7c25 */ /* 0x000fc8000f8e001e */
[----:B------:R-:W-:Y:S01]  /*0b90*/  IMAD R35, R35, UR11, R32 ;  /* 0x0000000b23237c24 */ /* 0x000fe2000f8e0220 */
[----:B------:R-:W-:-:S04]  /*0ba0*/  LEA R32, P2, R30, UR8, 0x1 ;  /* 0x000000081e207c11 */ /* 0x000fc8000f8408ff */
[----:B------:R-:W-:-:S04]  /*0bb0*/  IADD3 R31, R31, R35, RZ ;  /* 0x000000231f1f7210 */ /* 0x000fc80007ffe0ff */
[----:B------:R-:W-:-:S05]  /*0bc0*/  LEA.HI.X R33, R30, UR9, R31, 0x1, P2 ;  /* 0x000000091e217c11 */ /* 0x000fca00090f0c1f */
[----:B------:R0:W5:Y:S04]  /*0bd0*/  @!P3 LDG.E.128 R12, desc[UR4][R32.64] ;  /* 0x00000004200cb981 */ /* 0x000168000c1e1d00 */
[----:B------:R0:W5:Y:S04]  /*0be0*/  @!P4 LDG.E.128 R24, desc[UR4][R32.64+0x80] ;  /* 0x000080042018c981 */ /* 0x000168000c1e1d00 */
[----:B------:R0:W5:Y:S02]  /*0bf0*/  @!P5 LDG.E.128 R20, desc[UR4][R32.64+0x100] ;  /* 0x000100042014d981 */ /* 0x000164000c1e1d00 */
.L_x_515:
[----:B------:R-:W-:Y:S05]  /*0c00*/  BSYNC B0 ;  /* 0x0000000000007941 */ /* 0x000fea0003800000 */
.L_x_514:
[----:B------:R-:W-:Y:S01]  /*0c10*/  ULDC.64 UR6, c[0x0][0x2a0] ;  /* 0x0000a80000067ab9 */ /* 0x000fe20000000a00 */
[----:B-----5:R-:W-:Y:S01]  /*0c20*/  MOV R52, R24 ;  /* 0x0000001800347202 */ /* 0x020fe20000000f00 */
[----:B------:R-:W-:Y:S01]  /*0c30*/  IMAD R28, R28, UR6, RZ ;  /* 0x000000061c1c7c24 */ /* 0x000fe2000f8e02ff */
[----:B------:R-:W-:Y:S01]  /*0c40*/  BSSY B0, `(.L_x_516) ;  /* 0x0000023000007945 */ /* 0x000fe20003800000 */
[C---:B------:R-:W-:Y:S01]  /*0c50*/  IMAD.WIDE.U32 R44, R29.reuse, UR6, R44 ;  /* 0x000000061d2c7c25 */ /* 0x040fe2000f8e002c */
[----:B------:R-:W-:Y:S01]  /*0c60*/  HFMA2.MMA R24, -RZ, RZ, 0, 0 ;  /* 0x00000000ff187435 */ /* 0x000fe200000001ff */
[----:B------:R-:W-:Y:S02]  /*0c70*/  MOV R42, R12 ;  /* 0x0000000c002a7202 */ /* 0x000fe40000000f00 */
[----:B------:R-:W-:Y:S01]  /*0c80*/  CS2R R30, SRZ ;  /* 0x00000000001e7805 */ /* 0x000fe2000001ff00 */
[----:B------:R-:W-:Y:S01]  /*0c90*/  IMAD R47, R29, UR7, R28 ;  /* 0x000000071d2f7c24 */ /* 0x000fe2000f8e021c */
[----:B------:R-:W-:-:S02]  /*0ca0*/  MOV R48, R13 ;  /* 0x0000000d00307202 */ /* 0x000fc40000000f00 */
[----:B------:R-:W-:Y:S02]  /*0cb0*/  CS2R R28, SRZ ;  /* 0x00000000001c7805 */ /* 0x000fe4000001ff00 */
[----:B------:R-:W-:Y:S02]  /*0cc0*/  MOV R49, R14 ;  /* 0x0000000e00317202 */ /* 0x000fe40000000f00 */
[----:B0-----:R-:W-:Y:S02]  /*0cd0*/  CS2R R32, SRZ ;  /* 0x0000000000207805 */ /* 0x001fe4000001ff00 */
[----:B------:R-:W-:Y:S02]  /*0ce0*/  MOV R53, R15 ;  /* 0x0000000f00357202 */ /* 0x000fe40000000f00 */
[----:B------:R-:W-:Y:S02]  /*0cf0*/  CS2R R34, SRZ ;  /* 0x0000000000227805 */ /* 0x000fe4000001ff00 */
[----:B------:R-:W-:-:S02]  /*0d00*/  MOV R55, R25 ;  /* 0x0000001900377202 */ /* 0x000fc40000000f00 */
[----:B------:R-:W-:Y:S02]  /*0d10*/  CS2R R12, SRZ ;  /* 0x00000000000c7805 */ /* 0x000fe4000001ff00 */
[----:B------:R-:W-:Y:S02]  /*0d20*/  MOV R54, R26 ;  /* 0x0000001a00367202 */ /* 0x000fe40000000f00 */
[----:B------:R-:W-:Y:S02]  /*0d30*/  CS2R R14, SRZ ;  /* 0x00000000000e7805 */ /* 0x000fe4000001ff00 */
[----:B------:R-:W-:Y:S02]  /*0d40*/  MOV R56, R27 ;  /* 0x0000001b00387202 */ /* 0x000fe40000000f00 */
        /* <DEDUP_REMOVED lines=18> */
.L_x_517:
[----:B------:R-:W-:Y:S05]  /*0e70*/  BSYNC B0 ;  /* 0x0000000000007941 */ /* 0x000fea0003800000 */
.L_x_516:
[----:B------:R-:W-:Y:S01]  /*0e80*/  BSSY B0, `(.L_x_518) ;  /* 0x0000022000007945 */ /* 0x000fe20003800000 */
[----:B------:R-:W-:Y:S01]  /*0e90*/  HFMA2.MMA R25, -RZ, RZ, 0, 0 ;  /* 0x00000000ff197435 */ /* 0x000fe200000001ff */
[----:B0----5:R-:W-:Y:S02]  /*0ea0*/  MOV R50, R28 ;  /* 0x0000001c00327202 */ /* 0x021fe40000000f00 */
[----:B------:R-:W-:Y:S02]  /*0eb0*/  CS2R R26, SRZ ;  /* 0x00000000001a7805 */ /* 0x000fe4000001ff00 */
[----:B------:R-:W-:Y:S02]  /*0ec0*/  MOV R57, R29 ;  /* 0x0000001d00397202 */ /* 0x000fe40000000f00 */
[----:B------:R-:W-:Y:S02]  /*0ed0*/  CS2R R28, SRZ ;  /* 0x00000000001c7805 */ /* 0x000fe4000001ff00 */
[----:B------:R-:W-:-:S02]  /*0ee0*/  MOV R51, R30 ;  /* 0x0000001e00337202 */ /* 0x000fc40000000f00 */
[----:B------:R-:W-:Y:S02]  /*0ef0*/  MOV R59, R31 ;  /* 0x0000001f003b7202 */ /* 0x000fe40000000f00 */
[----:B------:R-:W-:Y:S02]  /*0f00*/  CS2R R30, SRZ ;  /* 0x00000000001e7805 */ /* 0x000fe4000001ff00 */
[----:B------:R-:W-:Y:S02]  /*0f10*/  MOV R58, R32 ;  /* 0x00000020003a7202 */ /* 0x000fe40000000f00 */
[----:B------:R-:W-:Y:S02]  /*0f20*/  MOV R61, R33 ;  /* 0x00000021003d7202 */ /* 0x000fe40000000f00 */
[----:B------:R-:W-:Y:S02]  /*0f30*/  CS2R R32, SRZ ;  /* 0x0000000000207805 */ /* 0x000fe4000001ff00 */
[----:B------:R-:W-:-:S02]  /*0f40*/  MOV R60, R34 ;  /* 0x00000022003c7202 */ /* 0x000fc40000000f00 */
[----:B------:R-:W-:Y:S02]  /*0f50*/  MOV R62, R35 ;  /* 0x00000023003e7202 */ /* 0x000fe40000000f00 */
[----:B------:R-:W-:Y:S01]  /*0f60*/  CS2R R34, SRZ ;  /* 0x0000000000227805 */ /* 0x000fe2000001ff00 */
[----:B------:R-:W-:Y:S06]  /*0f70*/  @P1 BRA `(.L_x_519) ;  /* 0x0000000000481947 */ /* 0x000fec0003800000 */
[----:B------:R-:W-:Y:S01]  /*0f80*/  IADD3 R39, P0, R4, 0x20, RZ ;  /* 0x0000002004277810 */ /* 0x000fe20007f1e0ff */
[----:B------:R-:W-:Y:S01]  /*0f90*/  ULDC UR6, c[0x0][0x2d0] ;  /* 0x0000b40000067ab9 */ /* 0x000fe20000000800 */
[----:B------:R-:W-:Y:S02]  /*0fa0*/  MOV R45, R47 ;  /* 0x0000002f002d7202 */ /* 0x000fe40000000f00 */
[----:B------:R-:W-:Y:S02]  /*0fb0*/  IADD3.X R4, RZ, R5, RZ, P0, !PT ;  /* 0x00000005ff047210 */ /* 0x000fe400007fe4ff */
[C---:B------:R-:W-:Y:S01]  /*0fc0*/  ISETP.GE.AND P1, PT, R38.reuse, UR6, PT ;  /* 0x0000000626007c0c */ /* 0x040fe2000bf26270 */
[----:B------:R-:W-:Y:S01]  /*0fd0*/  IMAD.WIDE.U32 R44, R39, UR12, R44 ;  /* 0x0000000c272c7c25 */ /* 0x000fe2000f8e002c */
[----:B------:R-:W-:Y:S02]  /*0fe0*/  IADD3 R38, R38, 0x80, RZ ;  /* 0x0000008026267810 */ /* 0x000fe40007ffe0ff */
[----:B------:R-:W-:Y:S01]  /*0ff0*/  ISETP.GE.AND P2, PT, R6, UR6, PT ;  /* 0x0000000606007c0c */ /* 0x000fe2000bf46270 */
[----:B------:R-:W-:Y:S01]  /*1000*/  IMAD R4, R4, UR12, RZ ;  /* 0x0000000c04047c24 */ /* 0x000fe2000f8e02ff */
[----:B------:R-:W-:Y:S01]  /*1010*/  ISETP.GE.AND P3, PT, R38, UR6, PT ;  /* 0x0000000626007c0c */ /* 0x000fe2000bf66270 */
[----:B------:R-:W-:-:S02]  /*1020*/  ULDC.64 UR6, c[0x0][0x280] ;  /* 0x0000a00000067ab9 */ /* 0x000fc40000000a00 */
[----:B------:R-:W-:Y:S01]  /*1030*/  IMAD R5, R39, UR13, R4 ;  /* 0x0000000d27057c24 */ /* 0x000fe2000f8e0204 */
[----:B------:R-:W-:-:S04]  /*1040*/  LEA R4, P0, R44, UR6, 0x1 ;  /* 0x000000062c047c11 */ /* 0x000fc8000f8008ff */
[----:B------:R-:W-:-:S04]  /*1050*/  IADD3 R5, R45, R5, RZ ;  /* 0x000000052d057210 */ /* 0x000fc80007ffe0ff */
[----:B------:R-:W-:-:S05]  /*1060*/  LEA.HI.X R5, R44, UR7, R5, 0x1, P0 ;  /* 0x000000072c057c11 */ /* 0x000fca00080f0c05 */
[----:B------:R0:W5:Y:S04]  /*1070*/  @!P1 LDG.E.128 R28, desc[UR4][R4.64] ;  /* 0x00000004041c9981 */ /* 0x000168000c1e1d00 */
[----:B------:R0:W5:Y:S04]  /*1080*/  @!P2 LDG.E.128 R32, desc[UR4][R4.64+0x80] ;  /* 0x000080040420a981 */ /* 0x000168000c1e1d00 */
[----:B------:R0:W5:Y:S02]  /*1090*/  @!P3 LDG.E.128 R24, desc[UR4][R4.64+0x100] ;  /* 0x000100040418b981 */ /* 0x000164000c1e1d00 */
.L_x_519:
[----:B------:R-:W-:Y:S05]  /*10a0*/  BSYNC B0 ;  /* 0x0000000000007941 */ /* 0x000fea0003800000 */
.L_x_518:
[----:B0-----:R-:W-:Y:S01]  /*10b0*/  HADD2.F32 R4, -RZ, R8.H1_H1 ;  /* 0x30000008ff047230 */ /* 0x001fe20000004100 */
[----:B------:R-:W-:Y:S01]  /*10c0*/  LOP3.LUT P0, RZ, R0, 0x7, RZ, 0xc0, !PT ;  /* 0x0000000700ff7812 */ /* 0x000fe2000780c0ff */
[----:B------:R-:W-:Y:S01]  /*10d0*/  HADD2.F32 R5, -RZ, R50.H1_H1 ;  /* 0x30000032ff057230 */ /* 0x000fe20000004100 */
[----:B------:R-:W-:Y:S01]  /*10e0*/  ULDC.64 UR6, c[0x0][0x478] ;  /* 0x00011e0000067ab9 */ /* 0x000fe20000000a00 */
[----:B------:R-:W-:-:S03]  /*10f0*/  HADD2.F32 R8, -RZ, R8.H0_H0 ;  /* 0x20000008ff087230 */ /* 0x000fc60000004100 */
[----:B------:R-:W-:Y:S01]  /*1100*/  FMUL.FTZ R39, R4, R5 ;  /* 0x0000000504277220 */ /* 0x000fe20000410000 */
[----:B------:R-:W-:Y:S02]  /*1110*/  HADD2.F32 R5, -RZ, R50.H0_H0 ;  /* 0x20000032ff057230 */ /* 0x000fe40000004100 */
[--C-:B------:R-:W-:Y:S02]  /*1120*/  HADD2.F32 R4, -RZ, R7.reuse.H0_H0 ;  /* 0x20000007ff047230 */ /* 0x100fe40000004100 */
[----:B------:R-:W-:Y:S02]  /*1130*/  HADD2.F32 R7, -RZ, R7.H1_H1 ;  /* 0x30000007ff077230 */ /* 0x000fe40000004100 */
[----:B------:R-:W-:Y:S01]  /*1140*/  FFMA.FTZ R39, R8, R5, R39 ;  /* 0x0000000508277223 */ /* 0x000fe20000010027 */
[----:B------:R-:W-:Y:S02]  /*1150*/  HADD2.F32 R5, -RZ, R57.H0_H0 ;  /* 0x20000039ff057230 */ /* 0x000fe40000004100 */
[----:B-----5:R-:W-:-:S03]  /*1160*/  HADD2.F32 R8, -RZ, R28.H0_H0 ;  /* 0x2000001cff087230 */ /* 0x020fc60000004100 */
[----:B------:R-:W-:Y:S01]  /*1170*/  FFMA.FTZ R6, R4, R5, R39 ;  /* 0x0000000504067223 */ /* 0x000fe20000010027 */
[----:B------:R-:W-:Y:S02]  /*1180*/  HADD2.F32 R5, -RZ, R42.H1_H1 ;  /* 0x3000002aff057230 */ /* 0x000fe40000004100 */
[----:B------:R-:W-:Y:S02]  /*1190*/  HADD2.F32 R4, -RZ, R28.H1_H1 ;  /* 0x3000001cff047230 */ /* 0x000fe40000004100 */
[----:B------:R-:W-:Y:S02]  /*11a0*/  HADD2.F32 R42, -RZ, R42.H0_H0 ;  /* 0x2000002aff2a7230 */ /* 0x000fe40000004100 */
[----:B------:R-:W-:Y:S02]  /*11b0*/  HADD2.F32 R39, -RZ, R48.H0_H0 ;  /* 0x20000030ff277230 */ /* 0x000fe40000004100 */
[----:B------:R-:W-:Y:S01]  /*11c0*/  FMUL.FTZ R5, R5, R4 ;  /* 0x0000000405057220 */ /* 0x000fe20000410000 */
[----:B------:R-:W-:-:S02]  /*11d0*/  HADD2.F32 R4, -RZ, R57.H1_H1 ;  /* 0x30000039ff047230 */ /* 0x000fc40000004100 */
[----:B------:R-:W-:-:S03]  /*11e0*/  HADD2.F32 R28, -RZ, R12.H0_H0 ;  /* 0x2000000cff1c7230 */ /* 0x000fc60000004100 */
[----:B------:R-:W-:Y:S01]  /*11f0*/  FFMA.FTZ R7, R7, R4, R6 ;  /* 0x0000000407077223 */ /* 0x000fe20000010006 */
[----:B------:R-:W-:Y:S01]  /*1200*/  FFMA.FTZ R6, R42, R8, R5 ;  /* 0x000000082a067223 */ /* 0x000fe20000010005 */
[--C-:B------:R-:W-:Y:S02]  /*1210*/  HADD2.F32 R4, -RZ, R10.reuse.H0_H0 ;  /* 0x2000000aff047230 */ /* 0x100fe40000004100 */
[----:B------:R-:W-:Y:S02]  /*1220*/  HADD2.F32 R5, -RZ, R51.H0_H0 ;  /* 0x20000033ff057230 */ /* 0x000fe40000004100 */
[----:B------:R-:W-:Y:S02]  /*1230*/  HADD2.F32 R8, -RZ, R29.H0_H0 ;  /* 0x2000001dff087230 */ /* 0x000fe40000004100 */
[----:B------:R-:W-:Y:S02]  /*1240*/  HADD2.F32 R10, -RZ, R10.H1_H1 ;  /* 0x3000000aff0a7230 */ /* 0x000fe40000004100 */
[----:B------:R-:W-:Y:S01]  /*1250*/  FFMA.FTZ R7, R4, R5, R7 ;  /* 0x0000000504077223 */ /* 0x000fe20000010007 */
        /* <DEDUP_REMOVED lines=9> */
[--C-:B------:R-:W-:Y:S02]  /*12f0*/  HADD2.F32 R10, -RZ, R30.reuse.H1_H1 ;  /* 0x3000001eff0a7230 */ /* 0x100fe40000004100 */
[----:B------:R-:W-:Y:S01]  /*1300*/  FFMA.FTZ R6, R4, R5, R7 ;  /* 0x0000000504067223 */ /* 0x000fe20000010007 */
[----:B------:R-:W-:Y:S02]  /*1310*/  HADD2.F32 R5, -RZ, R49.H0_H0 ;  /* 0x20000031ff057230 */ /* 0x000fe40000004100 */
[----:B------:R-:W-:Y:S02]  /*1320*/  HADD2.F32 R7, -RZ, R30.H0_H0 ;  /* 0x2000001eff077230 */ /* 0x000fe40000004100 */
[----:B------:R-:W-:Y:S02]  /*1330*/  HADD2.F32 R4, -RZ, R59.H1_H1 ;  /* 0x3000003bff047230 */ /* 0x000fe40000004100 */
[----:B------:R-:W-:Y:S02]  /*1340*/  HADD2.F32 R49, -RZ, R49.H1_H1 ;  /* 0x30000031ff317230 */ /* 0x000fe40000004100 */
[----:B------:R-:W-:Y:S01]  /*1350*/  FFMA.FTZ R8, R5, R7, R8 ;  /* 0x0000000705087223 */ /* 0x000fe20000010008 */
[----:B------:R-:W-:-:S02]  /*1360*/  HADD2.F32 R7, -RZ, R53.H0_H0 ;  /* 0x20000035ff077230 */ /* 0x000fc40000004100 */
[----:B------:R-:W-:Y:S01]  /*1370*/  FFMA.FTZ R9, R9, R4, R6 ;  /* 0x0000000409097223 */ /* 0x000fe20000010006 */
[----:B------:R-:W-:Y:S02]  /*1380*/  HADD2.F32 R6, -RZ, R31.H0_H0 ;  /* 0x2000001fff067230 */ /* 0x000fe40000004100 */
[----:B------:R-:W-:Y:S01]  /*1390*/  FFMA.FTZ R8, R49, R10, R8 ;  /* 0x0000000a31087223 */ /* 0x000fe20000010008 */
[----:B------:R-:W-:Y:S02]  /*13a0*/  HADD2.F32 R53, -RZ, R53.H1_H1 ;  /* 0x30000035ff357230 */ /* 0x000fe40000004100 */
[----:B------:R-:W-:Y:S02]  /*13b0*/  HADD2.F32 R31, -RZ, R31.H1_H1 ;  /* 0x3000001fff1f7230 */ /* 0x000fe40000004100 */
[----:B------:R-:W-:Y:S01]  /*13c0*/  FFMA.FTZ R8, R7, R6, R8 ;  /* 0x0000000607087223 */ /* 0x000fe20000010008 */
[----:B------:R-:W-:Y:S02]  /*13d0*/  HADD2.F32 R4, -RZ, R11.H0_H0 ;  /* 0x2000000bff047230 */ /* 0x000fe40000004100 */
[----:B------:R-:W-:-:S02]  /*13e0*/  HADD2.F32 R5, -RZ, R58.H0_H0 ;  /* 0x2000003aff057230 */ /* 0x000fc40000004100 */
[----:B------:R-:W-:Y:S01]  /*13f0*/  FFMA.FTZ R8, R53, R31, R8 ;  /* 0x0000001f35087223 */ /* 0x000fe20000010008 */
[----:B------:R-:W-:Y:S02]  /*1400*/  HADD2.F32 R7, -RZ, R52.H0_H0 ;  /* 0x20000034ff077230 */ /* 0x000fe40000004100 */
[----:B------:R-:W-:Y:S02]  /*1410*/  HADD2.F32 R6, -RZ, R32.H0_H0 ;  /* 0x20000020ff067230 */ /* 0x000fe40000004100 */
[----:B------:R-:W-:Y:S01]  /*1420*/  FFMA.FTZ R4, R4, R5, R9 ;  /* 0x0000000504047223 */ /* 0x000fe20000010009 */
[----:B------:R-:W-:Y:S02]  /*1430*/  HADD2.F32 R11, -RZ, R11.H1_H1 ;  /* 0x3000000bff0b7230 */ /* 0x000fe40000004100 */
[----:B------:R-:W-:Y:S02]  /*1440*/  HADD2.F32 R58, -RZ, R58.H1_H1 ;  /* 0x3000003aff3a7230 */ /* 0x000fe40000004100 */
[----:B------:R-:W-:Y:S01]  /*1450*/  FFMA.FTZ R8, R7, R6, R8 ;  /* 0x0000000607087223 */ /* 0x000fe20000010008 */
[----:B------:R-:W-:-:S02]  /*1460*/  HADD2.F32 R7, -RZ, R52.H1_H1 ;  /* 0x30000034ff077230 */ /* 0x000fc40000004100 */
[----:B------:R-:W-:Y:S02]  /*1470*/  HADD2.F32 R32, -RZ, R32.H1_H1 ;  /* 0x30000020ff207230 */ /* 0x000fe40000004100 */
[----:B------:R-:W-:Y:S01]  /*1480*/  FFMA.FTZ R11, R11, R58, R4 ;  /* 0x0000003a0b0b7223 */ /* 0x000fe20000010004 */
        /* <DEDUP_REMOVED lines=10> */
[----:B------:R-:W-:Y:S02]  /*1530*/  HADD2.F32 R30, -RZ, R33.H1_H1 ;  /* 0x30000021ff1e7230 */ /* 0x000fe40000004100 */
[----:B------:R-:W-:Y:S01]  /*1540*/  FFMA.FTZ R40, R40, R61, R5 ;  /* 0x0000003d28287223 */ /* 0x000fe20000010005 */
[----:B------:R-:W-:-:S02]  /*1550*/  HADD2.F32 R7, -RZ, R41.H0_H0 ;  /* 0x20000029ff077230 */ /* 0x000fc40000004100 */
[----:B------:R-:W-:Y:S02]  /*1560*/  HADD2.F32 R8, -RZ, R60.H0_H0 ;  /* 0x2000003cff087230 */ /* 0x000fe40000004100 */
[----:B------:R-:W-:Y:S01]  /*1570*/  FFMA.FTZ R30, R55, R30, R10 ;  /* 0x0000001e371e7223 */ /* 0x000fe2000001000a */
[----:B------:R-:W-:Y:S02]  /*1580*/  HADD2.F32 R29, -RZ, R12.H1_H1 ;  /* 0x3000000cff1d7230 */ /* 0x000fe40000004100 */
[--C-:B------:R-:W-:Y:S02]  /*1590*/  HADD2.F32 R31, -RZ, R13.reuse.H0_H0 ;  /* 0x2000000dff1f7230 */ /* 0x100fe40000004100 */
[----:B------:R-:W-:Y:S01]  /*15a0*/  FFMA.FTZ R40, R7, R8, R40 ;  /* 0x0000000807287223 */ /* 0x000fe20000010028 */
[----:B------:R-:W-:Y:S02]  /*15b0*/  HADD2.F32 R12, -RZ, R13.H1_H1 ;  /* 0x3000000dff0c7230 */ /* 0x000fe40000004100 */
[----:B------:R-:W-:-:S02]  /*15c0*/  HADD2.F32 R33, -RZ, R54.H0_H0 ;  /* 0x20000036ff217230 */ /* 0x000fc40000004100 */
[----:B------:R-:W-:Y:S02]  /*15d0*/  HADD2.F32 R13, -RZ, R34.H0_H0 ;  /* 0x20000022ff0d7230 */ /* 0x000fe40000004100 */
[----:B------:R-:W-:Y:S02]  /*15e0*/  HADD2.F32 R41, -RZ, R41.H1_H1 ;  /* 0x30000029ff297230 */ /* 0x000fe40000004100 */
[----:B------:R-:W-:Y:S02]  /*15f0*/  HADD2.F32 R60, -RZ, R60.H1_H1 ;  /* 0x3000003cff3c7230 */ /* 0x000fe40000004100 */
[----:B------:R-:W-:Y:S01]  /*1600*/  FFMA.FTZ R30, R33, R13, R30 ;  /* 0x0000000d211e7223 */ /* 0x000fe2000001001e */
[--C-:B------:R-:W-:Y:S02]  /*1610*/  HADD2.F32 R10, -RZ, R14.reuse.H0_H0 ;  /* 0x2000000eff0a7230 */ /* 0x100fe40000004100 */
[----:B------:R-:W-:Y:S02]  /*1620*/  HADD2.F32 R11, -RZ, R14.H1_H1 ;  /* 0x3000000eff0b7230 */ /* 0x000fe40000004100 */
[----:B------:R-:W-:Y:S01]  /*1630*/  FFMA.FTZ R40, R41, R60, R40 ;  /* 0x0000003c29287223 */ /* 0x000fe20000010028 */
[----:B------:R-:W-:-:S02]  /*1640*/  HADD2.F32 R13, -RZ, R43.H0_H0 ;  /* 0x2000002bff0d7230 */ /* 0x000fc40000004100 */
[----:B------:R-:W-:Y:S02]  /*1650*/  HADD2.F32 R14, -RZ, R62.H0_H0 ;  /* 0x2000003eff0e7230 */ /* 0x000fe40000004100 */
[--C-:B------:R-:W-:Y:S02]  /*1660*/  HADD2.F32 R7, -RZ, R15.reuse.H0_H0 ;  /* 0x2000000fff077230 */ /* 0x100fe40000004100 */
[----:B------:R-:W-:Y:S02]  /*1670*/  HADD2.F32 R8, -RZ, R15.H1_H1 ;  /* 0x3000000fff087230 */ /* 0x000fe40000004100 */
[----:B------:R-:W-:Y:S01]  /*1680*/  FFMA.FTZ R14, R13, R14, R40 ;  /* 0x0000000e0d0e7223 */ /* 0x000fe20000010028 */
[----:B------:R-:W-:Y:S02]  /*1690*/  HADD2.F32 R15, -RZ, R54.H1_H1 ;  /* 0x30000036ff0f7230 */ /* 0x000fe40000004100 */
[----:B------:R-:W-:Y:S02]  /*16a0*/  HADD2.F32 R34, -RZ, R34.H1_H1 ;  /* 0x30000022ff227230 */ /* 0x000fe40000004100 */
[----:B------:R-:W-:-:S02]  /*16b0*/  HADD2.F32 R43, -RZ, R43.H1_H1 ;  /* 0x3000002bff2b7230 */ /* 0x000fc40000004100 */
[----:B------:R-:W-:Y:S02]  /*16c0*/  HADD2.F32 R62, -RZ, R62.H1_H1 ;  /* 0x3000003eff3e7230 */ /* 0x000fe40000004100 */
[----:B------:R-:W-:Y:S01]  /*16d0*/  FFMA.FTZ R30, R15, R34, R30 ;  /* 0x000000220f1e7223 */ /* 0x000fe2000001001e */
        /* <DEDUP_REMOVED lines=8> */
[----:B------:R-:W-:Y:S02]  /*1760*/  HADD2.F32 R16, -RZ, R16.H1_H1 ;  /* 0x30000010ff107230 */ /* 0x000fe40000004100 */
[----:B------:R-:W-:Y:S02]  /*1770*/  HADD2.F32 R13, -RZ, R20.H0_H0 ;  /* 0x20000014ff0d7230 */ /* 0x000fe40000004100 */
[----:B------:R-:W-:Y:S01]  /*1780*/  FFMA.FTZ R30, R15, R35, R30 ;  /* 0x000000230f1e7223 */ /* 0x000fe2000001001e */
        /* <DEDUP_REMOVED lines=17> */
[----:B------:R-:W-:Y:S01]  /*18a0*/  HADD2.F32 R18, -RZ, R18.H1_H1 ;  /* 0x30000012ff127230 */ /* 0x000fe20000004100 */
[----:B------:R-:W-:Y:S01]  /*18b0*/  LEA.HI R13, P1, R0, R3, RZ, 0x1d ;  /* 0x00000003000d7211 */ /* 0x000fe2000783e8ff */
[----:B------:R-:W-:-:S02]  /*18c0*/  HADD2.F32 R9, -RZ, R22.H0_H0 ;  /* 0x20000016ff097230 */ /* 0x000fc40000004100 */
[----:B------:R-:W-:Y:S01]  /*18d0*/  FFMA.FTZ R30, R21, R25, R30 ;  /* 0x00000019151e7223 */ /* 0x000fe2000001001e */
[----:B------:R-:W-:Y:S02]  /*18e0*/  HADD2.F32 R6, -RZ, R26.H0_H0 ;  /* 0x2000001aff067230 */ /* 0x000fe40000004100 */
[----:B------:R-:W-:Y:S01]  /*18f0*/  FFMA.FTZ R5, R18, R11, R5 ;  /* 0x0000000b12057223 */ /* 0x000fe20000010005 */
[----:B------:R-:W-:Y:S01]  /*1900*/  HADD2.F32 R4, -RZ, R19.H0_H0 ;  /* 0x20000013ff047230 */ /* 0x000fe20000004100 */
[----:B------:R-:W-:Y:S01]  /*1910*/  LEA.HI.X.SX32 R0, R3, RZ, 0x1, P1 ;  /* 0x000000ff03007211 */ /* 0x000fe200008f0eff */
[----:B------:R-:W-:Y:S02]  /*1920*/  HADD2.F32 R11, -RZ, R22.H1_H1 ;  /* 0x30000016ff0b7230 */ /* 0x000fe40000004100 */
[----:B------:R-:W-:Y:S01]  /*1930*/  FFMA.FTZ R30, R9, R6, R30 ;  /* 0x00000006091e7223 */ /* 0x000fe2000001001e */
[----:B------:R-:W-:Y:S02]  /*1940*/  HADD2.F32 R26, -RZ, R26.H1_H1 ;  /* 0x3000001aff1a7230 */ /* 0x000fe40000004100 */
[----:B------:R-:W-:Y:S01]  /*1950*/  FFMA.FTZ R4, R4, R7, R5 ;  /* 0x0000000704047223 */ /* 0x000fe20000010005 */
[----:B------:R-:W-:Y:S01]  /*1960*/  HADD2.F32 R5, -RZ, R23.H0_H0 ;  /* 0x20000017ff057230 */ /* 0x000fe20000004100 */
[----:B------:R-:W-:Y:S01]  /*1970*/  LEA R12, P1, R13, UR6, 0x2 ;  /* 0x000000060d0c7c11 */ /* 0x000fe2000f8210ff */
[----:B------:R-:W-:-:S02]  /*1980*/  HADD2.F32 R6, -RZ, R27.H0_H0 ;  /* 0x2000001bff067230 */ /* 0x000fc40000004100 */
[----:B------:R-:W-:Y:S01]  /*1990*/  FFMA.FTZ R30, R11, R26, R30 ;  /* 0x0000001a0b1e7223 */ /* 0x000fe2000001001e */
[----:B------:R-:W-:Y:S01]  /*19a0*/  HADD2.F32 R19, -RZ, R19.H1_H1 ;  /* 0x30000013ff137230 */ /* 0x000fe20000004100 */
[----:B------:R-:W-:Y:S01]  /*19b0*/  SHF.L.U32 R11, R2, 0x2, RZ ;  /* 0x00000002020b7819 */ /* 0x000fe200000006ff */
[----:B------:R-:W-:Y:S02]  /*19c0*/  HADD2.F32 R23, -RZ, R23.H1_H1 ;  /* 0x30000017ff177230 */ /* 0x000fe40000004100 */
[----:B------:R-:W-:Y:S01]  /*19d0*/  FFMA.FTZ R30, R5, R6, R30 ;  /* 0x00000006051e7223 */ /* 0x000fe2000001001e */
[----:B------:R-:W-:Y:S02]  /*19e0*/  HADD2.F32 R27, -RZ, R27.H1_H1 ;  /* 0x3000001bff1b7230 */ /* 0x000fe40000004100 */
[----:B------:R-:W-:Y:S01]  /*19f0*/  FFMA.FTZ R4, R19, R8, R4 ;  /* 0x0000000813047223 */ /* 0x000fe20000010004 */
[----:B------:R-:W-:Y:S01]  /*1a00*/  ULDC UR6, c[0x0][0x384] ;  /* 0x0000e10000067ab9 */ /* 0x000fe20000000800 */
[----:B------:R-:W-:Y:S01]  /*1a10*/  LEA.HI.X R13, R13, UR7, R0, 0x2, P1 ;  /* 0x000000070d0d7c11 */ /* 0x000fe200088f1400 */
[----:B------:R-:W-:-:S02]  /*1a20*/  FFMA.FTZ R30, R23, R27, R30 ;  /* 0x0000001b171e7223 */ /* 0x000fc4000001001e */
[----:B------:R-:W0:Y:S04]  /*1a30*/  SHFL.BFLY PT, R5, R4, 0x4, 0x1f ;  /* 0x0c801f0004057f89 */ /* 0x000e2800000e0000 */
[----:B------:R-:W1:Y:S01]  /*1a40*/  SHFL.BFLY PT, R7, R30, 0x4, 0x1f ;  /* 0x0c801f001e077f89 */ /* 0x000e6200000e0000 */
[----:B0-----:R-:W-:Y:S01]  /*1a50*/  FADD.FTZ R5, R4, R5 ;  /* 0x0000000504057221 */ /* 0x001fe20000010000 */
[----:B-1----:R-:W-:-:S04]  /*1a60*/  FADD.FTZ R8, R30, R7 ;  /* 0x000000071e087221 */ /* 0x002fc80000010000 */
[----:B------:R-:W0:Y:S04]  /*1a70*/  SHFL.BFLY PT, R6, R5, 0x2, 0x1f ;  /* 0x0c401f0005067f89 */ /* 0x000e2800000e0000 */
[----:B------:R-:W1:Y:S01]  /*1a80*/  SHFL.BFLY PT, R9, R8, 0x2, 0x1f ;  /* 0x0c401f0008097f89 */ /* 0x000e6200000e0000 */
[----:B0-----:R-:W-:Y:S01]  /*1a90*/  FADD.FTZ R6, R5, R6 ;  /* 0x0000000605067221 */ /* 0x001fe20000010000 */
[----:B------:R-:W-:-:S04]  /*1aa0*/  IMAD.WIDE R4, R11, 0x10, R36 ;  /* 0x000000100b047825 */ /* 0x000fc800078e0224 */
[----:B-1----:R-:W-:Y:S01]  /*1ab0*/  FADD.FTZ R9, R8, R9 ;  /* 0x0000000908097221 */ /* 0x002fe20000010000 */
[----:B------:R-:W0:Y:S01]  /*1ac0*/  SHFL.BFLY PT, R7, R6, 0x1, 0x1f ;  /* 0x0c201f0006077f89 */ /* 0x000e2200000e0000 */
[----:B------:R-:W-:-:S03]  /*1ad0*/  IADD3 R8, R11, 0x10, R11 ;  /* 0x000000100b087810 */ /* 0x000fc60007ffe00b */
[----:B------:R-:W1:Y:S01]  /*1ae0*/  SHFL.BFLY PT, R10, R9, 0x1, 0x1f ;  /* 0x0c201f00090a7f89 */ /* 0x000e6200000e0000 */
[----:B------:R-:W-:Y:S01]  /*1af0*/  IADD3 R11, R11, R8, RZ ;  /* 0x000000080b0b7210 */ /* 0x000fe20007ffe0ff */
[----:B0-----:R-:W-:Y:S01]  /*1b00*/  FADD.FTZ R7, R6, R7 ;  /* 0x0000000706077221 */ /* 0x001fe20000010000 */
[----:B-1----:R-:W-:-:S03]  /*1b10*/  FADD.FTZ R10, R9, R10 ;  /* 0x0000000a090a7221 */ /* 0x002fc60000010000 */
[----:B------:R-:W-:Y:S01]  /*1b20*/  FMUL.FTZ R15, R7, UR6 ;  /* 0x00000006070f7c20 */ /* 0x000fe20008410000 */
[----:B------:R-:W-:-:S04]  /*1b30*/  IMAD.WIDE R6, R2, 0x40, R4 ;  /* 0x0000004002067825 */ /* 0x000fc800078e0204 */
[----:B------:R-:W-:Y:S01]  /*1b40*/  FMUL.FTZ R17, R10, UR6 ;  /* 0x000000060a117c20 */ /* 0x000fe20008410000 */
[----:B------:R-:W-:Y:S01]  /*1b50*/  @!P0 STG.E desc[UR4][R12.64], R15 ;  /* 0x0000000f0c008986 */ /* 0x000fe2000c101904 */
[----:B------:R-:W-:-:S03]  /*1b60*/  IMAD.WIDE R8, R8, 0x10, R36 ;  /* 0x0000001008087825 */ /* 0x000fc600078e0224 */
[----:B------:R-:W-:Y:S01]  /*1b70*/  @!P0 STG.E desc[UR4][R12.64+0x80], R17 ;  /* 0x000080110c008986 */ /* 0x000fe2000c101904 */
[----:B------:R-:W-:-:S03]  /*1b80*/  IMAD.WIDE R2, R2, 0x40, R6 ;  /* 0x0000004002027825 */ /* 0x000fc600078e0206 */
[----:B------:R-:W-:Y:S01]  /*1b90*/  STG.E.128 desc[UR4][R36.64], RZ ;  /* 0x000000ff24007986 */ /* 0x000fe2000c101d04 */
[----:B------:R-:W-:-:S03]  /*1ba0*/  IMAD.WIDE R10, R11, 0x10, R36 ;  /* 0x000000100b0a7825 */ /* 0x000fc600078e0224 */
[----:B------:R-:W-:Y:S04]  /*1bb0*/  STG.E.128 desc[UR4][R4.64], RZ ;  /* 0x000000ff04007986 */ /* 0x000fe8000c101d04 */
        /* <DEDUP_REMOVED lines=9> */
[----:B------:R-:W-:Y:S01]  /*1c50*/  STG.E.128 desc[UR4][R10.64+0x100], RZ ;  /* 0x000100ff0a007986 */ /* 0x000fe2000c101d04 */
[----:B------:R-:W-:Y:S05]  /*1c60*/  EXIT ;  /* 0x000000000000794d */ /* 0x000fea0003800000 */
.L_x_520:
        /* <DEDUP_REMOVED lines=9> */
.L_x_816:


//--------------------- .text._ZN5flash27flash_bwd_convert_dq_kernelI23Flash_bwd_kernel_traitsILi192ELi64ELi64ELi8ELi4ELi2ELi2ELb0ELb0EN7cutlass6half_tE19Flash_kernel_traitsILi192ELi64ELi64ELi8ES3_EEEEvNS_16Flash_bwd_paramsEi --------------------------
	.section	.text._ZN5flash27flash_bwd_convert_dq_kernelI23Flash_bwd_kernel_traitsILi192ELi64ELi64ELi8ELi4ELi2ELi2ELb0ELb0EN7cutlass6half_tE19Flash_kernel_traitsILi192ELi64ELi64ELi8ES3_EEEEvNS_16Flash_bwd_paramsEi,"ax",@progbits
	.align	128
        .global         _ZN5flash27flash_bwd_convert_dq_kernelI23Flash_bwd_kernel_traitsILi192ELi64ELi64ELi8ELi4ELi2ELi2ELb0ELb0EN7cutlass6half_tE19Flash_kernel_traitsILi192ELi64ELi64ELi8ES3_EEEEvNS_16Flash_bwd_paramsEi
        .type           _ZN5flash27flash_bwd_convert_dq_kernelI23Flash_bwd_kernel_traitsILi192ELi64ELi64ELi8ELi4ELi2ELi2ELb0ELb0EN7cutlass6half_tE19Flash_kernel_traitsILi192ELi64ELi64ELi8ES3_EEEEvNS_16Flash_bwd_paramsEi,@function
        .size           _ZN5flash27flash_bwd_convert_dq_kernelI23Flash_bwd_kernel_traitsILi192ELi64ELi64ELi8ELi4ELi2ELi2ELb0ELb0EN7cutlass6half_tE19Flash_kernel_traitsILi192ELi64ELi64ELi8ES3_EEEEvNS_16Flash_bwd_paramsEi,(.L_x_817 - _ZN5flash27flash_bwd_convert_dq_kernelI23Flash_bwd_kernel_traitsILi192ELi64ELi64ELi8ELi4ELi2ELi2ELb0ELb0EN7cutlass6half_tE19Flash_kernel_traitsILi192ELi64ELi64ELi8ES3_EEEEvNS_16Flash_bwd_paramsEi)
        .other          _ZN5flash27flash_bwd_convert_dq_kernelI23Flash_bwd_kernel_traitsILi192ELi64ELi64ELi8ELi4ELi2ELi2ELb0ELb0EN7cutlass6half_tE19Flash_kernel_traitsILi192ELi64ELi64ELi8ES3_EEEEvNS_16Flash_bwd_paramsEi,@"STO_CUDA_ENTRY STV_DEFAULT"
_ZN5flash27flash_bwd_convert_dq_kernelI23Flash_bwd_kernel_traitsILi192ELi64ELi64ELi8ELi4ELi2ELi2ELb0ELb0EN7cutlass6half_tE19Flash_kernel_traitsILi192ELi64ELi64ELi8ES3_EEEEvNS_16Flash_bwd_paramsEi:
.text._ZN5flash27flash_bwd_convert_dq_kernelI23Flash_bwd_kernel_traitsILi192ELi64ELi64ELi8ELi4ELi2ELi2ELb0ELb0EN7cutlass6half_tE19Flash_kernel_traitsILi192ELi64ELi64ELi8ES3_EEEEvNS_16Flash_bwd_paramsEi:
        /* <DEDUP_REMOVED lines=80> */
.L_x_521:
        /* <DEDUP_REMOVED lines=82> */
.L_x_523:
        /* <DEDUP_REMOVED lines=124> */
.L_x_522:
        /* <DEDUP_REMOVED lines=167> */
.L_x_525:
[----:B------:R-:W-:Y:S05]  /*1c50*/  BSYNC B0 ;  /* 0x0000000000007941 */ /* 0x000fea0003800000 */
.L_x_524:
        /* <DEDUP_REMOVED lines=22> */
.L_x_526:
        /* <DEDUP_REMOVED lines=12> */
.L_x_817:


//--------------------- .text._ZN5flash44flash_bwd_dq_dk_dv_loop_seqk_parallel_kernelI23Flash_bwd_kernel_traitsILi192ELi64ELi64ELi8ELi4ELi2ELi2ELb0ELb0EN7cutlass6half_tE19Flash_kernel_traitsILi192ELi64ELi64ELi8ES3_EELb1ELb1ELb0ELb0ELb0ELb0ELb0EEEvNS_16Flash_bwd_paramsE --------------------------
	.section	.text._ZN5flash44flash_bwd_dq_dk_dv_loop_seqk_parallel_kernelI23Flash_bwd_kernel_traitsILi192ELi64ELi64ELi8ELi4ELi2ELi2ELb0ELb0EN7cutlass6half_tE19Flash_kernel_traitsILi192ELi64ELi64ELi8ES3_EELb1ELb1ELb0ELb0ELb0ELb0ELb0EEEvNS_16Flash_bwd_paramsE,"ax",@progbits
	.align	128
        .global         _ZN5flash44flash_bwd_dq_dk_dv_loop_seqk_parallel_kernelI23Flash_bwd_kernel_traitsILi192ELi64ELi64ELi8ELi4ELi2ELi2ELb0ELb0EN7cutlass6half_tE19Flash_kernel_traitsILi192ELi64ELi64ELi8ES3_EELb1ELb1ELb0ELb0ELb0ELb0ELb0EEEvNS_16Flash_bwd_paramsE
        .type           _ZN5flash44flash_bwd_dq_dk_dv_loop_seqk_parallel_kernelI23Flash_bwd_kernel_traitsILi192ELi64ELi64ELi8ELi4ELi2ELi2ELb0ELb0EN7cutlass6half_tE19Flash_kernel_traitsILi192ELi64ELi64ELi8ES3_EELb1ELb1ELb0ELb0ELb0ELb0ELb0EEEvNS_16Flash_bwd_paramsE,@function
        .size           _ZN5flash44flash_bwd_dq_dk_dv_loop_seqk_parallel_kernelI23Flash_bwd_kernel_traitsILi192ELi64ELi64ELi8ELi4ELi2ELi2ELb0ELb0EN7cutlass6half_tE19Flash_kernel_traitsILi192ELi64ELi64ELi8ES3_EELb1ELb1ELb0ELb0ELb0ELb0ELb0EEEvNS_16Flash_bwd_paramsE,(.L_x_818 - _ZN5flash44flash_bwd_dq_dk_dv_loop_seqk_parallel_kernelI23Flash_bwd_kernel_traitsILi192ELi64ELi64ELi8ELi4ELi2ELi2ELb0ELb0EN7cutlass6half_tE19Flash_kernel_traitsILi192ELi64ELi64ELi8ES3_EELb1ELb1ELb0ELb0ELb0ELb0ELb0EEEvNS_16Flash_bwd_paramsE)
        .other          _ZN5flash44flash_bwd_dq_dk_dv_loop_seqk_parallel_kernelI23Flash_bwd_kernel_traitsILi192ELi64ELi64ELi8ELi4ELi2ELi2ELb0ELb0EN7cutlass6half_tE19Flash_kernel_traitsILi192ELi64ELi64ELi8ES3_EELb1ELb1ELb0ELb0ELb0ELb0ELb0EEEvNS_16Flash_bwd_paramsE,@"STO_CUDA_ENTRY STV_DEFAULT"
_ZN5flash44flash_bwd_dq_dk_dv_loop_seqk_parallel_kernelI23Flash_bwd_kernel_traitsILi192ELi64ELi64ELi8ELi4ELi2ELi2ELb0ELb0EN7cutlass6half_tE19Flash_kernel_traitsILi192ELi64ELi64ELi8ES3_EELb1ELb1ELb0ELb0ELb0ELb0ELb0EEEvNS_16Flash_bwd_paramsE:
.text._ZN5flash44flash_bwd_dq_dk_dv_loop_seqk_parallel_kernelI23Flash_bwd_kernel_traitsILi192ELi64ELi64ELi8ELi4ELi2ELi2ELb0ELb0EN7cutlass6half_tE19Flash_kernel_traitsILi192ELi64ELi64ELi8ES3_EELb1ELb1ELb0ELb0ELb0ELb0ELb0EEEvNS_16Flash_bwd_paramsE:
[----:B------:R-:W1:Y:S01]  /*0000*/  LDC R1, c[0x0][0x28] ;  /* 0x00000a00ff017b82 */ /* 0x000e620000000800 */
[----:B------:R-:W2:Y:S01]  /*0010*/  S2R R222, SR_CTAID.X ;  /* 0x0000000000de7919 */ /* 0x000ea20000002500 */
[----:B------:R-:W-:Y:S01]  /*0020*/  ULDC UR5, c[0x0][0x2c8] ;  /* 0x0000b20000057ab9 */ /* 0x000fe20000000800 */
[----:B-1----:R-:W-:Y:S01]  /*0030*/  IADD3 R1, R1, -0x8, RZ ;  /* 0xfffffff801017810 */ /* 0x002fe20007ffe0ff */
[----:B------:R-:W-:-:S04]  /*0040*/  UIADD3 UR5, UR5, 0x3f, URZ ;  /* 0x0000003f05057890 */ /* 0x000fc8000fffe03f */
[----:B------:R-:W-:-:S04]  /*0050*/  USHF.R.S32.HI UR4, URZ, 0x1f, UR5 ;  /* 0x0000001f3f047899 */ /* 0x000fc80008011405 */
[----:B------:R-:W-:-:S04]  /*0060*/  ULEA.HI UR4, UR4, UR5, URZ, 0x6 ;  /* 0x0000000504047291 */ /* 0x000fc8000f8f303f */
[----:B------:R-:W-:-:S06]  /*0070*/  USHF.R.S32.HI UR12, URZ, 0x6, UR4 ;  /* 0x000000063f0c7899 */ /* 0x000fcc0008011404 */
[----:B--2---:R-:W-:-:S13]  /*0080*/  ISETP.GE.AND P0, PT, R222, UR12, PT ;  /* 0x0000000cde007c0c */ /* 0x004fda000bf06270 */
        /* <DEDUP_REMOVED lines=25> */
[--C-:B------:R-:W-:Y:S01]  /*0220*/  SHF.R.S32.HI R4, RZ, 0x5, R0.reuse ;  /* 0x00000005ff047819 */ /* 0x100fe20000011400 */
[C---:B------:R-:W-:Y:S01]  /*0230*/  IMAD.IADD R12, R8.reuse, 0x1, -R5 ;  /* 0x00000001080c7824 */ /* 0x040fe200078e0a05 */
[----:B------:R-:W-:Y:S01]  /*0240*/  SHF.R.S32.HI R5, RZ, 0x1f, R0 ;  /* 0x0000001fff057819 */ /* 0x000fe20000011400 */
[----:B------:R-:W-:Y:S01]  /*0250*/  IMAD.IADD R14, R8, 0x1, -R7 ;  /* 0x00000001080e7824 */ /* 0x000fe200078e0a07 */
[----:B------:R-:W-:-:S02]  /*0260*/  SHF.R.S32.HI R7, RZ, 0x4, R3 ;  /* 0x00000004ff077819 */ /* 0x000fc40000011403 */
[----:B------:R-:W-:Y:S02]  /*0270*/  LOP3.LUT R6, R13, 0xfffffff8, RZ, 0xc0, !PT ;  /* 0xfffffff80d067812 */ /* 0x000fe400078ec0ff */
[-C--:B------:R-:W-:Y:S02]  /*0280*/  LEA.HI R5, R5, R4.reuse, RZ, 0x2 ;  /* 0x0000000405057211 */ /* 0x080fe400078f10ff */
[----:B------:R-:W-:Y:S01]  /*0290*/  SHF.R.S32.HI R10, RZ, 0x2, R2 ;  /* 0x00000002ff0a7819 */ /* 0x000fe20000011402 */
[----:B------:R-:W-:Y:S01]  /*02a0*/  IMAD.IADD R6, R8, 0x1, -R6 ;  /* 0x0000000108067824 */ /* 0x000fe200078e0a06 */
[----:B------:R-:W-:Y:S02]  /*02b0*/  SHF.R.S32.HI R2, RZ, 0x1f, R2 ;  /* 0x0000001fff027819 */ /* 0x000fe40000011402 */
[----:B------:R-:W-:Y:S01]  /*02c0*/  SHF.R.S32.HI R223, RZ, 0x3, R13 ;  /* 0x00000003ffdf7819 */ /* 0x000fe2000001140d */
[----:B------:R-:W-:Y:S01]  /*02d0*/  IMAD.SHL.U32 R206, R6, 0x8, RZ ;  /* 0x0000000806ce7824 */ /* 0x000fe200078e00ff */
[----:B------:R-:W-:-:S02]  /*02e0*/  LEA.HI R0, R0, R4, RZ, 0x1 ;  /* 0x0000000400007211 */ /* 0x000fc400078f08ff */
[----:B------:R-:W-:Y:S01]  /*02f0*/  LEA.HI R9, R3, R7, RZ, 0x1 ;  /* 0x0000000703097211 */ /* 0x000fe200078f08ff */
[----:B------:R-:W-:Y:S01]  /*0300*/  VIADD R217, R206, 0x40 ;  /* 0x00000040ced97836 */ /* 0x000fe20000000000 */
[----:B------:R-:W-:Y:S01]  /*0310*/  LOP3.LUT R3, R5, 0xfffffffc, RZ, 0xc0, !PT ;  /* 0xfffffffc05037812 */ /* 0x000fe200078ec0ff */
[----:B------:R-:W-:Y:S01]  /*0320*/  IMAD.SHL.U32 R5, R223, 0x40, RZ ;  /* 0x00000040df057824 */ /* 0x000fe200078e00ff */
[----:B------:R-:W-:Y:S01]  /*0330*/  LEA.HI R8, R2, R10, RZ, 0x3 ;  /* 0x0000000a02087211 */ /* 0x000fe200078f18ff */
[----:B------:R-:W-:Y:S01]  /*0340*/  VIADD R218, R206, 0x80 ;  /* 0x00000080ceda7836 */ /* 0x000fe20000000000 */
[----:B------:R-:W-:Y:S01]  /*0350*/  LOP3.LUT R0, R0, 0xfffffffe, RZ, 0xc0, !PT ;  /* 0xfffffffe00007812 */ /* 0x000fe200078ec0ff */
[----:B------:R-:W-:Y:S01]  /*0360*/  IMAD.IADD R236, R4, 0x1, -R3 ;  /* 0x0000000104ec7824 */ /* 0x000fe200078e0a03 */
[----:B------:R-:W-:Y:S02]  /*0370*/  LOP3.LUT R2, R9, 0xfffffffe, RZ, 0xc0, !PT ;  /* 0xfffffffe09027812 */ /* 0x000fe400078ec0ff */
[----:B------:R-:W-:Y:S01]  /*0380*/  LOP3.LUT R3, R8, 0xfffffff8, RZ, 0xc0, !PT ;  /* 0xfffffff808037812 */ /* 0x000fe200078ec0ff */
[----:B------:R-:W-:Y:S01]  /*0390*/  IMAD.IADD R186, R4, 0x1, -R0 ;  /* 0x0000000104ba7824 */ /* 0x000fe200078e0a00 */
[----:B------:R-:W-:Y:S01]  /*03a0*/  LOP3.LUT R0, R5, 0x1c0, RZ, 0xc0, !PT ;  /* 0x000001c005007812 */ /* 0x000fe200078ec0ff */
[----:B------:R-:W-:Y:S01]  /*03b0*/  IMAD.IADD R8, R7, 0x1, -R2 ;  /* 0x0000000107087824 */ /* 0x000fe200078e0a02 */
[----:B------:R-:W-:Y:S01]  /*03c0*/  SHF.R.S32.HI R5, RZ, 0x1f, R11 ;  /* 0x0000001fff057819 */ /* 0x000fe2000001140b */
[----:B------:R-:W-:Y:S01]  /*03d0*/  IMAD.IADD R4, R10, 0x1, -R3 ;  /* 0x000000010a047824 */ /* 0x000fe200078e0a03 */
[----:B------:R-:W-:Y:S01]  /*03e0*/  LOP3.LUT R3, R0, 0x38, R206, 0xf8, !PT ;  /* 0x0000003800037812 */ /* 0x000fe200078ef8ce */
[----:B------:R-:W-:Y:S01]  /*03f0*/  IMAD.SHL.U32 R181, R8, 0x200, RZ ;  /* 0x0000020008b57824 */ /* 0x000fe200078e00ff */
[----:B------:R-:W-:Y:S01]  /*0400*/  SHF.R.U32.HI R2, RZ, 0x3, R0 ;  /* 0x00000003ff027819 */ /* 0x000fe20000011600 */
[----:B------:R-:W-:Y:S01]  /*0410*/  IMAD.SHL.U32 R0, R6, 0x40, RZ ;  /* 0x0000004006007824 */ /* 0x000fe200078e00ff */
[----:B------:R-:W-:-:S02]  /*0420*/  LEA.HI R210, R5, R11, RZ, 0x2 ;  /* 0x0000000b05d27211 */ /* 0x000fc400078f10ff */
[----:B------:R-:W-:Y:S01]  /*0430*/  LOP3.LUT R7, R3, R2, RZ, 0x3c, !PT ;  /* 0x0000000203077212 */ /* 0x000fe200078e3cff */
[----:B------:R-:W-:Y:S01]  /*0440*/  IMAD.SHL.U32 R2, R186, 0x10, RZ ;  /* 0x00000010ba027824 */ /* 0x000fe200078e00ff */
[----:B------:R-:W-:Y:S02]  /*0450*/  LOP3.LUT R0, R0, 0x1c0, RZ, 0xc0, !PT ;  /* 0x000001c000007812 */ /* 0x000fe400078ec0ff */
[----:B------:R-:W-:Y:S02]  /*0460*/  SHF.R.S32.HI R3, RZ, 0x1f, R12 ;  /* 0x0000001fff037819 */ /* 0x000fe4000001140c */
[C---:B------:R-:W-:Y:S02]  /*0470*/  LOP3.LUT R177, R0.reuse, 0x8, R13, 0xf8, !PT ;  /* 0x0000000800b17812 */ /* 0x040fe400078ef80d */
[----:B------:R-:W-:Y:S02]  /*0480*/  LOP3.LUT R5, R0, 0x10, R2, 0xf8, !PT ;  /* 0x0000001000057812 */ /* 0x000fe400078ef802 */
[----:B------:R-:W-:-:S02]  /*0490*/  SHF.R.S32.HI R234, RZ, 0x7, R234 ;  /* 0x00000007ffea7819 */ /* 0x000fc400000114ea */
[----:B------:R-:W-:Y:S02]  /*04a0*/  SHF.R.U32.HI R0, RZ, 0x3, R0 ;  /* 0x00000003ff007819 */ /* 0x000fe40000011600 */
[----:B------:R-:W-:Y:S01]  /*04b0*/  LEA.HI R10, R3, R12, RZ, 0x3 ;  /* 0x0000000c030a7211 */ /* 0x000fe200078f18ff */
[C---:B------:R-:W-:Y:S01]  /*04c0*/  IMAD R3, R234.reuse, 0x800, R181 ;  /* 0x00000800ea037824 */ /* 0x040fe200078e02b5 */
[----:B------:R-:W-:Y:S01]  /*04d0*/  LOP3.LUT R177, R177, R0, RZ, 0x3c, !PT ;  /* 0x00000000b1b17212 */ /* 0x000fe200078e3cff */
[----:B------:R-:W-:Y:S01]  /*04e0*/  IMAD.SHL.U32 R17, R234, 0x20, RZ ;  /* 0x00000020ea117824 */ /* 0x000fe200078e00ff */
[----:B------:R-:W-:Y:S02]  /*04f0*/  LOP3.LUT R5, R5, 0x8, R13, 0xf8, !PT ;  /* 0x0000000805057812 */ /* 0x000fe400078ef80d */
[C---:B------:R-:W-:Y:S01]  /*0500*/  LOP3.LUT R2, R4.reuse, 0x1, RZ, 0xc0, !PT ;  /* 0x0000000104027812 */ /* 0x040fe200078ec0ff */
[----:B------:R-:W-:Y:S01]  /*0510*/  IMAD.IADD R177, R3, 0x1, R177 ;  /* 0x0000000103b17824 */ /* 0x000fe200078e02b1 */
[----:B------:R-:W-:Y:S01]  /*0520*/  LOP3.LUT R181, R181, R5, R0, 0xf6, !PT ;  /* 0x00000005b5b57212 */ /* 0x000fe200078ef600 */
[----:B------:R-:W-:Y:S01]  /*0530*/  IMAD.SHL.U32 R3, R4, 0x40, RZ ;  /* 0x0000004004037824 */ /* 0x000fe200078e00ff */
[----:B------:R-:W-:-:S02]  /*0540*/  SHF.R.S32.HI R0, RZ, 0x6, R15 ;  /* 0x00000006ff007819 */ /* 0x000fc4000001140f */
[C---:B------:R-:W-:Y:S02]  /*0550*/  LOP3.LUT P4, RZ, R6.reuse, 0x4, RZ, 0xc0, !PT ;  /* 0x0000000406ff7812 */ /* 0x040fe4000788c0ff */
[----:B------:R-:W-:Y:S01]  /*0560*/  LOP3.LUT P3, RZ, R6, 0x2, RZ, 0xc0, !PT ;  /* 0x0000000206ff7812 */ /* 0x000fe2000786c0ff */
[----:B------:R-:W-:Y:S01]  /*0570*/  IMAD R250, R0, 0x200, R7 ;  /* 0x0000020000fa7824 */ /* 0x000fe200078e0207 */
[----:B------:R-:W-:Y:S01]  /*0580*/  LOP3.LUT R6, R10, 0xfffffff8, RZ, 0xc0, !PT ;  /* 0xfffffff80a067812 */ /* 0x000fe200078ec0ff */
[----:B------:R-:W-:Y:S01]  /*0590*/  IMAD.SHL.U32 R7, R14, 0x2, RZ ;  /* 0x000000020e077824 */ /* 0x000fe200078e00ff */
[----:B------:R-:W-:Y:S01]  /*05a0*/  ISETP.NE.U32.AND P0, PT, R2, 0x1, PT ;  /* 0x000000010200780c */ /* 0x000fe20003f05070 */
[----:B------:R-:W-:Y:S01]  /*05b0*/  IMAD.SHL.U32 R2, R0, 0x8, RZ ;  /* 0x0000000800027824 */ /* 0x000fe200078e00ff */
[----:B------:R-:W-:Y:S01]  /*05c0*/  LOP3.LUT R0, R3, 0x1c0, RZ, 0xc0, !PT ;  /* 0x000001c003007812 */ /* 0x000fe200078ec0ff */
[----:B------:R-:W-:Y:S01]  /*05d0*/  IMAD.IADD R16, R12, 0x1, -R6 ;  /* 0x000000010c107824 */ /* 0x000fe200078e0a06 */
[----:B------:R-:W-:Y:S01]  /*05e0*/  R2P PR, R4, 0x6 ;  /* 0x0000000604007804 */ /* 0x000fe20000000000 */
[----:B------:R-:W-:Y:S01]  /*05f0*/  IMAD.SHL.U32 R4, R8, 0x20, RZ ;  /* 0x0000002008047824 */ /* 0x000fe200078e00ff */
[----:B------:R-:W-:Y:S01]  /*0600*/  LOP3.LUT R2, R2, 0x18, RZ, 0xc0, !PT ;  /* 0x0000001802027812 */ /* 0x000fe200078ec0ff */
[----:B------:R-:W-:Y:S01]  /*0610*/  IMAD.SHL.U32 R6, R16, 0x40, RZ ;  /* 0x0000004010067824 */ /* 0x000fe200078e00ff */
[----:B------:R-:W-:Y:S01]  /*0620*/  SHF.R.U32.HI R3, RZ, 0x3, R0 ;  /* 0x00000003ff037819 */ /* 0x000fe20000011600 */
[----:B------:R1:W-:Y:S01]  /*0630*/  STL [R1], R16 ;  /* 0x0000001001007387 */ /* 0x0003e20000100800 */
[----:B------:R-:W-:-:S02]  /*0640*/  LOP3.LUT R5, R0, 0x20, R17, 0xf8, !PT ;  /* 0x0000002000057812 */ /* 0x000fc400078ef811 */
[----:B------:R-:W-:Y:S02]  /*0650*/  LOP3.LUT R11, R3, R0, R2, 0x1e, !PT ;  /* 0x00000000030b7212 */ /* 0x000fe400078e1e02 */
[----:B------:R-:W-:Y:S01]  /*0660*/  LOP3.LUT R9, R2, 0x20, R4, 0xf8, !PT ;  /* 0x0000002002097812 */ /* 0x000fe200078ef804 */
[--C-:B------:R-:W-:Y:S01]  /*0670*/  IMAD R4, R236, 0x400, R7.reuse ;  /* 0x00000400ec047824 */ /* 0x100fe200078e0207 */
[----:B------:R-:W-:Y:S01]  /*0680*/  LOP3.LUT R0, R5, R3, RZ, 0x3c, !PT ;  /* 0x0000000305007212 */ /* 0x000fe200078e3cff */
[----:B------:R-:W-:Y:S01]  /*0690*/  IMAD.SHL.U32 R5, R10, 0x40, RZ ;  /* 0x000000400a057824 */ /* 0x000fe200078e00ff */
[----:B------:R-:W-:Y:S01]  /*06a0*/  LOP3.LUT R3, R6, 0x1c0, RZ, 0xc0, !PT ;  /* 0x000001c006037812 */ /* 0x000fe200078ec0ff */
[----:B------:R-:W-:Y:S01]  /*06b0*/  IMAD.SHL.U32 R6, R8, 0x8, RZ ;  /* 0x0000000808067824 */ /* 0x000fe200078e00ff */
[----:B------:R-:W-:Y:S01]  /*06c0*/  SEL R178, R178, 0xffffffe0, !P3 ;  /* 0xffffffe0b2b27807 */ /* 0x000fe20005800000 */
[----:B------:R-:W-:Y:S01]  /*06d0*/  IMAD.IADD R211, R4, 0x1, R0 ;  /* 0x0000000104d37824 */ /* 0x000fe200078e0200 */
[----:B------:R-:W-:Y:S01]  /*06e0*/  LOP3.LUT R0, R5, 0xfffffe00, RZ, 0xc0, !PT ;  /* 0xfffffe0005007812 */ /* 0x000fe200078ec0ff */
[----:B------:R-:W-:Y:S01]  /*06f0*/  IMAD R5, R186, 0x400, R7 ;  /* 0x00000400ba057824 */ /* 0x000fe200078e0207 */
[----:B------:R-:W-:-:S02]  /*0700*/  SHF.R.U32.HI R2, RZ, 0x3, R3 ;  /* 0x00000003ff027819 */ /* 0x000fc40000011603 */
[----:B------:R-:W-:Y:S01]  /*0710*/  LOP3.LUT R6, R3, 0x8, R6, 0xf8, !PT ;  /* 0x0000000803067812 */ /* 0x000fe200078ef806 */
[----:B------:R-:W-:Y:S01]  /*0720*/  IMAD.IADD R5, R5, 0x1, R11 ;  /* 0x0000000105057824 */ /* 0x000fe200078e020b */
[----:B------:R-:W-:Y:S01]  /*0730*/  LOP3.LUT R3, R2, R9, R3, 0x1e, !PT ;  /* 0x0000000902037212 */ /* 0x000fe200078e1e03 */
[--C-:B------:R-:W-:Y:S01]  /*0740*/  IMAD R186, R186, 0x400, R0.reuse ;  /* 0x00000400baba7824 */ /* 0x100fe200078e0200 */
[----:B------:R-:W-:Y:S01]  /*0750*/  LOP3.LUT R2, R6, R2, RZ, 0x3c, !PT ;  /* 0x0000000206027212 */ /* 0x000fe200078e3cff */
[----:B------:R-:W-:Y:S01]  /*0760*/  IMAD R4, R236, 0x400, R0 ;  /* 0x00000400ec047824 */ /* 0x000fe200078e0200 */
[----:B------:R-:W-:Y:S02]  /*0770*/  LEA R177, R177, UR5, 0x1 ;  /* 0x00000005b1b17c11 */ /* 0x000fe4000f8e08ff */
[----:B------:R-:W-:Y:S01]  /*0780*/  LEA R211, R211, UR5, 0x1 ;  /* 0x00000005d3d37c11 */ /* 0x000fe2000f8e08ff */
[----:B------:R-:W-:Y:S01]  /*0790*/  IMAD.IADD R186, R2, 0x1, R186 ;  /* 0x0000000102ba7824 */ /* 0x000fe200078e02ba */
[----:B------:R-:W-:Y:S01]  /*07a0*/  SEL R182, R182, 0xffffffc0, !P4 ;  /* 0xffffffc0b6b67807 */ /* 0x000fe20006000000 */
[--C-:B------:R-:W-:Y:S01]  /*07b0*/  IMAD.IADD R178, R178, 0x1, R177.reuse ;  /* 0x00000001b2b27824 */ /* 0x100fe200078e02b1 */
[----:B------:R-:W-:Y:S01]  /*07c0*/  SEL R213, R213, 0x10, !P0 ;  /* 0x00000010d5d57807 */ /* 0x000fe20004000000 */
[----:B------:R-:W-:Y:S01]  /*07d0*/  VIADD R212, R211, 0x20 ;  /* 0x00000020d3d47836 */ /* 0x000fe20000000000 */
[----:B------:R-:W-:Y:S01]  /*07e0*/  LEA R228, R5, UR6, 0x1 ;  /* 0x0000000605e47c11 */ /* 0x000fe2000f8e08ff */
[----:B------:R-:W-:Y:S01]  /*07f0*/  @P1 VIADD R212, R211, 0xffffffe0 ;  /* 0xffffffe0d3d41836 */ /* 0x000fe20000000000 */
[----:B------:R-:W-:Y:S01]  /*0800*/  SHF.R.S32.HI R210, RZ, 0x2, R210 ;  /* 0x00000002ffd27819 */ /* 0x000fe200000114d2 */
[C---:B------:R-:W-:Y:S01]  /*0810*/  IMAD.IADD R180, R182.reuse, 0x1, R177 ;  /* 0x00000001b6b47824 */ /* 0x040fe200078e02b1 */
[----:B------:R-:W-:Y:S01]  /*0820*/  LEA R181, R181, UR5, 0x1 ;  /* 0x00000005b5b57c11 */ /* 0x000fe2000f8e08ff */
[----:B------:R-:W-:Y:S01]  /*0830*/  IMAD.IADD R179, R182, 0x1, R178 ;  /* 0x00000001b6b37824 */ /* 0x000fe200078e02b2 */
[----:B------:R-:W-:Y:S01]  /*0840*/  LOP3.LUT R191, R3, R0, RZ, 0xfc, !PT ;  /* 0x0000000003bf7212 */ /* 0x000fe200078efcff */
[----:B------:R-:W-:Y:S01]  /*0850*/  VIADD R229, R228, 0x40 ;  /* 0x00000040e4e57836 */ /* 0x000fe20000000000 */
[----:B------:R-:W-:Y:S01]  /*0860*/  LEA R196, R250, UR5, 0x1 ;  /* 0x00000005fac47c11 */ /* 0x000fe2000f8e08ff */
[----:B------:R-:W-:Y:S01]  /*0870*/  IMAD.IADD R214, R211, 0x1, R213 ;  /* 0x00000001d3d67824 */ /* 0x000fe200078e02d5 */
[----:B------:R-:W-:Y:S01]  /*0880*/  LEA R186, R186, UR4, 0x1 ;  /* 0x00000004baba7c11 */ /* 0x000fe2000f8e08ff */
[----:B------:R-:W-:-:S02]  /*0890*/  IMAD.IADD R190, R4, 0x1, R2 ;  /* 0x0000000104be7824 */ /* 0x000fc400078e0202 */
[----:B------:R-:W-:Y:S02]  /*08a0*/  IMAD R210, R236, 0x10, R210 ;  /* 0x00000010ecd27824 */ /* 0x000fe400078e02d2 */
[----:B------:R-:W-:Y:S02]  /*08b0*/  IMAD.IADD R182, R182, 0x1, R181 ;  /* 0x00000001b6b67824 */ /* 0x000fe400078e02b5 */
[----:B------:R-:W-:Y:S02]  /*08c0*/  @P2 VIADD R229, R228, 0xffffffc0 ;  /* 0xffffffc0e4e52836 */ /* 0x000fe40000000000 */
[----:B-1-34-:R-:W-:-:S07]  /*08d0*/  IMAD.IADD R213, R213, 0x1, R212 ;  /* 0x00000001d5d57824 */ /* 0x01afce00078e02d4 */
.L_x_573:
[----:B-12---:R-:W1:Y:S01]  /*08e0*/  LDC.64 R2, c[0x0][0x2f0] ;  /* 0x0000bc00ff027b82 */ /* 0x006e620000000a00 */
[C---:B------:R-:W-:Y:S01]  /*08f0*/  IMAD.SHL.U32 R12, R238.reuse, 0x4, RZ ;  /* 0x00000004ee0c7824 */ /* 0x040fe200078e00ff */
[----:B------:R-:W-:Y:S01]  /*0900*/  SHF.R.S32.HI R40, RZ, 0x1f, R238 ;  /* 0x0000001fff287819 */ /* 0x000fe200000114ee */
[----:B------:R-:W-:Y:S01]  /*0910*/  IMAD.MOV.U32 R0, RZ, RZ, -0x1 ;  /* 0xffffffffff007424 */ /* 0x000fe200078e00ff */
[----:B------:R-:W-:Y:S02]  /*0920*/  ISETP.NE.U32.AND P3, PT, RZ, UR10, PT ;  /* 0x0000000aff007c0c */ /* 0x000fe4000bf65070 */
[----:B------:R-:W-:Y:S02]  /*0930*/  SHF.L.U64.HI R11, R238, 0x2, R40 ;  /* 0x00000002ee0b7819 */ /* 0x000fe40000010228 */
[----:B------:R-:W2:Y:S01]  /*0940*/  LDC.64 R8, c[0x0][0x308] ;  /* 0x0000c200ff087b82 */ /* 0x000ea20000000a00 */
[----:B------:R-:W-:-:S07]  /*0950*/  ISETP.NE.AND.EX P3, PT, RZ, UR11, PT, P3 ;  /* 0x0000000bff007c0c */ /* 0x000fce000bf65330 */
[----:B------:R-:W3:Y:S01]  /*0960*/  LDC.U8 R13, c[0x0][0x3c2] ;  /* 0x0000f080ff0d7b82 */ /* 0x000ee20000000000 */
[----:B-1----:R-:W-:-:S07]  /*0970*/  ISETP.NE.U32.AND P4, PT, R2, RZ, PT ;  /* 0x000000ff0200720c */ /* 0x002fce0003f85070 */
[----:B------:R-:W1:Y:S01]  /*0980*/  LDC.64 R4, c[0x0][0x2f8] ;  /* 0x0000be00ff047b82 */ /* 0x000e620000000a00 */
[----:B------:R-:W-:Y:S02]  /*0990*/  IADD3 R2, P0, R12, R2, RZ ;  /* 0x000000020c027210 */ /* 0x000fe40007f1e0ff */
[----:B------:R-:W-:-:S03]  /*09a0*/  ISETP.NE.AND.EX P4, PT, R3, RZ, PT, P4 ;  /* 0x000000ff0300720c */ /* 0x000fc60003f85340 */
[----:B------:R-:W-:Y:S01]  /*09b0*/  IMAD.X R3, R11, 0x1, R3, P0 ;  /* 0x000000010b037824 */ /* 0x000fe200000e0603 */
[----:B--2---:R-:W-:-:S04]  /*09c0*/  ISETP.NE.U32.AND P2, PT, R8, RZ, PT ;  /* 0x000000ff0800720c */ /* 0x004fc80003f45070 */
[----:B------:R-:W-:-:S05]  /*09d0*/  ISETP.NE.AND.EX P2, PT, R9, RZ, PT, P2 ;  /* 0x000000ff0900720c */ /* 0x000fca0003f45320 */
[----:B------:R-:W2:Y:S04]  /*09e0*/  @P4 LDG.E R0, desc[UR14][R2.64] ;  /* 0x0000000e02004981 */ /* 0x000ea8000c1e1900 */
[----:B----4-:R4:W2:Y:S01]  /*09f0*/  @P4 LDG.E R10, desc[UR14][R2.64+0x4] ;  /* 0x0000040e020a4981 */ /* 0x0108a2000c1e1900 */
[----:B------:R-:W-:Y:S01]  /*0a00*/  @P3 IADD3 R6, P1, R12, UR10, RZ ;  /* 0x0000000a0c063c10 */ /* 0x000fe2000ff3e0ff */
[----:B------:R-:W-:-:S03]  /*0a10*/  IMAD.MOV.U32 R226, RZ, RZ, RZ ;  /* 0x000000ffffe27224 */ /* 0x000fc600078e00ff */
[----:B------:R-:W-:-:S05]  /*0a20*/  @P3 IADD3.X R7, R11, UR11, RZ, P1, !PT ;  /* 0x0000000b0b073c10 */ /* 0x000fca0008ffe4ff */
[----:B------:R1:W2:Y:S01]  /*0a30*/  @P3 LDG.E R226, desc[UR14][R6.64] ;  /* 0x0000000e06e23981 */ /* 0x0002a2000c1e1900 */
[----:B----4-:R-:W-:-:S05]  /*0a40*/  @P2 IADD3 R2, P0, R12, R8, RZ ;  /* 0x000000080c022210 */ /* 0x010fca0007f1e0ff */
[----:B------:R-:W-:Y:S01]  /*0a50*/  @P2 IMAD.X R3, R11, 0x1, R9, P0 ;  /* 0x000000010b032824 */ /* 0x000fe200000e0609 */
[----:B---3--:R-:W-:Y:S01]  /*0a60*/  ISETP.NE.AND P3, PT, R13, RZ, PT ;  /* 0x000000ff0d00720c */ /* 0x008fe20003f65270 */
[----:B------:R-:W-:Y:S01]  /*0a70*/  IMAD.MOV.U32 R237, RZ, RZ, -0x1 ;  /* 0xffffffffffed7424 */ /* 0x000fe200078e00ff */
[----:B-1----:R-:W-:Y:S01]  /*0a80*/  ISETP.EQ.U32.AND P1, PT, R4, RZ, PT ;  /* 0x000000ff0400720c */ /* 0x002fe20003f22070 */
[----:B------:R-:W1:Y:S01]  /*0a90*/  @!P2 LDC R9, c[0x0][0x2cc] ;  /* 0x0000b300ff09ab82 */ /* 0x000e620000000800 */
[----:B------:R3:W4:Y:S02]  /*0aa0*/  @P2 LDG.E R8, desc[UR14][R2.64] ;  /* 0x0000000e02082981 */ /* 0x000724000c1e1900 */
[----:B------:R-:W-:-:S05]  /*0ab0*/  ISETP.EQ.OR.EX P1, PT, R5, RZ, !P3, P1 ;  /* 0x000000ff0500720c */ /* 0x000fca0005f22710 */
[----:B------:R-:W1:Y:S01]  /*0ac0*/  @!P2 LDC.64 R6, c[0x0][0x318] ;  /* 0x0000c600ff06ab82 */ /* 0x000e620000000a00 */
[----:B---3--:R-:W-:-:S05]  /*0ad0*/  IADD3 R2, P0, R12, R4, RZ ;  /* 0x000000040c027210 */ /* 0x008fca0007f1e0ff */
[----:B------:R-:W-:-:S05]  /*0ae0*/  IMAD.X R3, R11, 0x1, R5, P0 ;  /* 0x000000010b037824 */ /* 0x000fca00000e0605 */
[----:B-----5:R3:W5:Y:S01]  /*0af0*/  @!P1 LDG.E R237, desc[UR14][R2.64] ;  /* 0x0000000e02ed9981 */ /* 0x020762000c1e1900 */
[----:B------:R-:W-:Y:S02]  /*0b00*/  ISETP.NE.U32.AND P1, PT, R4, RZ, PT ;  /* 0x000000ff0400720c */ /* 0x000fe40003f25070 */
[----:B------:R-:W2:Y:S02]  /*0b10*/  LDC R4, c[0x0][0x2c8] ;  /* 0x0000b200ff047b82 */ /* 0x000ea40000000800 */
[----:B------:R-:W-:Y:S02]  /*0b20*/  ISETP.NE.AND.EX P1, PT, R5, RZ, PT, P1 ;  /* 0x000000ff0500720c */ /* 0x000fe40003f25310 */
[----:B-1----:R-:W-:-:S04]  /*0b30*/  @!P2 ISETP.NE.U32.AND P0, PT, R6, RZ, PT ;  /* 0x000000ff0600a20c */ /* 0x002fc80003f05070 */
[----:B------:R-:W-:-:S04]  /*0b40*/  @!P2 ISETP.NE.AND.EX P0, PT, R7, RZ, PT, P0 ;  /* 0x000000ff0700a20c */ /* 0x000fc80003f05300 */
[----:B------:R-:W-:Y:S01]  /*0b50*/  @!P2 SEL R5, R9, RZ, P0 ;  /* 0x000000ff0905a207 */ /* 0x000fe20000000000 */
[----:B--2---:R-:W-:-:S06]  /*0b60*/  @P4 IMAD.IADD R227, R10, 0x1, -R0 ;  /* 0x000000010ae34824 */ /* 0x004fcc00078e0a00 */
[----:B------:R-:W1:Y:S01]  /*0b70*/  @!P4 LDC R227, c[0x0][0x2c4] ;  /* 0x0000b100ffe3cb82 */ /* 0x000e620000000800 */
[----:B----4-:R-:W-:Y:S01]  /*0b80*/  @P2 IMAD.IADD R199, R8, 0x1, -R226 ;  /* 0x0000000108c72824 */ /* 0x010fe200078e0ae2 */
[----:B---3--:R-:W-:Y:S06]  /*0b90*/  @!P1 BRA `(.L_x_527) ;  /* 0x00000000000c9947 */ /* 0x008fec0003800000 */
[----:B------:R-:W2:Y:S02]  /*0ba0*/  @P3 LDG.E R4, desc[UR14][R2.64+0x4] ;  /* 0x0000040e02043981 */ /* 0x000ea4000c1e1900 */
[----:B--2--5:R-:W-:-:S06]  /*0bb0*/  @P3 IADD3 R4, R4, -R237, RZ ;  /* 0x800000ed04043210 */ /* 0x024fcc0007ffe0ff */
[----:B------:R2:W5:Y:S02]  /*0bc0*/  @!P3 LDG.E R4, desc[UR14][R2.64] ;  /* 0x0000000e0204b981 */ /* 0x000564000c1e1900 */
.L_x_527:
[----:B------:R-:W-:Y:S01]  /*0bd0*/  IMAD.SHL.U32 R233, R222, 0x40, RZ ;  /* 0x00000040dee97824 */ /* 0x000fe200078e00ff */
[----:B-----5:R-:W-:-:S04]  /*0be0*/  @!P2 IADD3 R199, R5, R4, -R226 ;  /* 0x0000000405c7a210 */ /* 0x020fc80007ffe8e2 */
[----:B------:R-:W-:-:S13]  /*0bf0*/  ISETP.GT.AND P0, PT, R199, R233, PT ;  /* 0x000000e9c700720c */ /* 0x000fda0003f04270 */
[----:B------:R-:W-:Y:S05]  /*0c00*/  @!P0 BRA `(.L_x_528) ;  /* 0x0000008400d48947 */ /* 0x000fea0003800000 */
[----:B------:R-:W3:Y:S01]  /*0c10*/  LDC R14, c[0x0][0x278] ;  /* 0x00009e00ff0e7b82 */ /* 0x000ee20000000800 */
[----:B------:R-:W-:Y:S01]  /*0c20*/  IABS R5, R252 ;  /* 0x000000fc00057213 */ /* 0x000fe20000000000 */
[----:B------:R-:W4:Y:S01]  /*0c30*/  S2R R34, SR_CTAID.X ;  /* 0x0000000000227919 */ /* 0x000f220000002500 */
[----:B------:R-:W-:Y:S02]  /*0c40*/  ISETP.NE.AND P1, PT, R237, -0x1, PT ;  /* 0xffffffffed00780c */ /* 0x000fe40003f25270 */
[----:B------:R-:W-:Y:S02]  /*0c50*/  ISETP.NE.AND P2, PT, R0, -0x1, PT ;  /* 0xffffffff0000780c */ /* 0x000fe40003f45270 */
[----:B------:R-:W-:Y:S01]  /*0c60*/  SHF.R.S32.HI R42, RZ, 0x1f, R252 ;  /* 0x0000001fff2a7819 */ /* 0x000fe200000114fc */
[----:B------:R-:W5:Y:S08]  /*0c70*/  LDC.64 R6, c[0x0][0x228] ;  /* 0x00008a00ff067b82 */ /* 0x000f700000000a00 */
[----:B------:R-:W1:Y:S01]  /*0c80*/  LDC.64 R26, c[0x0][0x240] ;  /* 0x00009000ff1a7b82 */ /* 0x000e620000000a00 */
[----:B---3--:R-:W-:-:S07]  /*0c90*/  IABS R10, R14 ;  /* 0x0000000e000a7213 */ /* 0x008fce0000000000 */
[----:B------:R-:W3:Y:S01]  /*0ca0*/  LDC R43, c[0x0][0x2d4] ;  /* 0x0000b500ff2b7b82 */ /* 0x000ee20000000800 */
[----:B------:R-:W-:Y:S01]  /*0cb0*/  LOP3.LUT R12, R252, R14, RZ, 0x3c, !PT ;  /* 0x0000000efc0c7212 */ /* 0x000fe200078e3cff */
[----:B--2---:R-:W2:Y:S03]  /*0cc0*/  I2F.RP R2, R10 ;  /* 0x0000000a00027306 */ /* 0x004ea60000209400 */
[----:B------:R-:W-:Y:S01]  /*0cd0*/  ISETP.GE.AND P0, PT, R12, RZ, PT ;  /* 0x000000ff0c00720c */ /* 0x000fe20003f06270 */
[----:B-----5:R-:W-:Y:S02]  /*0ce0*/  IMAD R9, R40, R6, RZ ;  /* 0x0000000628097224 */ /* 0x020fe400078e02ff */
[----:B------:R-:W5:Y:S02]  /*0cf0*/  LDC R32, c[0x0][0x2dc] ;  /* 0x0000b700ff207b82 */ /* 0x000f640000000800 */
[----:B------:R-:W-:-:S02]  /*0d00*/  IMAD R9, R238, R7, R9 ;  /* 0x00000007ee097224 */ /* 0x000fc400078e0209 */
[----:B------:R-:W-:-:S04]  /*0d10*/  IMAD.WIDE.U32 R6, R238, R6, RZ ;  /* 0x00000006ee067225 */ /* 0x000fc800078e00ff */
[----:B------:R-:W5:Y:S01]  /*0d20*/  LDC R41, c[0x0][0x270] ;  /* 0x00009c00ff297b82 */ /* 0x000f620000000800 */
[----:B-1----:R-:W-:Y:S01]  /*0d30*/  IMAD R8, R0, R27, RZ ;  /* 0x0000001b00087224 */ /* 0x002fe200078e02ff */
[----:B--2---:R-:W1:Y:S01]  /*0d40*/  MUFU.RCP R2, R2 ;  /* 0x0000000200027308 */ /* 0x004e620000001000 */
[----:B------:R-:W-:-:S05]  /*0d50*/  IADD3 R33, R7, R9, RZ ;  /* 0x0000000907217210 */ /* 0x000fca0007ffe0ff */
[----:B------:R-:W2:Y:S08]  /*0d60*/  @P1 LDC.64 R24, c[0x0][0x250] ;  /* 0x00009400ff181b82 */ /* 0x000eb00000000a00 */
[----:B------:R-:W4:Y:S01]  /*0d70*/  LDC.U8 R15, c[0x0][0x3d8] ;  /* 0x0000f600ff0f7b82 */ /* 0x000f220000000000 */
[----:B-1----:R-:W-:-:S04]  /*0d80*/  IADD3 R2, R2, 0xffffffe, RZ ;  /* 0x0ffffffe02027810 */ /* 0x002fc80007ffe0ff */
[----:B------:R-:W1:Y:S01]  /*0d90*/  F2I.FTZ.U32.TRUNC.NTZ R3, R2 ;  /* 0x0000000200037305 */ /* 0x000e62000021f000 */
[----:B-----5:R-:W-:Y:S02]  /*0da0*/  IMAD.WIDE R28, R32, R41, RZ ;  /* 0x00000029201c7225 */ /* 0x020fe400078e02ff */
[----:B------:R-:W5:Y:S08]  /*0db0*/  LDC R31, c[0x0][0x2c4] ;  /* 0x0000b100ff1f7b82 */ /* 0x000f700000000800 */
[----:B------:R-:W5:Y:S01]  /*0dc0*/  LDC.U8 R36, c[0x0][0x480] ;  /* 0x00012000ff247b82 */ /* 0x000f620000000000 */
[----:B-1----:R-:W-:-:S07]  /*0dd0*/  IMAD.MOV R2, RZ, RZ, -R3 ;  /* 0x000000ffff027224 */ /* 0x002fce00078e0a03 */
[----:B------:R-:W1:Y:S01]  /*0de0*/  @P1 LDC.64 R18, c[0x0][0x248] ;  /* 0x00009200ff121b82 */ /* 0x000e620000000a00 */
[----:B------:R-:W-:Y:S01]  /*0df0*/  IMAD R4, R2, R10, RZ ;  /* 0x0000000a02047224 */ /* 0x000fe200078e02ff */
[----:B------:R-:W-:-:S05]  /*0e00*/  MOV R2, RZ ;  /* 0x000000ff00027202 */ /* 0x000fca0000000f00 */
[----:B------:R-:W-:-:S04]  /*0e10*/  IMAD.HI.U32 R2, R3, R4, R2 ;  /* 0x0000000403027227 */ /* 0x000fc800078e0002 */
[----:B------:R-:W-:-:S04]  /*0e20*/  IMAD.MOV.U32 R4, RZ, RZ, R5 ;  /* 0x000000ffff047224 */ /* 0x000fc800078e0005 */
[----:B------:R-:W-:-:S05]  /*0e30*/  IMAD.HI.U32 R2, R2, R4, RZ ;  /* 0x0000000402027227 */ /* 0x000fca00078e00ff */
[----:B------:R-:W-:-:S05]  /*0e40*/  IADD3 R3, -R2, RZ, RZ ;  /* 0x000000ff02037210 */ /* 0x000fca0007ffe1ff */
[----:B------:R-:W-:Y:S02]  /*0e50*/  IMAD R3, R10, R3, R4 ;  /* 0x000000030a037224 */ /* 0x000fe400078e0204 */
[----:B------:R-:W-:-:S03]  /*0e60*/  VIADD R4, R227, 0x3f ;  /* 0x0000003fe3047836 */ /* 0x000fc60000000000 */
[----:B------:R-:W-:Y:S02]  /*0e70*/  ISETP.GT.U32.AND P5, PT, R10, R3, PT ;  /* 0x000000030a00720c */ /* 0x000fe40003fa4070 */
[----:B------:R-:W-:-:S04]  /*0e80*/  SHF.R.S32.HI R5, RZ, 0x1f, R4 ;  /* 0x0000001fff057819 */ /* 0x000fc80000011404 */
[----:B------:R-:W-:Y:S01]  /*0e90*/  LEA.HI R17, R5, R4, RZ, 0x6 ;  /* 0x0000000405117211 */ /* 0x000fe200078f30ff */
[----:B------:R-:W-:-:S03]  /*0ea0*/  IMAD.WIDE.U32 R4, R0, R26, RZ ;  /* 0x0000001a00047225 */ /* 0x000fc600078e00ff */
[----:B------:R-:W-:-:S03]  /*0eb0*/  SEL R39, R6, R4, !P2 ;  /* 0x0000000406277207 */ /* 0x000fc60005000000 */
[----:B------:R-:W-:Y:S01]  /*0ec0*/  @!P5 IMAD.IADD R3, R3, 0x1, -R10 ;  /* 0x000000010303d824 */ /* 0x000fe200078e0a0a */
[----:B---3--:R-:W-:Y:S02]  /*0ed0*/  SHF.R.S32.HI R6, RZ, 0x1f, R43 ;  /* 0x0000001fff067819 */ /* 0x008fe4000001142b */
[----:B------:R-:W-:Y:S01]  /*0ee0*/  @P2 IADD3 R33, R5, R8, RZ ;  /* 0x0000000805212210 */ /* 0x000fe20007ffe0ff */
[----:B------:R-:W-:Y:S01]  /*0ef0*/  IMAD.WIDE.U32 R8, R238, R43, RZ ;  /* 0x0000002bee087225 */ /* 0x000fe200078e00ff */
[----:B------:R-:W-:Y:S02]  /*0f00*/  ISETP.GE.U32.AND P3, PT, R3, R10, PT ;  /* 0x0000000a0300720c */ /* 0x000fe40003f66070 */
[----:B------:R-:W-:Y:S01]  /*0f10*/  @P1 IADD3 R3, R226, R237, RZ ;  /* 0x000000ede2031210 */ /* 0x000fe20007ffe0ff */
[----:B------:R-:W-:Y:S01]  /*0f20*/  IMAD R6, R6, R238, RZ ;  /* 0x000000ee06067224 */ /* 0x000fe200078e02ff */
[----:B------:R-:W-:Y:S01]  /*0f30*/  @!P5 IADD3 R2, R2, 0x1, RZ ;  /* 0x000000010202d810 */ /* 0x000fe20007ffe0ff */
[----:B------:R-:W3:Y:S01]  /*0f40*/  @!P2 LDC.64 R10, c[0x0][0x418] ;  /* 0x00010600ff0aab82 */ /* 0x000ee20000000a00 */
[----:B------:R-:W-:Y:S01]  /*0f50*/  IMAD R12, R29, R8, RZ ;  /* 0x000000081d0c7224 */ /* 0x000fe200078e02ff */
[----:B------:R-:W-:Y:S01]  /*0f60*/  ISETP.NE.AND P5, PT, R14, RZ, PT ;  /* 0x000000ff0e00720c */ /* 0x000fe20003fa5270 */
[----:B------:R-:W-:-:S02]  /*0f70*/  IMAD R6, R40, R43, R6 ;  /* 0x0000002b28067224 */ /* 0x000fc400078e0206 */
[C---:B--2---:R-:W-:Y:S02]  /*0f80*/  @P1 IMAD R7, R3.reuse, R25, RZ ;  /* 0x0000001903071224 */ /* 0x044fe400078e02ff */
[----:B------:R-:W-:Y:S01]  /*0f90*/  @P1 IMAD.WIDE.U32 R4, R3, R24, RZ ;  /* 0x0000001803041225 */ /* 0x000fe200078e00ff */
[----:B------:R-:W-:Y:S02]  /*0fa0*/  @P3 IADD3 R2, R2, 0x1, RZ ;  /* 0x0000000102023810 */ /* 0x000fe40007ffe0ff */
[----:B----4-:R-:W-:Y:S01]  /*0fb0*/  ISETP.NE.AND P3, PT, R15, RZ, PT ;  /* 0x000000ff0f00720c */ /* 0x010fe20003f65270 */
[----:B------:R-:W-:Y:S01]  /*0fc0*/  IMAD.IADD R3, R9, 0x1, R6 ;  /* 0x0000000109037824 */ /* 0x000fe200078e0206 */
[----:B------:R-:W-:Y:S01]  /*0fd0*/  @P1 IADD3 R38, R5, R7, RZ ;  /* 0x0000000705261210 */ /* 0x000fe20007ffe0ff */
[----:B------:R-:W-:Y:S01]  /*0fe0*/  @P1 IMAD.MOV.U32 R37, RZ, RZ, R4 ;  /* 0x000000ffff251224 */ /* 0x000fe200078e0004 */
[----:B------:R-:W-:Y:S01]  /*0ff0*/  MOV R21, R2 ;  /* 0x0000000200157202 */ /* 0x000fe20000000f00 */
[----:B------:R-:W-:-:S02]  /*1000*/  IMAD R7, R28, R3, R12 ;  /* 0x000000031c077224 */ /* 0x000fc400078e020c */
[----:B------:R-:W2:Y:S01]  /*1010*/  @P2 LDC.64 R12, c[0x0][0x420] ;  /* 0x00010800ff0c2b82 */ /* 0x000ea20000000a00 */
[----:B------:R-:W-:Y:S01]  /*1020*/  IMAD.WIDE.U32 R4, R28, R8, RZ ;  /* 0x000000081c047225 */ /* 0x000fe200078e00ff */
[----:B------:R-:W-:-:S03]  /*1030*/  SHF.L.U64.HI R8, R238, 0x7, R40 ;  /* 0x00000007ee087819 */ /* 0x000fc60000010228 */
[----:B------:R-:W-:Y:S01]  /*1040*/  @!P0 IMAD.MOV R21, RZ, RZ, -R21 ;  /* 0x000000ffff158224 */ /* 0x000fe200078e0a15 */
[----:B------:R-:W-:Y:S01]  /*1050*/  @!P5 LOP3.LUT R21, RZ, R14, RZ, 0x33, !PT ;  /* 0x0000000eff15d212 */ /* 0x000fe200078e33ff */
[-C--:B------:R-:W-:Y:S01]  /*1060*/  IMAD.WIDE.U32 R2, R28, R0.reuse, RZ ;  /* 0x000000001c027225 */ /* 0x080fe200078e00ff */
[----:B------:R-:W4:Y:S01]  /*1070*/  @P3 LDC R20, c[0x0][0x2e4] ;  /* 0x0000b900ff143b82 */ /* 0x000f220000000800 */
[----:B------:R-:W-:Y:S02]  /*1080*/  IADD3 R30, R5, R7, RZ ;  /* 0x00000007051e7210 */ /* 0x000fe40007ffe0ff */
[----:B------:R-:W-:Y:S01]  /*1090*/  IMAD R6, R29, R0, RZ ;  /* 0x000000001d067224 */ /* 0x000fe200078e02ff */
[----:B------:R-:W-:Y:S01]  /*10a0*/  SEL R35, R4, R2, !P2 ;  /* 0x0000000204237207 */ /* 0x000fe20005000000 */
[----:B------:R-:W-:Y:S01]  /*10b0*/  IMAD.SHL.U32 R4, R238, 0x80, RZ ;  /* 0x00000080ee047824 */ /* 0x000fe200078e00ff */
[----:B------:R-:W-:Y:S01]  /*10c0*/  SEL R8, R8, RZ, P4 ;  /* 0x000000ff08087207 */ /* 0x000fe20002000000 */
[----:B---3--:R-:W-:Y:S01]  /*10d0*/  @!P2 IMAD R2, R40, R10, RZ ;  /* 0x0000000a2802a224 */ /* 0x008fe200078e02ff */
[----:B------:R-:W3:Y:S01]  /*10e0*/  LDC.64 R14, c[0x0][0x488] ;  /* 0x00012200ff0e7b82 */ /* 0x000ee20000000a00 */
[----:B------:R-:W-:-:S02]  /*10f0*/  @P2 IADD3 R30, R3, R6, RZ ;  /* 0x00000006031e2210 */ /* 0x000fc40007ffe0ff */
[----:B------:R-:W-:Y:S01]  /*1100*/  LOP3.LUT R3, R17, 0xffffffc0, RZ, 0xc0, !PT ;  /* 0xffffffc011037812 */ /* 0x000fe200078ec0ff */
[----:B------:R-:W-:Y:S01]  /*1110*/  @!P2 IMAD R9, R238, R11, R2 ;  /* 0x0000000bee09a224 */ /* 0x000fe200078e0202 */
[----:B------:R-:W-:Y:S01]  /*1120*/  SEL R4, R4, RZ, P4 ;  /* 0x000000ff04047207 */ /* 0x000fe20002000000 */
[----:B-----5:R-:W-:Y:S01]  /*1130*/  @P3 IMAD R11, R238, R31, RZ ;  /* 0x0000001fee0b3224 */ /* 0x020fe200078e02ff */
[----:B------:R-:W-:Y:S01]  /*1140*/  IADD3 R2, R3, -0x40, RZ ;  /* 0xffffffc003027810 */ /* 0x000fe20007ffe0ff */
[----:B--2---:R-:W-:Y:S01]  /*1150*/  @P2 IMAD.WIDE.U32 R6, R0, R12, RZ ;  /* 0x0000000c00062225 */ /* 0x004fe200078e00ff */
[----:B------:R-:W-:Y:S02]  /*1160*/  SHF.R.S32.HI R17, RZ, 0x6, R17 ;  /* 0x00000006ff117819 */ /* 0x000fe40000011411 */
[----:B------:R-:W-:Y:S01]  /*1170*/  IADD3 R3, P0, R2, R4, RZ ;  /* 0x0000000402037210 */ /* 0x000fe20007f1e0ff */
[----:B------:R-:W-:Y:S01]  /*1180*/  @!P2 IMAD.WIDE.U32 R4, R238, R10, RZ ;  /* 0x0000000aee04a225 */ /* 0x000fe200078e00ff */
[----:B------:R-:W-:-:S03]  /*1190*/  SHF.R.S32.HI R16, RZ, 0x1f, R2 ;  /* 0x0000001fff107819 */ /* 0x000fc60000011402 */
[----:B------:R-:W-:Y:S01]  /*11a0*/  @P2 IMAD.MOV.U32 R22, RZ, RZ, R6 ;  /* 0x000000ffff162224 */ /* 0x000fe200078e0006 */
[----:B------:R-:W-:Y:S01]  /*11b0*/  @P3 SEL R6, R11, R0, !P2 ;  /* 0x000000000b063207 */ /* 0x000fe20005000000 */
[----:B------:R-:W-:Y:S01]  /*11c0*/  @P2 IMAD R23, R0, R13, R7 ;  /* 0x0000000d00172224 */ /* 0x000fe200078e0207 */
[----:B------:R-:W-:Y:S01]  /*11d0*/  IADD3.X R8, R16, R8, RZ, P0, !PT ;  /* 0x0000000810087210 */ /* 0x000fe200007fe4ff */
[----:B------:R-:W-:Y:S01]  /*11e0*/  IMAD R7, R29, R3, RZ ;  /* 0x000000031d077224 */ /* 0x000fe200078e02ff */
[----:B------:R-:W-:Y:S01]  /*11f0*/  @!P2 IADD3 R23, R5, R9, RZ ;  /* 0x000000090517a210 */ /* 0x000fe20007ffe0ff */
[----:B----4-:R-:W-:Y:S01]  /*1200*/  @P3 IMAD R20, R252, R20, R6 ;  /* 0x00000014fc143224 */ /* 0x010fe200078e0206 */
[----:B------:R-:W-:Y:S01]  /*1210*/  @!P2 MOV R22, R4 ;  /* 0x000000040016a202 */ /* 0x000fe20000000f00 */
[----:B---3--:R-:W-:Y:S01]  /*1220*/  IMAD.WIDE.U32 R4, R34, R14, RZ ;  /* 0x0000000e22047225 */ /* 0x008fe200078e00ff */
[----:B------:R-:W-:-:S03]  /*1230*/  ISETP.NE.AND P0, PT, R36, RZ, PT ;  /* 0x000000ff2400720c */ /* 0x000fc60003f05270 */
[----:B------:R-:W-:Y:S01]  /*1240*/  IMAD.WIDE.U32 R10, R28, R3, RZ ;  /* 0x000000031c0a7225 */ /* 0x000fe200078e00ff */
[----:B------:R-:W-:-:S03]  /*1250*/  SEL R13, R4, RZ, P0 ;  /* 0x000000ff040d7207 */ /* 0x000fc60000000000 */
[----:B------:R-:W-:Y:S02]  /*1260*/  @!P3 IMAD R6, R238, R41, R252 ;  /* 0x00000029ee06b224 */ /* 0x000fe400078e02fc */
[----:B------:R-:W-:Y:S02]  /*1270*/  @P1 IMAD.IADD R3, R226, 0x1, R237 ;  /* 0x00000001e2031824 */ /* 0x000fe400078e02ed */
[----:B------:R-:W-:Y:S01]  /*1280*/  IMAD R8, R28, R8, R7 ;  /* 0x000000081c087224 */ /* 0x000fe200078e0207 */
[----:B------:R-:W-:Y:S01]  /*1290*/  SHF.R.S32.HI R28, RZ, 0x1f, R233 ;  /* 0x0000001fff1c7819 */ /* 0x000fe200000114e9 */
[----:B------:R-:W-:Y:S02]  /*12a0*/  @!P3 IMAD R20, R6, R31, RZ ;  /* 0x0000001f0614b224 */ /* 0x000fe400078e02ff */
[----:B------:R-:W-:Y:S02]  /*12b0*/  IMAD R7, R34, R15, R5 ;  /* 0x0000000f22077224 */ /* 0x000fe400078e0205 */
[----:B------:R-:W-:-:S02]  /*12c0*/  IMAD R12, R252, R32, RZ ;  /* 0x00000020fc0c7224 */ /* 0x000fc400078e02ff */
[----:B-1----:R-:W-:Y:S01]  /*12d0*/  @P1 IMAD R6, R3, R19, RZ ;  /* 0x0000001303061224 */ /* 0x002fe200078e02ff */
[----:B------:R-:W-:Y:S01]  /*12e0*/  SEL R31, R7, RZ, P0 ;  /* 0x000000ff071f7207 */ /* 0x000fe20000000000 */
[----:B------:R-:W-:Y:S01]  /*12f0*/  @P1 IMAD.WIDE.U32 R4, R3, R18, RZ ;  /* 0x0000001203041225 */ /* 0x000fe200078e00ff */
[----:B------:R-:W-:-:S04]  /*1300*/  SHF.R.S32.HI R14, RZ, 0x1f, R12 ;  /* 0x0000001fff0e7819 */ /* 0x000fc8000001140c */
        /* <DEDUP_REMOVED lines=15> */
.L_x_529:
        /* <DEDUP_REMOVED lines=13> */
.L_x_530:
        /* <DEDUP_REMOVED lines=10> */
.L_x_531:
[----:B------:R-:W-:-:S04]  /*1570*/  IMAD R3, R238, R41, R252 ;  /* 0x00000029ee037224 */ /* 0x000fc800078e02fc */
[----:B------:R-:W-:-:S07]  /*1580*/  IMAD R3, R3, R43, RZ ;  /* 0x0000002b03037224 */ /* 0x000fce00078e02ff */
.L_x_532:
[----:B------:R-:W1:Y:S01]  /*1590*/  S2R R11, SR_TID.X ;  /* 0x00000000000b7919 */ /* 0x000e620000002100 */
[----:B------:R-:W2:Y:S01]  /*15a0*/  LDC.64 R6, c[0x0][0x420] ;  /* 0x00010800ff067b82 */ /* 0x000ea20000000a00 */
[----:B------:R-:W-:Y:S01]  /*15b0*/  IMAD R32, R32, R41, RZ ;  /* 0x0000002920207224 */ /* 0x000fe200078e02ff */
[----:B------:R-:W-:Y:S01]  /*15c0*/  IADD3 R0, -R199, R227, R233 ;  /* 0x000000e3c7007210 */ /* 0x000fe20007ffe1e9 */
[----:B------:R-:W-:Y:S01]  /*15d0*/  ULDC UR4, c[0x0][0x398] ;  /* 0x0000e60000047ab9 */ /* 0x000fe20000000800 */
[----:B------:R-:W-:Y:S01]  /*15e0*/  SHF.R.S32.HI R207, RZ, 0x1f, R206 ;  /* 0x0000001fffcf7819 */ /* 0x000fe200000114ce */
[----:B------:R-:W-:Y:S01]  /*15f0*/  IMAD.SHL.U32 R4, R32, 0x40, RZ ;  /* 0x0000004020047824 */ /* 0x000fe200078e00ff */
[----:B------:R-:W-:Y:S01]  /*1600*/  ULDC.64 UR6, c[0x0][0x428] ;  /* 0x00010a0000067ab9 */ /* 0x000fe20000000a00 */
[----:B------:R-:W-:Y:S01]  /*1610*/  VIADD R0, R0, -UR4 ;  /* 0x8000000400007c36 */ /* 0x000fe20008000000 */
[----:B------:R-:W3:Y:S01]  /*1620*/  LDC.64 R44, c[0x0][0x478] ;  /* 0x00011e00ff2c7b82 */ /* 0x000ee20000000a00 */
[----:B------:R-:W-:Y:S01]  /*1630*/  IMAD.IADD R20, R2, 0x1, R20 ;  /* 0x0000000102147824 */ /* 0x000fe200078e0214 */
[----:B------:R-:W-:Y:S01]  /*1640*/  IADD3 R8, P3, P2, R10, R4, R12 ;  /* 0x000000040a087210 */ /* 0x000fe20007a7e00c */
[----:B------:R-:W-:Y:S01]  /*1650*/  ULDC.64 UR8, c[0x0][0x258] ;  /* 0x0000960000087ab9 */ /* 0x000fe20000000a00 */
[----:B------:R-:W-:Y:S01]  /*1660*/  SHF.R.S32.HI R4, RZ, 0x1f, R4 ;  /* 0x0000001fff047819 */ /* 0x000fe20000011404 */
[----:B------:R-:W-:Y:S01]  /*1670*/  BSSY B1, `(.L_x_528) ;  /* 0x00007ce000017945 */ /* 0x000fe20003800000 */
[----:B------:R-:W-:Y:S01]  /*1680*/  SHF.R.S32.HI R5, RZ, 0x1f, R0 ;  /* 0x0000001fff057819 */ /* 0x000fe20000011400 */
[----:B------:R-:W-:Y:S01]  /*1690*/  VIADD R197, R17, 0xffffffff ;  /* 0xffffffff11c57836 */ /* 0x000fe20000000000 */
[----:B------:R-:W-:Y:S01]  /*16a0*/  IADD3.X R12, R9, R4, R14, P3, P2 ;  /* 0x00000004090c7210 */ /* 0x000fe20001fe440e */
[----:B------:R-:W4:Y:S01]  /*16b0*/  LDC.64 R204, c[0x0][0x2b0] ;  /* 0x0000ac00ffcc7b82 */ /* 0x000f220000000a00 */
[----:B------:R-:W-:-:S02]  /*16c0*/  IADD3 R13, P3, P2, R13, R8, R35 ;  /* 0x000000080d0d7210 */ /* 0x000fc40007a7e023 */
[----:B------:R-:W-:Y:S02]  /*16d0*/  LEA.HI R15, R5, R0, RZ, 0x6 ;  /* 0x00000000050f7211 */ /* 0x000fe400078f30ff */
[----:B------:R-:W-:Y:S02]  /*16e0*/  IADD3 R4, P4, R206, R22, RZ ;  /* 0x00000016ce047210 */ /* 0x000fe40007f9e0ff */
[----:B------:R-:W-:Y:S02]  /*16f0*/  SHF.R.S32.HI R35, RZ, 0x1f, R223 ;  /* 0x0000001fff237819 */ /* 0x000fe400000114df */
[----:B------:R-:W-:Y:S01]  /*1700*/  IADD3 R0, P5, R223, R2, RZ ;  /* 0x00000002df007210 */ /* 0x000fe20007fbe0ff */
[----:B------:R-:W-:Y:S01]  /*1710*/  IMAD.X R5, R207, 0x1, R23, P4 ;  /* 0x00000001cf057824 */ /* 0x000fe200020e0617 */
[----:B------:R-:W-:Y:S01]  /*1720*/  IADD3 R14, R2, R3, RZ ;  /* 0x00000003020e7210 */ /* 0x000fe20007ffe0ff */
[----:B--2---:R-:W-:Y:S01]  /*1730*/  IMAD R3, R16, R6, RZ ;  /* 0x0000000610037224 */ /* 0x004fe200078e02ff */
[----:B-1----:R-:W-:Y:S01]  /*1740*/  SHF.R.S32.HI R10, RZ, 0x1f, R11 ;  /* 0x0000001fff0a7819 */ /* 0x002fe2000001140b */
[----:B------:R-:W-:-:S03]  /*1750*/  IMAD.X R9, R35, 0x1, R16, P5 ;  /* 0x0000000123097824 */ /* 0x000fc600028e0610 */
[----:B------:R-:W-:-:S04]  /*1760*/  LEA.HI R10, R10, R11, RZ, 0x5 ;  /* 0x0000000b0a0a7211 */ /* 0x000fc800078f28ff */
[----:B------:R-:W-:Y:S01]  /*1770*/  LOP3.LUT R8, R10, 0xffffffe0, RZ, 0xc0, !PT ;  /* 0xffffffe00a087812 */ /* 0x000fe200078ec0ff */
[----:B----4-:R-:W-:-:S04]  /*1780*/  IMAD.WIDE R204, R20, 0x4, R204 ;  /* 0x0000000414cc7825 */ /* 0x010fc800078e02cc */
[----:B------:R-:W-:Y:S02]  /*1790*/  IMAD.IADD R22, R11, 0x1, -R8 ;  /* 0x000000010b167824 */ /* 0x000fe400078e0a08 */
[C---:B------:R-:W-:Y:S02]  /*17a0*/  IMAD R8, R2.reuse, R7, R3 ;  /* 0x0000000702087224 */ /* 0x040fe400078e0203 */
[----:B------:R-:W-:-:S04]  /*17b0*/  IMAD.WIDE.U32 R2, R2, R6, R4 ;  /* 0x0000000602027225 */ /* 0x000fc800078e0004 */
[-C--:B------:R-:W-:Y:S01]  /*17c0*/  IMAD R4, R9, R26.reuse, RZ ;  /* 0x0000001a09047224 */ /* 0x080fe200078e02ff */
[----:B------:R-:W-:Y:S01]  /*17d0*/  SHF.R.S32.HI R9, RZ, 0x5, R10 ;  /* 0x00000005ff097819 */ /* 0x000fe2000001140a */
[----:B------:R-:W-:Y:S02]  /*17e0*/  IMAD.IADD R3, R3, 0x1, R8 ;  /* 0x0000000103037824 */ /* 0x000fe400078e0208 */
[C---:B------:R-:W-:Y:S02]  /*17f0*/  IMAD R11, R0.reuse, R27, R4 ;  /* 0x0000001b000b7224 */ /* 0x040fe400078e0204 */
[----:B------:R-:W-:-:S04]  /*1800*/  IMAD.WIDE.U32 R4, R0, R26, R206 ;  /* 0x0000001a00047225 */ /* 0x000fc800078e00ce */
[----:B------:R-:W-:Y:S01]  /*1810*/  IMAD R0, R9, R32, R22 ;  /* 0x0000002009007224 */ /* 0x000fe200078e0216 */
[----:B------:R-:W-:Y:S01]  /*1820*/  IADD3.X R9, R31, R12, R30, P3, P2 ;  /* 0x0000000c1f097210 */ /* 0x000fe20001fe441e */
[----:B------:R-:W-:Y:S01]  /*1830*/  IMAD R10, R42, UR6, RZ ;  /* 0x000000062a0a7c24 */ /* 0x000fe2000f8e02ff */
[----:B------:R-:W-:Y:S01]  /*1840*/  IADD3 R4, P3, R39, R4, RZ ;  /* 0x0000000427047210 */ /* 0x000fe20007f7e0ff */
[----:B------:R-:W-:Y:S01]  /*1850*/  IMAD.WIDE.U32 R2, R252, UR6, R2 ;  /* 0x00000006fc027c25 */ /* 0x000fe2000f8e0002 */
[----:B------:R-:W-:Y:S02]  /*1860*/  IADD3 R8, P2, R0, R13, RZ ;  /* 0x0000000d00087210 */ /* 0x000fe40007f5e0ff */
[----:B------:R-:W-:Y:S01]  /*1870*/  IADD3.X R5, R33, R5, R11, P3, !PT ;  /* 0x0000000521057210 */ /* 0x000fe20001ffe40b */
[----:B------:R-:W-:Y:S01]  /*1880*/  IMAD R10, R252, UR7, R10 ;  /* 0x00000007fc0a7c24 */ /* 0x000fe2000f8e020a */
[----:B------:R-:W-:Y:S01]  /*1890*/  ULDC.64 UR6, c[0x0][0x400] ;  /* 0x0001000000067ab9 */ /* 0x000fe20000000a00 */
[----:B------:R-:W-:Y:S01]  /*18a0*/  LEA.HI.X.SX32 R0, R0, R9, 0x1, P2 ;  /* 0x0000000900007211 */ /* 0x000fe200010f0eff */
[----:B---3--:R-:W-:Y:S01]  /*18b0*/  IMAD.WIDE R12, R14, 0x4, R44 ;  /* 0x000000040e0c7825 */ /* 0x008fe200078e022c */
[----:B------:R-:W-:-:S02]  /*18c0*/  LEA R192, P2, R8, UR6, 0x2 ;  /* 0x0000000608c07c11 */ /* 0x000fc4000f8410ff */
[----:B------:R-:W-:Y:S01]  /*18d0*/  IADD3 R3, R3, R10, RZ ;  /* 0x0000000a03037210 */ /* 0x000fe20007ffe0ff */
[----:B------:R-:W-:Y:S01]  /*18e0*/  IMAD R10, R42, UR8, RZ ;  /* 0x000000082a0a7c24 */ /* 0x000fe2000f8e02ff */
[----:B------:R-:W-:Y:S01]  /*18f0*/  LEA.HI.X R193, R8, UR7, R0, 0x2, P2 ;  /* 0x0000000708c17c11 */ /* 0x000fe200090f1400 */
[----:B------:R-:W-:Y:S01]  /*1900*/  IMAD R0, R35, R6, RZ ;  /* 0x0000000623007224 */ /* 0x000fe200078e02ff */
[----:B------:R-:W-:Y:S01]  /*1910*/  SHF.R.S32.HI R8, RZ, 0x6, R15 ;  /* 0x00000006ff087819 */ /* 0x000fe2000001140f */
[C---:B------:R-:W-:Y:S01]  /*1920*/  IMAD R10, R252.reuse, UR9, R10 ;  /* 0x00000009fc0a7c24 */ /* 0x040fe2000f8e020a */
[----:B------:R-:W-:Y:S01]  /*1930*/  ULDC.64 UR6, c[0x0][0x3e0] ;  /* 0x0000f80000067ab9 */ /* 0x000fe20000000a00 */
[----:B------:R-:W-:Y:S01]  /*1940*/  IMAD.WIDE.U32 R4, R252, UR8, R4 ;  /* 0x00000008fc047c25 */ /* 0x000fe2000f8e0004 */
[----:B------:R-:W-:Y:S01]  /*1950*/  VIMNMX R219, RZ, R8, !PT ;  /* 0x00000008ffdb7248 */ /* 0x000fe20007fe0100 */
[----:B------:R-:W-:Y:S01]  /*1960*/  ULDC.64 UR8, c[0x0][0x210] ;  /* 0x0000840000087ab9 */ /* 0x000fe20000000a00 */
[----:B------:R-:W-:Y:S01]  /*1970*/  MOV R215, R13 ;  /* 0x0000000d00d77202 */ /* 0x000fe20000000f00 */
[----:B------:R-:W-:Y:S01]  /*1980*/  IMAD R0, R223, R7, R0 ;  /* 0x00000007df007224 */ /* 0x000fe200078e0200 */
[----:B------:R-:W-:Y:S01]  /*1990*/  ISETP.GT.AND P4, PT, R17, R219, PT ;  /* 0x000000db1100720c */ /* 0x000fe20003f84270 */
[----:B------:R-:W-:Y:S01]  /*19a0*/  IMAD.WIDE.U32 R2, R223, R6, R2 ;  /* 0x00000006df027225 */ /* 0x000fe200078e0002 */
[----:B------:R-:W-:-:S03]  /*19b0*/  LEA R202, P3, R4, UR8, 0x1 ;  /* 0x0000000804ca7c11 */ /* 0x000fc6000f8608ff */
[----:B------:R-:W-:Y:S01]  /*19c0*/  IMAD.IADD R10, R5, 0x1, R10 ;  /* 0x00000001050a7824 */ /* 0x000fe200078e020a */
[----:B------:R-:W-:Y:S01]  /*19d0*/  LEA R200, P2, R2, UR6, 0x1 ;  /* 0x0000000602c87c11 */ /* 0x000fe2000f8408ff */
[----:B------:R-:W-:Y:S02]  /*19e0*/  IMAD.IADD R0, R3, 0x1, R0 ;  /* 0x0000000103007824 */ /* 0x000fe400078e0200 */
[----:B------:R-:W-:Y:S01]  /*19f0*/  IMAD.MOV.U32 R216, RZ, RZ, R12 ;  /* 0x000000ffffd87224 */ /* 0x000fe200078e000c */
[----:B------:R-:W-:Y:S02]  /*1a00*/  LEA.HI.X R203, R4, UR9, R10, 0x1, P3 ;  /* 0x0000000904cb7c11 */ /* 0x000fe400098f0c0a */
        /* <DEDUP_REMOVED lines=27> */
.L_x_534:
        /* <DEDUP_REMOVED lines=13> */
.L_x_535:
[-C--:B------:R-:W-:Y:S01]  /*1c90*/  IMAD R0, R28, R8.reuse, RZ ;  /* 0x000000081c007224 */ /* 0x080fe200078e02ff */
[----:B------:R-:W-:Y:S01]  /*1ca0*/  ULDC.64 UR6, c[0x0][0x468] ;  /* 0x00011a0000067ab9 */ /* 0x000fe20000000a00 */
[C---:B------:R-:W-:Y:S01]  /*1cb0*/  IMAD.WIDE.U32 R2, R233.reuse, R8, R206 ;  /* 0x00000008e9027225 */ /* 0x040fe200078e00ce */
[----:B------:R-:W-:Y:S03]  /*1cc0*/  BSSY B0, `(.L_x_536) ;  /* 0x000001d000007945 */ /* 0x000fe60003800000 */
[----:B------:R-:W-:Y:S01]  /*1cd0*/  IMAD R5, R233, R9, R0 ;  /* 0x00000009e9057224 */ /* 0x000fe200078e0200 */
[----:B------:R-:W-:Y:S01]  /*1ce0*/  IADD3 R4, P0, R6, R2, RZ ;  /* 0x0000000206047210 */ /* 0x000fe20007f1e0ff */
[----:B------:R-:W-:Y:S01]  /*1cf0*/  IMAD R0, R222, -0x40, R199 ;  /* 0xffffffc0de007824 */ /* 0x000fe200078e02c7 */
[----:B------:R-:W-:Y:S01]  /*1d00*/  IADD3 R2, R223, 0x20, RZ ;  /* 0x00000020df027810 */ /* 0x000fe20007ffe0ff */
[----:B------:R-:W-:Y:S01]  /*1d10*/  IMAD R10, R42, UR6, RZ ;  /* 0x000000062a0a7c24 */ /* 0x000fe2000f8e02ff */
[----:B------:R-:W-:-:S02]  /*1d20*/  IADD3.X R5, R7, R3, R5, P0, !PT ;  /* 0x0000000307057210 */ /* 0x000fc400007fe405 */
[-C--:B------:R-:W-:Y:S01]  /*1d30*/  ISETP.GE.AND P4, PT, R223, R0.reuse, PT ;  /* 0x00000000df00720c */ /* 0x080fe20003f86270 */
[----:B------:R-:W-:Y:S01]  /*1d40*/  IMAD R10, R252, UR7, R10 ;  /* 0x00000007fc0a7c24 */ /* 0x000fe2000f8e020a */
[----:B------:R-:W-:Y:S01]  /*1d50*/  ISETP.GE.AND P3, PT, R2, R0, PT ;  /* 0x000000000200720c */ /* 0x000fe20003f66270 */
[----:B------:R-:W-:-:S05]  /*1d60*/  IMAD.WIDE.U32 R4, R252, UR6, R4 ;  /* 0x00000006fc047c25 */ /* 0x000fca000f8e0004 */
[----:B------:R-:W-:-:S05]  /*1d70*/  IADD3 R10, R5, R10, RZ ;  /* 0x0000000a050a7210 */ /* 0x000fca0007ffe0ff */
[----:B------:R-:W-:Y:S05]  /*1d80*/  @P4 BRA `(.L_x_537) ;  /* 0x0000000000404947 */ /* 0x000fea0003800000 */
        /* <DEDUP_REMOVED lines=16> */
.L_x_537:
[----:B------:R-:W-:Y:S05]  /*1e90*/  BSYNC B0 ;  /* 0x0000000000007941 */ /* 0x000fea0003800000 */
.L_x_536:
        /* <DEDUP_REMOVED lines=16> */
[----:B------:R2:W-:Y:S04]  /*1fa0*/  @!P2 STG.E.128 desc[UR14][R2.64], RZ ;  /* 0x000000ff0200a986 */ /* 0x0005e8000c101d0e */
[----:B------:R2:W-:Y:S04]  /*1fb0*/  @!P1 STG.E.128 desc[UR14][R2.64+0x80], RZ ;  /* 0x000080ff02009986 */ /* 0x0005e8000c101d0e */
[----:B------:R2:W-:Y:S02]  /*1fc0*/  @!P0 STG.E.128 desc[UR14][R2.64+0x100], RZ ;  /* 0x000100ff02008986 */ /* 0x0005e4000c101d0e */
.L_x_539:
[----:B------:R-:W-:Y:S05]  /*1fd0*/  BSYNC B0 ;  /* 0x0000000000007941 */ /* 0x000fea0003800000 */
.L_x_538:
[-C--:B-12---:R-:W-:Y:S01]  /*1fe0*/  IMAD.WIDE.U32 R2, R233, R12.reuse, R206 ;  /* 0x0000000ce9027225 */ /* 0x086fe200078e00ce */
        /* <DEDUP_REMOVED lines=27> */
.L_x_541:
[----:B------:R-:W-:Y:S05]  /*21a0*/  BSYNC B0 ;  /* 0x0000000000007941 */ /* 0x000fea0003800000 */
.L_x_540:
        /* <DEDUP_REMOVED lines=8> */
[----:B------:R-:W-:-:S04]  /*2230*/  IMAD.WIDE.U32 R4, R0, R12, R4 ;  /* 0x0000000c00047225 */ /* 0x000fc800078e0004 */
[----:B------:R-:W-:-:S04]  /*2240*/  IMAD R2, R2, R12, RZ ;  /* 0x0000000c02027224 */ /* 0x000fc800078e02ff */
[----:B------:R-:W-:Y:S01]  /*2250*/  IMAD R0, R0, R13, R2 ;  /* 0x0000000d00007224 */ /* 0x000fe200078e0202 */
[----:B------:R-:W-:-:S03]  /*2260*/  LEA R2, P2, R4, UR6, 0x1 ;  /* 0x0000000604027c11 */ /* 0x000fc6000f8408ff */
        /* <DEDUP_REMOVED lines=8> */
.L_x_533:
        /* <DEDUP_REMOVED lines=33> */
.L_x_544:
[----:B------:R-:W-:Y:S05]  /*2500*/  BSYNC B0 ;  /* 0x0000000000007941 */ /* 0x000fea0003800000 */
.L_x_543:
        /* <DEDUP_REMOVED lines=11> */
[----:B------:R-:W-:Y:S01]  /*25c0*/  ISETP.GE.AND P1, PT, R217, UR4, PT ;  /* 0x00000004d9007c0c */ /* 0x000fe2000bf26270 */
[----:B------:R-:W-:Y:S01]  /*25d0*/  IMAD.SHL.U32 R3, R7, 0x20, RZ ;  /* 0x0000002007037824 */ /* 0x000fe200078e00ff */
[----:B------:R-:W-:-:S04]  /*25e0*/  IADD3 R2, P5, R2, R8, RZ ;  /* 0x0000000802027210 */ /* 0x000fc80007fbe0ff */
[----:B------:R-:W-:-:S05]  /*25f0*/  IADD3.X R0, R0, R9, R3, P5, !PT ;  /* 0x0000000900007210 */ /* 0x000fca0002ffe403 */
        /* <DEDUP_REMOVED lines=23> */
.L_x_546:
[----:B------:R-:W-:Y:S05]  /*2770*/  BSYNC B0 ;  /* 0x0000000000007941 */ /* 0x000fea0003800000 */
.L_x_545:
        /* <DEDUP_REMOVED lines=16> */
.L_x_548:
        /* <DEDUP_REMOVED lines=29> */
.L_x_549:
[----:B------:R-:W-:Y:S05]  /*2a50*/  BSYNC B0 ;  /* 0x0000000000007941 */ /* 0x000fea0003800000 */
.L_x_547:
[----:B------:R-:W-:Y:S01]  /*2a60*/  BSSY B0, `(.L_x_550) ;  /* 0x0000036000007945 */ /* 0x000fe20003800000 */
[----:B------:R-:W-:Y:S01]  /*2a70*/  SHF.L.U32 R2, R27, 0x5, RZ ;  /* 0x000000051b027819 */ /* 0x000fe200000006ff */
[----:B-1----:R-:W-:Y:S02]  /*2a80*/  IMAD.WIDE.U32 R6, R26, 0x20, RZ ;  /* 0x000000201a067825 */ /* 0x002fe400078e00ff */
        /* <DEDUP_REMOVED lines=14> */
.L_x_551:
        /* <DEDUP_REMOVED lines=31> */
[----:B-1----:R-:W-:-:S04]  /*2d60*/  LEA R2, P0, R0, UR8, 0x1 ;  /* 0x0000000800027c11 */ /* 0x002fc8000f8008ff */
[----:B------:R-:W-:-:S05]  /*2d70*/  LEA.HI.X R3, R0, UR9, R6, 0x1, P0 ;  /* 0x0000000900037c11 */ /* 0x000fca00080f0c06 */
[----:B------:R-:W-:Y:S01]  /*2d80*/  @!PT LDS RZ, [RZ] ;  /* 0x00000000fffff984 */ /* 0x000fe20000000800 */
[----:B------:R-:W-:Y:S01]  /*2d90*/  @!PT LDS RZ, [RZ] ;  /* 0x00000000fffff984 */ /* 0x000fe20000000800 */
[----:B------:R-:W-:Y:S01]  /*2da0*/  @!PT LDS RZ, [RZ] ;  /* 0x00000000fffff984 */ /* 0x000fe20000000800 */
[----:B------:R1:W-:Y:S04]  /*2db0*/  LDGSTS.E.BYPASS.LTC128B.128 [R195+0x5000], desc[UR14][R2.64+0x100] ;  /* 0x0500010002c37fae */ /* 0x0003e8000b901d4e */
.L_x_552:
[----:B------:R-:W-:Y:S05]  /*2dc0*/  BSYNC B0 ;  /* 0x0000000000007941 */ /* 0x000fea0003800000 */
.L_x_550:
[----:B------:R-:W-:Y:S01]  /*2dd0*/  IMAD R0, R222, -0x40, R199 ;  /* 0xffffffc0de007824 */ /* 0x000fe200078e02c7 */
[----:B------:R-:W2:Y:S01]  /*2de0*/  LDC.64 R224, c[0x0][0x3b8] ;  /* 0x0000ee00ffe07b82 */ /* 0x000ea20000000a00 */
[--C-:B-1----:R-:W-:Y:S01]  /*2df0*/  IMAD.WIDE.U32 R2, R233, R18, R206.reuse ;  /* 0x00000012e9027225 */ /* 0x102fe200078e00ce */
[----:B------:R-:W-:Y:S01]  /*2e00*/  ULDC.64 UR6, c[0x0][0x260] ;  /* 0x0000980000067ab9 */ /* 0x000fe20000000a00 */
[----:B------:R-:W-:Y:S01]  /*2e10*/  BSSY B0, `(.L_x_553) ;  /* 0x0000037000007945 */ /* 0x000fe20003800000 */
[----:B------:R-:W-:Y:S01]  /*2e20*/  ISETP.GE.AND P5, PT, R223, R0, PT ;  /* 0x00000000df00720c */ /* 0x000fe20003fa6270 */
[----:B------:R-:W-:Y:S01]  /*2e30*/  IMAD R5, R28, R18, RZ ;  /* 0x000000121c057224 */ /* 0x000fe200078e02ff */
[----:B------:R-:W-:Y:S01]  /*2e40*/  IADD3 R4, P0, R29, R2, RZ ;  /* 0x000000021d047210 */ /* 0x000fe20007f1e0ff */
[----:B------:R-:W-:Y:S01]  /*2e50*/  IMAD.WIDE.U32 R6, R233, R24, R206 ;  /* 0x00000018e9067225 */ /* 0x000fe200078e00ce */
[----:B------:R-:W-:-:S03]  /*2e60*/  ISETP.GE.AND P4, PT, R12, R0, PT ;  /* 0x000000000c00720c */ /* 0x000fc60003f86270 */
[C---:B------:R-:W-:Y:S02]  /*2e70*/  IMAD R5, R233.reuse, R19, R5 ;  /* 0x00000013e9057224 */ /* 0x040fe400078e0205 */
[----:B------:R-:W-:Y:S02]  /*2e80*/  IMAD R8, R28, R24, RZ ;  /* 0x000000181c087224 */ /* 0x000fe400078e02ff */
[----:B------:R-:W-:Y:S01]  /*2e90*/  IMAD R2, R36, UR6, RZ ;  /* 0x0000000624027c24 */ /* 0x000fe2000f8e02ff */
[----:B------:R-:W-:Y:S01]  /*2ea0*/  IADD3.X R5, R34, R3, R5, P0, !PT ;  /* 0x0000000322057210 */ /* 0x000fe200007fe405 */
[----:B------:R1:W-:Y:S01]  /*2eb0*/  @P5 STS.128 [R196+0x12000], RZ ;  /* 0x012000ffc4005388 */ /* 0x0003e20000000c00 */
[----:B------:R-:W-:Y:S01]  /*2ec0*/  IMAD R0, R233, R25, R8 ;  /* 0x00000019e9007224 */ /* 0x000fe200078e0208 */
[----:B------:R-:W-:Y:S01]  /*2ed0*/  IADD3 R12, P0, R37, R6, RZ ;  /* 0x00000006250c7210 */ /* 0x000fe20007f1e0ff */
[C---:B------:R-:W-:Y:S01]  /*2ee0*/  IMAD R2, R21.reuse, UR7, R2 ;  /* 0x0000000715027c24 */ /* 0x040fe2000f8e0202 */
[----:B------:R1:W-:Y:S01]  /*2ef0*/  @P5 STS.128 [R196+0x14000], RZ ;  /* 0x014000ffc4005388 */ /* 0x0003e20000000c00 */
[----:B------:R-:W-:Y:S01]  /*2f00*/  IMAD.WIDE.U32 R4, R21, UR6, R4 ;  /* 0x0000000615047c25 */ /* 0x000fe2000f8e0004 */
[----:B------:R-:W-:-:S02]  /*2f10*/  IADD3.X R13, R38, R7, R0, P0, !PT ;  /* 0x00000007260d7210 */ /* 0x000fc400007fe400 */
        /* <DEDUP_REMOVED lines=15> */
[----:B------:R-:W3:Y:S01]  /*3010*/  @!P2 LDC.64 R6, c[0x0][0x218] ;  /* 0x00008600ff06ab82 */ /* 0x000ee20000000a00 */
[----:B-----5:R-:W-:-:S04]  /*3020*/  @!P3 LEA R8, P1, R2, R8, 0x1 ;  /* 0x000000080208b211 */ /* 0x020fc800078208ff */
[C---:B------:R-:W-:Y:S02]  /*3030*/  @!P3 LEA.HI.X R9, R2.reuse, R9, R0, 0x1, P1 ;  /* 0x000000090209b211 */ /* 0x040fe400008f0c00 */
[----:B---3--:R-:W-:-:S03]  /*3040*/  @!P2 LEA R6, P1, R2, R6, 0x1 ;  /* 0x000000060206a211 */ /* 0x008fc600078208ff */
        /* <DEDUP_REMOVED lines=19> */
.L_x_554:
[----:B------:R-:W-:Y:S05]  /*3180*/  BSYNC B0 ;  /* 0x0000000000007941 */ /* 0x000fea0003800000 */
.L_x_553:
        /* <DEDUP_REMOVED lines=11> */
[----:B------:R-:W-:-:S03]  /*3240*/  ISETP.GE.AND P0, PT, R218, UR4, PT ;  /* 0x00000004da007c0c */ /* 0x000fc6000bf06270 */
[----:B------:R-:W-:Y:S02]  /*3250*/  IMAD R5, R2, R18, RZ ;  /* 0x0000001202057224 */ /* 0x000fe400078e02ff */
[----:B------:R-:W-:-:S04]  /*3260*/  IMAD.MOV.U32 R2, RZ, RZ, R4 ;  /* 0x000000ffff027224 */ /* 0x000fc800078e0004 */
[----:B-1----:R-:W1:Y:S01]  /*3270*/  @!P3 LDC.64 R6, c[0x0][0x218] ;  /* 0x00008600ff06bb82 */ /* 0x002e620000000a00 */
[C---:B------:R-:W-:Y:S01]  /*3280*/  IMAD.WIDE.U32 R2, R0.reuse, R18, R2 ;  /* 0x0000001200027225 */ /* 0x040fe200078e0002 */
[----:B------:R1:W-:Y:S03]  /*3290*/  @P3 STS.128 [R196+0x13000], RZ ;  /* 0x013000ffc4003388 */ /* 0x0003e60000000c00 */
[----:B------:R-:W-:-:S03]  /*32a0*/  IMAD R0, R0, R19, R5 ;  /* 0x0000001300007224 */ /* 0x000fc600078e0205 */
[----:B------:R-:W5:Y:S01]  /*32b0*/  @!P2 LDC.64 R8, c[0x0][0x218] ;  /* 0x00008600ff08ab82 */ /* 0x000f620000000a00 */
[----:B------:R-:W-:Y:S01]  /*32c0*/  IMAD.IADD R0, R3, 0x1, R0 ;  /* 0x0000000103007824 */ /* 0x000fe200078e0200 */
        /* <DEDUP_REMOVED lines=22> */
.L_x_556:
[----:B------:R-:W-:Y:S05]  /*3430*/  BSYNC B0 ;  /* 0x0000000000007941 */ /* 0x000fea0003800000 */
.L_x_555:
[----:B------:R2:W-:Y:S01]  /*3440*/  @P5 STS.128 [R196+0x18000], RZ ;  /* 0x018000ffc4005388 */ /* 0x0005e20000000c00 */
[----:B------:R-:W-:Y:S01]  /*3450*/  ULDC.64 UR6, c[0x0][0x268] ;  /* 0x00009a0000067ab9 */ /* 0x000fe20000000a00 */
[----:B------:R-:W-:Y:S01]  /*3460*/  BSSY B0, `(.L_x_557) ;  /* 0x000002b000007945 */ /* 0x000fe20003800000 */
[----:B------:R-:W-:Y:S01]  /*3470*/  IMAD R0, R36, UR6, RZ ;  /* 0x0000000624007c24 */ /* 0x000fe2000f8e02ff */
[----:B------:R2:W-:Y:S01]  /*3480*/  @P5 STS.128 [R196+0x1a000], RZ ;  /* 0x01a000ffc4005388 */ /* 0x0005e20000000c00 */
[----:B-1----:R-:W-:-:S03]  /*3490*/  IMAD.WIDE.U32 R4, R21, UR6, R12 ;  /* 0x0000000615047c25 */ /* 0x002fc6000f8e000c */
        /* <DEDUP_REMOVED lines=39> */
.L_x_558:
[----:B------:R-:W-:Y:S05]  /*3710*/  BSYNC B0 ;  /* 0x0000000000007941 */ /* 0x000fea0003800000 */
.L_x_557:
        /* <DEDUP_REMOVED lines=19> */
[----:B------:R-:W-:-:S07]  /*3850*/  IMAD.IADD R0, R3, 0x1, R0 ;  /* 0x0000000103007824 */ /* 0x000fce00078e0200 */
[----:B------:R-:W2:Y:S01]  /*3860*/  @!P1 LDC.64 R12, c[0x0][0x220] ;  /* 0x00008800ff0c9b82 */ /* 0x000ea20000000a00 */
        /* <DEDUP_REMOVED lines=19> */
[----:B------:R1:W-:Y:S02]  /*39a0*/  @!P1 LDGSTS.E.BYPASS.LTC128B.128 [R196+0x1d000], desc[UR14][R4.64+0x100] ;  /* 0x1d00010004c49fae */ /* 0x0003e4000b901d4e */
.L_x_560:
[----:B------:R-:W-:Y:S05]  /*39b0*/  BSYNC B0 ;  /* 0x0000000000007941 */ /* 0x000fea0003800000 */
.L_x_559:
[C---:B------:R-:W-:Y:S01]  /*39c0*/  VIADD R0, R210.reuse, 0x8 ;  /* 0x00000008d2007836 */ /* 0x040fe20000000000 */
[-C--:B------:R-:W-:Y:S01]  /*39d0*/  ISETP.GE.AND P1, PT, R210, R11.reuse, PT ;  /* 0x0000000bd200720c */ /* 0x080fe20003f26270 */
[----:B------:R-:W-:Y:S01]  /*39e0*/  IMAD.MOV.U32 R208, RZ, RZ, 0x7f800000 ;  /* 0x7f800000ffd07424 */ /* 0x000fe200078e00ff */
[----:B------:R-:W3:Y:S01]  /*39f0*/  LDC R235, c[0x0][0x270] ;  /* 0x00009c00ffeb7b82 */ /* 0x000ee20000000800 */
[----:B------:R-:W-:Y:S01]  /*3a00*/  IMAD.MOV.U32 R209, RZ, RZ, 0x7f800000 ;  /* 0x7f800000ffd17424 */ /* 0x000fe200078e00ff */
[----:B------:R-:W-:Y:S01]  /*3a10*/  ISETP.GE.AND P0, PT, R0, R11, PT ;  /* 0x0000000b0000720c */ /* 0x000fe20003f06270 */
[----:B------:R-:W-:Y:S01]  /*3a20*/  IMAD R0, R238, R41, R252 ;  /* 0x00000029ee007224 */ /* 0x000fe200078e02fc */
[----:B------:R-:W-:Y:S01]  /*3a30*/  ULDC UR4, c[0x0][0x2d0] ;  /* 0x0000b40000047ab9 */ /* 0x000fe20000000800 */
[----:B------:R-:W-:Y:S01]  /*3a40*/  IMAD.WIDE R2, R210, 0x4, R204 ;  /* 0x00000004d2027825 */ /* 0x000fe200078e02cc */
[----:B-12---:R-:W2:Y:S01]  /*3a50*/  LDG.E.64 R4, desc[UR14][R224.64+0x8] ;  /* 0x0000080ee0047981 */ /* 0x006ea2000c1e1b00 */
[----:B------:R-:W-:-:S03]  /*3a60*/  ULDC UR6, c[0x0][0x2dc] ;  /* 0x0000b70000067ab9 */ /* 0x000fc60000000800 */
[----:B------:R-:W4:Y:S01]  /*3a70*/  LDL R6, [R1] ;  /* 0x0000000001067983 */ /* 0x000f220000100800 */
[----:B------:R-:W-:-:S03]  /*3a80*/  IMAD.SHL.U32 R0, R0, 0x20, RZ ;  /* 0x0000002000007824 */ /* 0x000fc600078e00ff */
[----:B------:R-:W0:Y:S01]  /*3a90*/  LDGDEPBAR ;  /* 0x00000000000079af */ /* 0x000e220000000000 */
[----:B------:R-:W-:Y:S02]  /*3aa0*/  IMAD.MOV.U32 R185, RZ, RZ, 0x20 ;  /* 0x00000020ffb97424 */ /* 0x000fe400078e00ff */
[----:B------:R-:W-:Y:S01]  /*3ab0*/  IMAD.MOV.U32 R184, RZ, RZ, 0x40 ;  /* 0x00000040ffb87424 */ /* 0x000fe200078e00ff */
[----:B------:R-:W5:Y:S01]  /*3ac0*/  @!P1 LDG.E R208, desc[UR14][R2.64] ;  /* 0x0000000e02d09981 */ /* 0x000f62000c1e1900 */
[----:B------:R-:W-:Y:S01]  /*3ad0*/  IMAD.MOV.U32 R198, RZ, RZ, R195 ;  /* 0x000000ffffc67224 */ /* 0x000fe200078e00c3 */
[----:B------:R-:W-:Y:S01]  /*3ae0*/  CS2R R142, SRZ ;  /* 0x00000000008e7805 */ /* 0x000fe2000001ff00 */
[----:B------:R-:W-:Y:S01]  /*3af0*/  VIADD R231, R233, 0x40 ;  /* 0x00000040e9e77836 */ /* 0x000fe20000000000 */
        /* <DEDUP_REMOVED lines=9> */
[----:B------:R-:W3:Y:S01]  /*3b90*/  LDG.E.64 R224, desc[UR14][R224.64] ;  /* 0x0000000ee0e07981 */ /* 0x000ee2000c1e1b00 */
        /* <DEDUP_REMOVED lines=15> */
[----:B-1----:R-:W-:Y:S02]  /*3c90*/  SHF.R.S32.HI R2, RZ, 0x1f, R22 ;  /* 0x0000001fff027819 */ /* 0x002fe40000011416 */
[----:B------:R-:W-:Y:S02]  /*3ca0*/  CS2R R62, SRZ ;  /* 0x00000000003e7805 */ /* 0x000fe4000001ff00 */
[----:B------:R-:W-:Y:S02]  /*3cb0*/  IADD3 R3, R227, 0x40, R233 ;  /* 0x00000040e3037810 */ /* 0x000fe40007ffe0e9 */
        /* <DEDUP_REMOVED lines=22> */
[----:B------:R-:W-:Y:S01]  /*3e20*/  IMAD.IADD R230, R3, 0x1, -R199 ;  /* 0x0000000103e67824 */ /* 0x000fe200078e0ac7 */
[----:B------:R-:W-:Y:S01]  /*3e30*/  ULDC.U8 UR8, c[0x0][0x388] ;  /* 0x0000e20000087ab9 */ /* 0x000fe20000000000 */
[----:B------:R-:W-:Y:S01]  /*3e40*/  ULDC UR7, c[0x0][0x2ec] ;  /* 0x0000bb0000077ab9 */ /* 0x000fe20000000800 */
[----:B--2---:R-:W-:Y:S02]  /*3e50*/  IADD3 R220, P1, P0, R0, R4, R22 ;  /* 0x0000000400dc7210 */ /* 0x004fe4000783e016 */
[----:B------:R-:W-:-:S04]  /*3e60*/  SHF.R.S32.HI R0, RZ, 0x1f, R0 ;  /* 0x0000001fff007819 */ /* 0x000fc80000011400 */
[----:B------:R-:W-:Y:S02]  /*3e70*/  IADD3.X R232, R0, R5, R2, P1, P0 ;  /* 0x0000000500e87210 */ /* 0x000fe40000fe0402 */
[----:B----4-:R-:W-:Y:S01]  /*3e80*/  R2P PR, R6, 0x6 ;  /* 0x0000000606007804 */ /* 0x010fe20000000000 */
[----:B------:R-:W-:Y:S02]  /*3e90*/  VIADD R2, R190, 0x3000 ;  /* 0x00003000be027836 */ /* 0x000fe40000000000 */
[----:B------:R-:W-:Y:S02]  /*3ea0*/  VIADD R0, R191, 0x3000 ;  /* 0x00003000bf007836 */ /* 0x000fe40000000000 */
[----:B------:R-:W-:Y:S02]  /*3eb0*/  SEL R185, R185, 0xffffffe0, !P1 ;  /* 0xffffffe0b9b97807 */ /* 0x000fe40004800000 */
[----:B------:R-:W-:Y:S02]  /*3ec0*/  SEL R184, R184, 0xffffffc0, !P2 ;  /* 0xffffffc0b8b87807 */ /* 0x000fe40005000000 */
[----:B------:R-:W-:Y:S01]  /*3ed0*/  SEL R2, R2, R190, !P6 ;  /* 0x000000be02027207 */ /* 0x000fe20007000000 */
[----:B------:R-:W-:Y:S01]  /*3ee0*/  IMAD.IADD R187, R186, 0x1, R185 ;  /* 0x00000001babb7824 */ /* 0x000fe200078e02b9 */
[----:B------:R-:W-:-:S02]  /*3ef0*/  SEL R0, R0, R191, !P6 ;  /* 0x000000bf00007207 */ /* 0x000fc40007000000 */
[----:B------:R-:W-:Y:S02]  /*3f00*/  CS2R R22, SRZ ;  /* 0x0000000000167805 */ /* 0x000fe4000001ff00 */
[----:B------:R-:W-:Y:S01]  /*3f10*/  LEA R183, R2, UR5, 0x1 ;  /* 0x0000000502b77c11 */ /* 0x000fe2000f8e08ff */
[----:B------:R-:W-:Y:S01]  /*3f20*/  IMAD.WIDE.U32 R220, R220, -0x2daee0ad, RZ ;  /* 0xd2511f53dcdc7825 */ /* 0x000fe200078e00ff */
[----:B------:R-:W-:-:S03]  /*3f30*/  LEA R176, R0, UR5, 0x1 ;  /* 0x0000000500b07c11 */ /* 0x000fc6000f8e08ff */
[C---:B---3--:R-:W-:Y:S02]  /*3f40*/  VIADD R251, R224.reuse, 0x9e3779b9 ;  /* 0x9e3779b9e0fb7836 */ /* 0x048fe40000000000 */
[C---:B------:R-:W-:Y:S02]  /*3f50*/  VIADD R249, R225.reuse, 0xbb67ae85 ;  /* 0xbb67ae85e1f97836 */ /* 0x040fe40000000000 */
[C---:B------:R-:W-:Y:S02]  /*3f60*/  VIADD R248, R224.reuse, 0x3c6ef372 ;  /* 0x3c6ef372e0f87836 */ /* 0x040fe40000000000 */
[C---:B------:R-:W-:Y:S02]  /*3f70*/  VIADD R247, R225.reuse, 0x76cf5d0a ;  /* 0x76cf5d0ae1f77836 */ /* 0x040fe40000000000 */
[----:B------:R-:W-:Y:S02]  /*3f80*/  VIADD R246, R224, 0xdaa66d2b ;  /* 0xdaa66d2be0f67836 */ /* 0x000fe40000000000 */
[----:B------:R-:W-:-:S02]  /*3f90*/  VIADD R245, R225, 0x32370b8f ;  /* 0x32370b8fe1f57836 */ /* 0x000fc40000000000 */
[C---:B------:R-:W-:Y:S02]  /*3fa0*/  VIADD R244, R224.reuse, 0x78dde6e4 ;  /* 0x78dde6e4e0f47836 */ /* 0x040fe40000000000 */
[C---:B------:R-:W-:Y:S02]  /*3fb0*/  VIADD R243, R225.reuse, 0xed9eba14 ;  /* 0xed9eba14e1f37836 */ /* 0x040fe40000000000 */
[C---:B------:R-:W-:Y:S02]  /*3fc0*/  VIADD R242, R224.reuse, 0x1715609d ;  /* 0x1715609de0f27836 */ /* 0x040fe40000000000 */
[C---:B------:R-:W-:Y:S02]  /*3fd0*/  VIADD R241, R225.reuse, 0xa9066899 ;  /* 0xa9066899e1f17836 */ /* 0x040fe40000000000 */
[----:B------:R-:W-:Y:S02]  /*3fe0*/  VIADD R240, R224, 0xb54cda56 ;  /* 0xb54cda56e0f07836 */ /* 0x000fe40000000000 */
[----:B------:R-:W-:-:S02]  /*3ff0*/  VIADD R239, R225, 0x646e171e ;  /* 0x646e171ee1ef7836 */ /* 0x000fc40000000000 */
[----:B------:R-:W-:Y:S02]  /*4000*/  IMAD.IADD R188, R186, 0x1, R184 ;  /* 0x00000001babc7824 */ /* 0x000fe400078e02b8 */
[----:B------:R-:W-:-:S07]  /*4010*/  IMAD.IADD R189, R184, 0x1, R187 ;  /* 0x00000001b8bd7824 */ /* 0x000fce00078e02bb */
.L_x_563:
[----:B------:R-:W0:Y:S01]  /*4020*/  LDGDEPBAR ;  /* 0x00000000000079af */ /* 0x000e220000000000 */
[C---:B------:R-:W-:Y:S01]  /*4030*/  IMAD.IADD R0, R183.reuse, 0x1, R185 ;  /* 0x00000001b7007824 */ /* 0x040fe200078e02b9 */
[----:B-----5:R-:W-:Y:S01]  /*4040*/  FSETP.NEU.FTZ.AND P4, PT, R208, -INF , PT ;  /* 0xff800000d000780b */ /* 0x020fe20003f9d000 */
[--C-:B------:R-:W-:Y:S01]  /*4050*/  IMAD.IADD R2, R183, 0x1, R184.reuse ;  /* 0x00000001b7027824 */ /* 0x100fe200078e02b8 */
[----:B------:R-:W-:Y:S01]  /*4060*/  FSETP.NEU.FTZ.AND P0, PT, R209, -INF , PT ;  /* 0xff800000d100780b */ /* 0x000fe20003f1d000 */
[----:B------:R-:W-:Y:S02]  /*4070*/  IMAD.IADD R3, R0, 0x1, R184 ;  /* 0x0000000100037824 */ /* 0x000fe400078e02b8 */
[----:B------:R-:W-:Y:S01]  /*4080*/  IMAD.SHL.U32 R96, R234, 0x20, RZ ;  /* 0x00000020ea607824 */ /* 0x000fe200078e00ff */
[----:B------:R-:W-:Y:S04]  /*4090*/  DEPBAR.LE SB0, 0x0 ;  /* 0x000080000000791a */ /* 0x000fe80000000000 */
[----:B------:R-:W-:Y:S06]  /*40a0*/  BAR.SYNC.DEFER_BLOCKING 0x0 ;  /* 0x0000000000007b1d */ /* 0x000fec0000010000 */
[----:B------:R-:W-:Y:S05]  /*40b0*/  LDSM.16.M88.4 R16, [R183] ;  /* 0x00000000b710783b */ /* 0x000fea0000000200 */
[----:B------:R-:W1:Y:S05]  /*40c0*/  LDSM.16.M88.4 R8, [R177+0x12000] ;  /* 0x01200000b108783b */ /* 0x000e6a0000000200 */
[----:B------:R-:W2:Y:S05]  /*40d0*/  LDSM.16.M88.4 R68, [R177+0x12800] ;  /* 0x01280000b144783b */ /* 0x000eaa0000000200 */
[----:B------:R-:W-:Y:S05]  /*40e0*/  LDSM.16.M88.4 R72, [R0] ;  /* 0x000000000048783b */ /* 0x000fea0000000200 */
[----:B------:R-:W3:Y:S05]  /*40f0*/  LDSM.16.M88.4 R76, [R178+0x12000] ;  /* 0x01200000b24c783b */ /* 0x000eea0000000200 */
[----:B------:R-:W4:Y:S05]  /*4100*/  LDSM.16.M88.4 R80, [R178+0x12800] ;  /* 0x01280000b250783b */ /* 0x000f2a0000000200 */
[----:B------:R-:W-:Y:S05]  /*4110*/  LDSM.16.M88.4 R84, [R2] ;  /* 0x000000000254783b */ /* 0x000fea0000000200 */
[----:B------:R-:W4:Y:S05]  /*4120*/  LDSM.16.M88.4 R88, [R180+0x12000] ;  /* 0x01200000b458783b */ /* 0x000f2a0000000200 */
        /* <DEDUP_REMOVED lines=48> */
[----:B------:R2:W-:Y:S05]  /*4430*/  LDSM.16.M88.4 R76, [R0+0x4000] ;  /* 0x00400000004c783b */ /* 0x0005ea0000000200 */
[C---:B------:R-:W-:Y:S01]  /*4440*/  HMMA.16816.F32 R8, R80.reuse, R94, R8 ;  /* 0x0000005e5008723c */ /* 0x040fe20000001808 */
[----:B------:R-:W1:Y:S05]  /*4450*/  LDSM.16.M88.4 R92, [R178+0x16000] ;  /* 0x01600000b25c783b */ /* 0x000e6a0000000200 */
[C---:B---3--:R-:W-:Y:S06]  /*4460*/  HMMA.16816.F32 R12, R80.reuse, R72, R12 ;  /* 0x00000048500c723c */ /* 0x048fec000000180c */
[----:B------:R-:W-:Y:S01]  /*4470*/  HMMA.16816.F32 R16, R80, R74, R16 ;  /* 0x0000004a5010723c */ /* 0x000fe20000001810 */
[----:B------:R-:W3:Y:S05]  /*4480*/  LDSM.16.M88.4 R72, [R178+0x16800] ;  /* 0x01680000b248783b */ /* 0x000eea0000000200 */
[C---:B----4-:R-:W-:Y:S01]  /*4490*/  HMMA.16816.F32 R4, R84.reuse, R88, R4 ;  /* 0x000000585404723c */ /* 0x050fe20000001804 */
[----:B------:R4:W-:Y:S04]  /*44a0*/  LDSM.16.M88.4 R80, [R2+0x4000] ;  /* 0x004000000250783b */ /* 0x0009e80000000200 */
[----:B--2---:R-:W-:Y:S01]  /*44b0*/  IMAD.SHL.U32 R0, R197, 0x40, RZ ;  /* 0x00000040c5007824 */ /* 0x004fe200078e00ff */
[C---:B------:R-:W-:Y:S01]  /*44c0*/  HMMA.16816.F32 R8, R84.reuse, R90, R8 ;  /* 0x0000005a5408723c */ /* 0x040fe20000001808 */
[----:B------:R-:W2:Y:S03]  /*44d0*/  LDSM.16.M88.4 R88, [R180+0x16000] ;  /* 0x01600000b458783b */ /* 0x000ea60000000200 */
[C---:B------:R-:W-:Y:S02]  /*44e0*/  ISETP.GE.AND P6, PT, R0.reuse, R230, PT ;  /* 0x000000e60000720c */ /* 0x040fe40003fc6270 */
[C---:B-1----:R-:W-:Y:S03]  /*44f0*/  HMMA.16816.F32 R12, R84.reuse, R68, R12 ;  /* 0x00000044540c723c */ /* 0x042fe6000000180c */
[----:B------:R-:W-:Y:S03]  /*4500*/  ISETP.LT.AND P6, PT, R231, R199, P6 ;  /* 0x000000c7e700720c */ /* 0x000fe600037c1270 */
[----:B------:R-:W-:Y:S01]  /*4510*/  HMMA.16816.F32 R16, R84, R70, R16 ;  /* 0x000000465410723c */ /* 0x000fe20000001810 */
[----:B------:R-:W1:Y:S05]  /*4520*/  LDSM.16.M88.4 R68, [R180+0x16800] ;  /* 0x01680000b444783b */ /* 0x000e6a0000000200 */
[C---:B------:R-:W-:Y:S01]  /*4530*/  HMMA.16816.F32 R4, R76.reuse, R92, R4 ;  /* 0x0000005c4c04723c */ /* 0x040fe20000001804 */
[----:B------:R1:W-:Y:S04]  /*4540*/  LDSM.16.M88.4 R84, [R3+0x4000] ;  /* 0x004000000354783b */ /* 0x0003e80000000200 */
[----:B----4-:R-:W-:Y:S01]  /*4550*/  IMAD R2, R197, 0x4, R236 ;  /* 0x00000004c5027824 */ /* 0x010fe200078e02ec */
[C---:B------:R-:W-:Y:S01]  /*4560*/  HMMA.16816.F32 R8, R76.reuse, R94, R8 ;  /* 0x0000005e4c08723c */ /* 0x040fe20000001808 */
[----:B------:R-:W4:Y:S05]  /*4570*/  LDSM.16.M88.4 R92, [R179+0x16000] ;  /* 0x01600000b35c783b */ /* 0x000f2a0000000200 */
[C---:B---3--:R-:W-:Y:S01]  /*4580*/  HMMA.16816.F32 R12, R76.reuse, R72, R12 ;  /* 0x000000484c0c723c */ /* 0x048fe2000000180c */
[----:B------:R-:W3:Y:S05]  /*4590*/  @!P6 S2R R73, SR_TID.X ;  /* 0x000000000049e919 */ /* 0x000eea0000002100 */
[----:B------:R-:W-:Y:S05]  /*45a0*/  HMMA.16816.F32 R16, R76, R74, R16 ;  /* 0x0000004a4c10723c */ /* 0x000fea0000001810 */
[----:B------:R-:W-:Y:S01]  /*45b0*/  @!P6 IADD3 R72, -R227, 0x1, R210 ;  /* 0x00000001e348e810 */ /* 0x000fe20007ffe1d2 */
[C---:B--2---:R-:W-:Y:S05]  /*45c0*/  HMMA.16816.F32 R4, R80.reuse, R88, R4 ;  /* 0x000000585004723c */ /* 0x044fea0000001804 */
[----:B------:R-:W-:Y:S01]  /*45d0*/  @!P6 IADD3 R72, R0, R72, R199 ;  /* 0x000000480048e210 */ /* 0x000fe20007ffe0c7 */
[C---:B------:R-:W-:Y:S05]  /*45e0*/  HMMA.16816.F32 R8, R80.reuse, R90, R8 ;  /* 0x0000005a5008723c */ /* 0x040fea0000001808 */
[----:B-1----:R-:W-:Y:S01]  /*45f0*/  IMAD.WIDE.U32 R2, R2, -0x326172a9, RZ ;  /* 0xcd9e8d5702027825 */ /* 0x002fe200078e00ff */
[C---:B------:R-:W-:Y:S05]  /*4600*/  HMMA.16816.F32 R12, R80.reuse, R68, R12 ;  /* 0x00000044500c723c */ /* 0x040fea000000180c */
[----:B------:R-:W-:Y:S01]  /*4610*/  IMAD R78, R222, 0x2, R234 ;  /* 0x00000002de4e7824 */ /* 0x000fe200078e02ea */
[----:B------:R-:W-:Y:S01]  /*4620*/  HMMA.16816.F32 R16, R80, R70, R16 ;  /* 0x000000465010723c */ /* 0x000fe20000001810 */
[----:B------:R-:W1:Y:S04]  /*4630*/  LDSM.16.M88.4 R68, [R179+0x16800] ;  /* 0x01680000b344783b */ /* 0x000e680000000200 */
[----:B------:R-:W-:Y:S01]  /*4640*/  LOP3.LUT R78, R221, R225, R78, 0x96, !PT ;  /* 0x000000e1dd4e7212 */ /* 0x000fe200078e964e */
[C---:B----4-:R-:W-:Y:S05]  /*4650*/  HMMA.16816.F32 R4, R84.reuse, R92, R4 ;  /* 0x0000005c5404723c */ /* 0x050fea0000001804 */
[----:B------:R-:W-:Y:S01]  /*4660*/  IMAD.WIDE.U32 R78, R78, -0x326172a9, RZ ;  /* 0xcd9e8d574e4e7825 */ /* 0x000fe200078e00ff */
[C---:B------:R-:W-:Y:S05]  /*4670*/  HMMA.16816.F32 R8, R84.reuse, R94, R8 ;  /* 0x0000005e5408723c */ /* 0x040fea0000001808 */
[----:B---3--:R-:W-:Y:S01]  /*4680*/  @!P6 IMAD.SHL.U32 R0, R73, 0x2, RZ ;  /* 0x000000024900e824 */ /* 0x008fe200078e00ff */
[----:B------:R-:W-:Y:S02]  /*4690*/  LOP3.LUT R76, R79, R2, R251, 0x96, !PT ;  /* 0x000000024f4c7212 */ /* 0x000fe400078e96fb */
[----:B------:R-:W-:Y:S03]  /*46a0*/  LOP3.LUT R3, R3, R232, R224, 0x96, !PT ;  /* 0x000000e803037212 */ /* 0x000fe600078e96e0 */
[----:B------:R-:W-:Y:S01]  /*46b0*/  @!P6 LOP3.LUT R0, R96, 0x6, R0, 0xf8, !PT ;  /* 0x000000066000e812 */ /* 0x000fe200078ef800 */
[----:B------:R-:W-:Y:S01]  /*46c0*/  IMAD.WIDE.U32 R76, R76, -0x2daee0ad, RZ ;  /* 0xd2511f534c4c7825 */ /* 0x000fe200078e00ff */
[C---:B------:R-:W-:Y:S02]  /*46d0*/  @!P6 VIMNMX R73, R72.reuse, R199, PT ;  /* 0x000000c74849e248 */ /* 0x040fe40003fe0100 */
[----:B------:R-:W-:Y:S01]  /*46e0*/  @!P6 VIADDMNMX R72, R72, 0x8, R199, PT ;  /* 0x000000084848e846 */ /* 0x000fe200038001c7 */
[----:B------:R-:W-:Y:S04]  /*46f0*/  IMAD.WIDE.U32 R2, R3, -0x2daee0ad, RZ ;  /* 0xd2511f5303027825 */ /* 0x000fe800078e00ff */
[----:B------:R-:W-:Y:S01]  /*4700*/  @!P6 IMAD R0, R222, 0x40, R0 ;  /* 0x00000040de00e824 */ /* 0x000fe200078e0200 */
[----:B------:R-:W-:Y:S02]  /*4710*/  LOP3.LUT R80, R77, R2, R247, 0x96, !PT ;  /* 0x000000024d507212 */ /* 0x000fe400078e96f7 */
[----:B------:R-:W-:Y:S01]  /*4720*/  LOP3.LUT R74, R3, R220, R249, 0x96, !PT ;  /* 0x000000dc034a7212 */ /* 0x000fe200078e96f9 */
[----:B------:R-:W-:Y:S02]  /*4730*/  @!P6 VIADD R2, R0, 0x1 ;  /* 0x000000010002e836 */ /* 0x000fe40000000000 */
[----:B------:R-:W-:Y:S01]  /*4740*/  FMUL.FTZ R3, R208, 1.4426950216293334961 ;  /* 0x3fb8aa3bd0037820 */ /* 0x000fe20000410000 */
[-C--:B------:R-:W-:Y:S01]  /*4750*/  @!P6 ISETP.GE.AND P2, PT, R0, R73.reuse, PT ;  /* 0x000000490000e20c */ /* 0x080fe20003f46270 */
[----:B------:R-:W-:Y:S01]  /*4760*/  IMAD.WIDE.U32 R80, R80, -0x326172a9, RZ ;  /* 0xcd9e8d5750507825 */ /* 0x000fe200078e00ff */
[C---:B-1----:R-:W-:Y:S03]  /*4770*/  HMMA.16816.F32 R12, R84.reuse, R68, R12 ;  /* 0x00000044540c723c */ /* 0x042fe6000000180c */
[-C--:B------:R-:W-:Y:S01]  /*4780*/  @!P6 ISETP.GE.AND P1, PT, R2, R73.reuse, PT ;  /* 0x000000490200e20c */ /* 0x080fe20003f26270 */
[----:B------:R-:W-:Y:S01]  /*4790*/  IMAD.WIDE.U32 R74, R74, -0x326172a9, RZ ;  /* 0xcd9e8d574a4a7825 */ /* 0x000fe200078e00ff */
[----:B------:R-:W-:Y:S01]  /*47a0*/  FSEL R3, R3, RZ, P4 ;  /* 0x000000ff03037208 */ /* 0x000fe20002000000 */
[----:B------:R-:W-:Y:S03]  /*47b0*/  HMMA.16816.F32 R16, R84, R70, R16 ;  /* 0x000000465410723c */ /* 0x000fe60000001810 */
[-C--:B------:R-:W-:Y:S02]  /*47c0*/  @!P6 ISETP.GE.AND P3, PT, R2, R72.reuse, PT ;  /* 0x000000480200e20c */ /* 0x080fe40003f66270 */
[----:B------:R-:W-:Y:S01]  /*47d0*/  @!P6 FSEL R4, R4, -INF , !P2 ;  /* 0xff8000000404e808 */ /* 0x000fe20005000000 */
[C---:B------:R-:W-:Y:S01]  /*47e0*/  @!P6 VIADD R2, R0.reuse, 0x8 ;  /* 0x000000080002e836 */ /* 0x040fe20000000000 */
[----:B------:R-:W-:Y:S02]  /*47f0*/  @!P6 FSEL R5, R5, -INF , !P1 ;  /* 0xff8000000505e808 */ /* 0x000fe40004800000 */
[----:B------:R-:W-:Y:S02]  /*4800*/  @!P6 ISETP.GE.AND P2, PT, R0, R72, PT ;  /* 0x000000480000e20c */ /* 0x000fe40003f46270 */
[----:B------:R-:W-:Y:S01]  /*4810*/  LOP3.LUT R77, R81, R74, R246, 0x96, !PT ;  /* 0x0000004a514d7212 */ /* 0x000fe200078e96f6 */
[----:B------:R-:W-:Y:S01]  /*4820*/  FMUL.FTZ R74, R209, 1.4426950216293334961 ;  /* 0x3fb8aa3bd14a7820 */ /* 0x000fe20000410000 */
[--C-:B------:R-:W-:Y:S01]  /*4830*/  FFMA.FTZ R4, R4, UR7, -R3.reuse ;  /* 0x0000000704047c23 */ /* 0x100fe20008010803 */
[----:B------:R-:W-:Y:S01]  /*4840*/  FFMA.FTZ R5, R5, UR7, -R3 ;  /* 0x0000000705057c23 */ /* 0x000fe20008010803 */
[CC--:B------:R-:W-:Y:S01]  /*4850*/  @!P6 ISETP.GE.AND P4, PT, R2.reuse, R73.reuse, PT ;  /* 0x000000490200e20c */ /* 0x0c0fe20003f86270 */
[----:B------:R-:W-:Y:S01]  /*4860*/  IMAD.WIDE.U32 R68, R77, -0x2daee0ad, RZ ;  /* 0xd2511f534d447825 */ /* 0x000fe200078e00ff */
[----:B------:R-:W-:Y:S01]  /*4870*/  @!P6 ISETP.GE.AND P5, PT, R2, R72, PT ;  /* 0x000000480200e20c */ /* 0x000fe20003fa6270 */
[----:B------:R-:W1:Y:S01]  /*4880*/  MUFU.EX2 R164, R4 ;  /* 0x0000000400a47308 */ /* 0x000e620000000800 */
[----:B------:R-:W-:Y:S01]  /*4890*/  FSEL R2, R74, RZ, P0 ;  /* 0x000000ff4a027208 */ /* 0x000fe20000000000 */
[----:B------:R-:W-:Y:S01]  /*48a0*/  @!P6 VIADD R74, R0, 0x10 ;  /* 0x00000010004ae836 */ /* 0x000fe20000000000 */
[----:B------:R-:W-:Y:S02]  /*48b0*/  @!P6 FSEL R6, R6, -INF , !P2 ;  /* 0xff8000000606e808 */ /* 0x000fe40005000000 */
[----:B------:R-:W-:Y:S02]  /*48c0*/  @!P6 FSEL R7, R7, -INF , !P3 ;  /* 0xff8000000707e808 */ /* 0x000fe40005800000 */
[----:B------:R-:W-:Y:S03]  /*48d0*/  LOP3.LUT R78, R75, R78, R248, 0x96, !PT ;  /* 0x0000004e4b4e7212 */ /* 0x000fe600078e96f8 */
[----:B------:R2:W3:Y:S01]  /*48e0*/  MUFU.EX2 R163, R5 ;  /* 0x0000000500a37308 */ /* 0x0004e20000000800 */
[--C-:B------:R-:W-:Y:S01]  /*48f0*/  FFMA.FTZ R6, R6, UR7, -R2.reuse ;  /* 0x0000000706067c23 */ /* 0x100fe20008010802 */
[----:B------:R-:W-:Y:S02]  /*4900*/  @!P6 VIADD R75, R0, 0x9 ;  /* 0x00000009004be836 */ /* 0x000fe40000000000 */
[----:B------:R-:W-:Y:S01]  /*4910*/  FFMA.FTZ R7, R7, UR7, -R2 ;  /* 0x0000000707077c23 */ /* 0x000fe20008010802 */
[----:B------:R-:W-:Y:S01]  /*4920*/  IMAD.WIDE.U32 R78, R78, -0x2daee0ad, RZ ;  /* 0xd2511f534e4e7825 */ /* 0x000fe200078e00ff */
[CC--:B------:R-:W-:Y:S02]  /*4930*/  @!P6 ISETP.GE.AND P2, PT, R74.reuse, R73.reuse, PT ;  /* 0x000000494a00e20c */ /* 0x0c0fe40003f46270 */
[----:B------:R-:W-:Y:S02]  /*4940*/  @!P6 ISETP.GE.AND P3, PT, R74, R72, PT ;  /* 0x000000484a00e20c */ /* 0x000fe40003f66270 */
[----:B------:R4:W-:Y:S01]  /*4950*/  MUFU.EX2 R166, R6 ;  /* 0x0000000600a67308 */ /* 0x0009e20000000800 */
[-C--:B------:R-:W-:Y:S01]  /*4960*/  @!P6 ISETP.GE.AND P0, PT, R75, R73.reuse, PT ;  /* 0x000000494b00e20c */ /* 0x080fe20003f06270 */
[----:B------:R-:W-:Y:S01]  /*4970*/  @!P6 VIADD R74, R0, 0x11 ;  /* 0x00000011004ae836 */ /* 0x000fe20000000000 */
[----:B------:R-:W-:Y:S02]  /*4980*/  @!P6 FSEL R8, R8, -INF , !P4 ;  /* 0xff8000000808e808 */ /* 0x000fe40006000000 */
[----:B------:R-:W-:Y:S02]  /*4990*/  LOP3.LUT R76, R79, R76, R245, 0x96, !PT ;  /* 0x0000004c4f4c7212 */ /* 0x000fe400078e96f5 */
[----:B------:R-:W-:Y:S03]  /*49a0*/  @!P6 FSEL R9, R9, -INF , !P0 ;  /* 0xff8000000909e808 */ /* 0x000fe60004000000 */
[----:B------:R1:W3:Y:S01]  /*49b0*/  MUFU.EX2 R165, R7 ;  /* 0x0000000700a57308 */ /* 0x0002e20000000800 */
[-C--:B------:R-:W-:Y:S01]  /*49c0*/  @!P6 ISETP.GE.AND P4, PT, R74, R73.reuse, PT ;  /* 0x000000494a00e20c */ /* 0x080fe20003f86270 */
[----:B------:R-:W-:Y:S01]  /*49d0*/  FFMA.FTZ R8, R8, UR7, -R3 ;  /* 0x0000000708087c23 */ /* 0x000fe20008010803 */
[----:B------:R-:W-:Y:S01]  /*49e0*/  @!P6 ISETP.GE.AND P0, PT, R74, R72, PT ;  /* 0x000000484a00e20c */ /* 0x000fe20003f06270 */
[----:B--2---:R-:W-:Y:S01]  /*49f0*/  IMAD.WIDE.U32 R4, R76, -0x326172a9, RZ ;  /* 0xcd9e8d574c047825 */ /* 0x004fe200078e00ff */
[----:B------:R-:W-:Y:S02]  /*4a00*/  LOP3.LUT R74, R69, R78, R243, 0x96, !PT ;  /* 0x0000004e454a7212 */ /* 0x000fe400078e96f3 */
[----:B------:R-:W-:Y:S03]  /*4a10*/  @!P6 FSEL R10, R10, -INF , !P5 ;  /* 0xff8000000a0ae808 */ /* 0x000fe60006800000 */
[----:B------:R2:W-:Y:S01]  /*4a20*/  MUFU.EX2 R160, R8 ;  /* 0x0000000800a07308 */ /* 0x0005e20000000800 */
[----:B------:R-:W-:Y:S01]  /*4a30*/  @!P6 ISETP.GE.AND P1, PT, R75, R72, PT ;  /* 0x000000484b00e20c */ /* 0x000fe20003f26270 */
[----:B------:R-:W-:Y:S01]  /*4a40*/  IMAD.WIDE.U32 R74, R74, -0x326172a9, RZ ;  /* 0xcd9e8d574a4a7825 */ /* 0x000fe200078e00ff */
[----:B------:R-:W-:Y:S03]  /*4a50*/  LOP3.LUT R5, R5, R80, R244, 0x96, !PT ;  /* 0x0000005005057212 */ /* 0x000fe600078e96f4 */
[----:B------:R-:W-:Y:S01]  /*4a60*/  FFMA.FTZ R10, R10, UR7, -R2 ;  /* 0x000000070a0a7c23 */ /* 0x000fe20008010802 */
[----:B----4-:R-:W-:Y:S01]  /*4a70*/  @!P6 VIADD R6, R0, 0x18 ;  /* 0x000000180006e836 */ /* 0x010fe20000000000 */
[----:B------:R-:W-:Y:S01]  /*4a80*/  @!P6 FSEL R12, R12, -INF , !P2 ;  /* 0xff8000000c0ce808 */ /* 0x000fe20005000000 */
[--C-:B------:R-:W-:Y:S01]  /*4a90*/  FFMA.FTZ R9, R9, UR7, -R3.reuse ;  /* 0x0000000709097c23 */ /* 0x100fe20008010803 */
[----:B-1----:R-:W-:Y:S01]  /*4aa0*/  LOP3.LUT R7, R75, R4, R242, 0x96, !PT ;  /* 0x000000044b077212 */ /* 0x002fe200078e96f2 */
[----:B------:R-:W-:Y:S01]  /*4ab0*/  IMAD.WIDE.U32 R4, R5, -0x2daee0ad, RZ ;  /* 0xd2511f5305047825 */ /* 0x000fe200078e00ff */
[----:B------:R1:W-:Y:S01]  /*4ac0*/  MUFU.EX2 R162, R10 ;  /* 0x0000000a00a27308 */ /* 0x0003e20000000800 */
[-C--:B------:R-:W-:Y:S02]  /*4ad0*/  @!P6 ISETP.GE.AND P5, PT, R6, R73.reuse, PT ;  /* 0x000000490600e20c */ /* 0x080fe40003fa6270 */
[----:B------:R-:W-:Y:S01]  /*4ae0*/  FFMA.FTZ R12, R12, UR7, -R3 ;  /* 0x000000070c0c7c23 */ /* 0x000fe20008010803 */
[----:B------:R-:W-:Y:S01]  /*4af0*/  @!P6 ISETP.GE.AND P2, PT, R6, R72, PT ;  /* 0x000000480600e20c */ /* 0x000fe20003f46270 */
[----:B------:R-:W-:Y:S01]  /*4b00*/  IMAD.WIDE.U32 R6, R7, -0x2daee0ad, RZ ;  /* 0xd2511f5307067825 */ /* 0x000fe200078e00ff */
[----:B------:R-:W-:Y:S02]  /*4b10*/  LOP3.LUT R5, R5, R68, R241, 0x96, !PT ;  /* 0x0000004405057212 */ /* 0x000fe400078e96f1 */
[----:B------:R-:W-:Y:S01]  /*4b20*/  @!P6 FSEL R11, R11, -INF , !P1 ;  /* 0xff8000000b0be808 */ /* 0x000fe20004800000 */
[----:B------:R-:W-:Y:S01]  /*4b30*/  @!P6 VIADD R0, R0, 0x19 ;  /* 0x000000190000e836 */ /* 0x000fe20000000000 */
[----:B--2---:R-:W-:Y:S01]  /*4b40*/  LOP3.LUT R8, R7, R4, R239, 0x96, !PT ;  /* 0x0000000407087212 */ /* 0x004fe200078e96ef */
[----:B------:R2:W4:Y:S01]  /*4b50*/  MUFU.EX2 R157, R9 ;  /* 0x00000009009d7308 */ /* 0x0005220000000800 */
[----:B------:R-:W-:Y:S01]  /*4b60*/  IMAD.WIDE.U32 R4, R5, -0x326172a9, RZ ;  /* 0xcd9e8d5705047825 */ /* 0x000fe200078e00ff */
[----:B------:R-:W-:Y:S02]  /*4b70*/  @!P6 FSEL R13, R13, -INF , !P4 ;  /* 0xff8000000d0de808 */ /* 0x000fe40006000000 */
[C---:B------:R-:W-:Y:S01]  /*4b80*/  @!P6 ISETP.GE.AND P1, PT, R0.reuse, R73, PT ;  /* 0x000000490000e20c */ /* 0x040fe20003f26270 */
[----:B------:R-:W-:Y:S01]  /*4b90*/  FFMA.FTZ R11, R11, UR7, -R2 ;  /* 0x000000070b0b7c23 */ /* 0x000fe20008010802 */
[----:B------:R-:W-:Y:S01]  /*4ba0*/  @!P6 ISETP.GE.AND P4, PT, R0, R72, PT ;  /* 0x000000480000e20c */ /* 0x000fe20003f86270 */
[--C-:B------:R-:W-:Y:S01]  /*4bb0*/  FFMA.FTZ R13, R13, UR7, -R3.reuse ;  /* 0x000000070d0d7c23 */ /* 0x100fe20008010803 */
[----:B------:R-:W-:Y:S02]  /*4bc0*/  LOP3.LUT R0, R5, R74, R240, 0x96, !PT ;  /* 0x0000004a05007212 */ /* 0x000fe400078e96f0 */
[----:B------:R-:W4:Y:S01]  /*4bd0*/  MUFU.EX2 R155, R12 ;  /* 0x0000000c009b7308 */ /* 0x000f220000000800 */
[----:B------:R-:W-:Y:S02]  /*4be0*/  LOP3.LUT R72, R6, 0xffff, RZ, 0xc0, !PT ;  /* 0x0000ffff06487812 */ /* 0x000fe400078ec0ff */
[C---:B-1----:R-:W-:Y:S02]  /*4bf0*/  LOP3.LUT R10, R4.reuse, 0xff, RZ, 0xc0, !PT ;  /* 0x000000ff040a7812 */ /* 0x042fe400078ec0ff */
[--C-:B------:R-:W-:Y:S02]  /*4c00*/  SHF.R.U32.HI R70, RZ, 0x18, R4.reuse ;  /* 0x00000018ff467819 */ /* 0x100fe40000011604 */
[----:B------:R-:W-:Y:S03]  /*4c10*/  SHF.R.U32.HI R69, RZ, 0x10, R4 ;  /* 0x00000010ff457819 */ /* 0x000fe60000011604 */
[----:B------:R-:W1:Y:S01]  /*4c20*/  MUFU.EX2 R161, R11 ;  /* 0x0000000b00a17308 */ /* 0x000e620000000800 */
[----:B------:R-:W-:Y:S02]  /*4c30*/  LOP3.LUT R7, R4, 0xffff, RZ, 0xc0, !PT ;  /* 0x0000ffff04077812 */ /* 0x000fe400078ec0ff */
[----:B------:R-:W-:Y:S02]  /*4c40*/  LOP3.LUT R4, R0, 0xffff, RZ, 0xc0, !PT ;  /* 0x0000ffff00047812 */ /* 0x000fe400078ec0ff */
[----:B------:R-:W-:Y:S02]  /*4c50*/  LOP3.LUT R68, R6, 0xff, RZ, 0xc0, !PT ;  /* 0x000000ff06447812 */ /* 0x000fe400078ec0ff */
[----:B------:R-:W-:Y:S03]  /*4c60*/  SHF.R.U32.HI R4, RZ, 0x8, R4 ;  /* 0x00000008ff047819 */ /* 0x000fe60000011604 */
[----:B------:R-:W1:Y:S01]  /*4c70*/  MUFU.EX2 R153, R13 ;  /* 0x0000000d00997308 */ /* 0x000e620000000800 */
[--C-:B--2---:R-:W-:Y:S02]  /*4c80*/  SHF.R.U32.HI R9, RZ, 0x18, R6.reuse ;  /* 0x00000018ff097819 */ /* 0x104fe40000011606 */
[----:B------:R-:W-:Y:S02]  /*4c90*/  SHF.R.U32.HI R71, RZ, 0x10, R6 ;  /* 0x00000010ff477819 */ /* 0x000fe40000011606 */
[----:B------:R-:W-:Y:S02]  /*4ca0*/  LOP3.LUT R5, R0, 0xff, RZ, 0xc0, !PT ;  /* 0x000000ff00057812 */ /* 0x000fe400078ec0ff */
[----:B------:R-:W-:Y:S02]  /*4cb0*/  LOP3.LUT R4, R4, 0xffff, RZ, 0xc0, !PT ;  /* 0x0000ffff04047812 */ /* 0x000fe400078ec0ff */
[--C-:B------:R-:W-:Y:S02]  /*4cc0*/  SHF.R.U32.HI R6, RZ, 0x10, R0.reuse ;  /* 0x00000010ff067819 */ /* 0x100fe40000011600 */
[----:B------:R-:W-:Y:S02]  /*4cd0*/  @!P6 FSEL R17, R17, -INF , !P1 ;  /* 0xff8000001111e808 */ /* 0x000fe40004800000 */
[----:B------:R-:W-:Y:S02]  /*4ce0*/  @!P6 FSEL R16, R16, -INF , !P5 ;  /* 0xff8000001010e808 */ /* 0x000fe40006800000 */
[----:B------:R-:W-:Y:S02]  /*4cf0*/  ISETP.LE.U32.AND P5, PT, R5, UR8, PT ;  /* 0x0000000805007c0c */ /* 0x000fe4000bfa3070 */
[----:B------:R-:W-:Y:S01]  /*4d00*/  ISETP.LE.U32.AND P1, PT, R4, UR8, PT ;  /* 0x0000000804007c0c */ /* 0x000fe2000bf23070 */
[--C-:B------:R-:W-:Y:S01]  /*4d10*/  FFMA.FTZ R16, R16, UR7, -R3.reuse ;  /* 0x0000000710107c23 */ /* 0x100fe20008010803 */
[----:B------:R-:W-:Y:S01]  /*4d20*/  SHF.R.U32.HI R0, RZ, 0x18, R0 ;  /* 0x00000018ff007819 */ /* 0x000fe20000011600 */
[----:B------:R-:W-:Y:S01]  /*4d30*/  FFMA.FTZ R3, R17, UR7, -R3 ;  /* 0x0000000711037c23 */ /* 0x000fe20008010803 */
[----:B------:R-:W-:Y:S01]  /*4d40*/  LOP3.LUT R5, R6, 0xff, RZ, 0xc0, !PT ;  /* 0x000000ff06057812 */ /* 0x000fe200078ec0ff */
[----:B------:R-:W-:Y:S01]  /*4d50*/  MUFU.EX2 R152, R16 ;  /* 0x0000001000987308 */ /* 0x000fe20000000800 */
[----:B------:R-:W-:Y:S02]  /*4d60*/  @!P6 FSEL R19, R19, -INF , !P4 ;  /* 0xff8000001313e808 */ /* 0x000fe40006000000 */
[----:B------:R-:W-:Y:S02]  /*4d70*/  @!P6 FSEL R14, R14, -INF , !P3 ;  /* 0xff8000000e0ee808 */ /* 0x000fe40005800000 */
[----:B------:R-:W-:Y:S01]  /*4d80*/  @!P6 FSEL R15, R15, -INF , !P0 ;  /* 0xff8000000f0fe808 */ /* 0x000fe20004000000 */
[----:B------:R-:W-:Y:S01]  /*4d90*/  @!P5 FADD.FTZ R164, -R164, -RZ ;  /* 0x800000ffa4a4d221 */ /* 0x000fe20000010100 */
[----:B------:R-:W-:Y:S01]  /*4da0*/  @!P6 FSEL R18, R18, -INF , !P2 ;  /* 0xff8000001212e808 */ /* 0x000fe20005000000 */
[--C-:B------:R-:W-:Y:S01]  /*4db0*/  FFMA.FTZ R14, R14, UR7, -R2.reuse ;  /* 0x000000070e0e7c23 */ /* 0x100fe20008010802 */
[----:B------:R-:W-:Y:S01]  /*4dc0*/  ISETP.LE.U32.AND P6, PT, R0, UR8, PT ;  /* 0x0000000800007c0c */ /* 0x000fe2000bfc3070 */
[--C-:B------:R-:W-:Y:S01]  /*4dd0*/  FFMA.FTZ R15, R15, UR7, -R2.reuse ;  /* 0x000000070f0f7c23 */ /* 0x100fe20008010802 */
[----:B------:R-:W-:Y:S01]  /*4de0*/  ISETP.LE.U32.AND P2, PT, R5, UR8, PT ;  /* 0x0000000805007c0c */ /* 0x000fe2000bf43070 */
[--C-:B------:R-:W-:Y:S01]  /*4df0*/  FFMA.FTZ R18, R18, UR7, -R2.reuse ;  /* 0x0000000712127c23 */ /* 0x100fe20008010802 */
[----:B------:R-:W-:Y:S01]  /*4e00*/  SHF.R.U32.HI R4, RZ, 0x8, R7 ;  /* 0x00000008ff047819 */ /* 0x000fe20000011607 */
[----:B------:R2:W1:Y:S01]  /*4e10*/  MUFU.EX2 R151, R3 ;  /* 0x0000000300977308 */ /* 0x0004620000000800 */
[----:B------:R-:W-:Y:S01]  /*4e20*/  FFMA.FTZ R2, R19, UR7, -R2 ;  /* 0x0000000713027c23 */ /* 0x000fe20008010802 */
[----:B---3--:R-:W-:Y:S01]  /*4e30*/  @!P1 FADD.FTZ R163, -R163, -RZ ;  /* 0x800000ffa3a39221 */ /* 0x008fe20000010100 */
[----:B------:R-:W-:Y:S02]  /*4e40*/  LOP3.LUT R0, R4, 0xffff, RZ, 0xc0, !PT ;  /* 0x0000ffff04007812 */ /* 0x000fe400078ec0ff */
[----:B------:R-:W-:Y:S02]  /*4e50*/  LOP3.LUT R4, R69, 0xff, RZ, 0xc0, !PT ;  /* 0x000000ff45047812 */ /* 0x000fe400078ec0ff */
[----:B------:R-:W-:Y:S03]  /*4e60*/  ISETP.LE.U32.AND P1, PT, R0, UR8, PT ;  /* 0x0000000800007c0c */ /* 0x000fe6000bf23070 */
[----:B------:R3:W-:Y:S01]  /*4e70*/  MUFU.EX2 R154, R2 ;  /* 0x00000002009a7308 */ /* 0x0007e20000000800 */
[----:B------:R-:W-:Y:S01]  /*4e80*/  LOP3.LUT R0, R8, 0xff, RZ, 0xc0, !PT ;  /* 0x000000ff08007812 */ /* 0x000fe200078ec0ff */
[----:B------:R-:W-:Y:S01]  /*4e90*/  @!P6 FADD.FTZ R165, -R165, -RZ ;  /* 0x800000ffa5a5e221 */ /* 0x000fe20000010100 */
[----:B------:R-:W-:Y:S01]  /*4ea0*/  @!P2 FADD.FTZ R166, -R166, -RZ ;  /* 0x800000ffa6a6a221 */ /* 0x000fe20000010100 */
[----:B------:R-:W-:Y:S02]  /*4eb0*/  ISETP.LE.U32.AND P6, PT, R4, UR8, PT ;  /* 0x0000000804007c0c */ /* 0x000fe4000bfc3070 */
[----:B------:R-:W-:Y:S02]  /*4ec0*/  ISETP.LE.U32.AND P2, PT, R0, UR8, PT ;  /* 0x0000000800007c0c */ /* 0x000fe4000bf43070 */
[----:B------:R-:W-:Y:S02]  /*4ed0*/  ISETP.LE.U32.AND P4, PT, R10, UR8, PT ;  /* 0x000000080a007c0c */ /* 0x000fe4000bf83070 */
[----:B------:R-:W-:Y:S01]  /*4ee0*/  MUFU.EX2 R159, R14 ;  /* 0x0000000e009f7308 */ /* 0x000fe20000000800 */
[----:B------:R-:W-:Y:S02]  /*4ef0*/  LOP3.LUT R0, R8, 0xffff, RZ, 0xc0, !PT ;  /* 0x0000ffff08007812 */ /* 0x000fe400078ec0ff */
[----:B--2---:R-:W-:Y:S01]  /*4f00*/  SHF.R.U32.HI R3, RZ, 0x8, R72 ;  /* 0x00000008ff037819 */ /* 0x004fe20000011648 */
[----:B----4-:R-:W-:Y:S01]  /*4f10*/  @!P1 FADD.FTZ R157, -R157, -RZ ;  /* 0x800000ff9d9d9221 */ /* 0x010fe20000010100 */
[----:B------:R-:W-:Y:S02]  /*4f20*/  SHF.R.U32.HI R0, RZ, 0x8, R0 ;  /* 0x00000008ff007819 */ /* 0x000fe40000011600 */
[----:B------:R-:W-:Y:S01]  /*4f30*/  ISETP.LE.U32.AND P5, PT, R70, UR8, PT ;  /* 0x0000000846007c0c */ /* 0x000fe2000bfa3070 */
[----:B------:R-:W-:Y:S01]  /*4f40*/  @!P6 FADD.FTZ R162, -R162, -RZ ;  /* 0x800000ffa2a2e221 */ /* 0x000fe20000010100 */
[----:B------:R-:W-:Y:S01]  /*4f50*/  LOP3.LUT R0, R0, 0xffff, RZ, 0xc0, !PT ;  /* 0x0000ffff00007812 */ /* 0x000fe200078ec0ff */
[----:B------:R-:W-:Y:S01]  /*4f60*/  @!P2 FADD.FTZ R155, -R155, -RZ ;  /* 0x800000ff9b9ba221 */ /* 0x000fe20000010100 */
[----:B---3--:R-:W-:Y:S01]  /*4f70*/  F2FP.RELU.F16.F32.PACK_AB R2, R165, R166 ;  /* 0x000000a6a502723e */ /* 0x008fe200000008ff */
[----:B------:R-:W-:Y:S01]  /*4f80*/  @!P4 FADD.FTZ R160, -R160, -RZ ;  /* 0x800000ffa0a0c221 */ /* 0x000fe20000010100 */
[----:B------:R-:W-:Y:S01]  /*4f90*/  ISETP.LE.U32.AND P6, PT, R0, UR8, PT ;  /* 0x0000000800007c0c */ /* 0x000fe2000bfc3070 */
[----:B------:R-:W2:Y:S01]  /*4fa0*/  MUFU.EX2 R158, R15 ;  /* 0x0000000f009e7308 */ /* 0x000ea20000000800 */
[----:B------:R-:W-:Y:S01]  /*4fb0*/  LOP3.LUT R0, R3, 0xffff, RZ, 0xc0, !PT ;  /* 0x0000ffff03007812 */ /* 0x000fe200078ec0ff */
[----:B------:R-:W-:Y:S01]  /*4fc0*/  STS [R211+0x20400], R2 ;  /* 0x02040002d3007388 */ /* 0x000fe20000000800 */
[----:B------:R-:W-:Y:S02]  /*4fd0*/  F2FP.RELU.F16.F32.PACK_AB R3, R163, R164 ;  /* 0x000000a4a303723e */ /* 0x000fe400000008ff */
[----:B------:R-:W-:Y:S01]  /*4fe0*/  ISETP.LE.U32.AND P2, PT, R0, UR8, PT ;  /* 0x0000000800007c0c */ /* 0x000fe2000bf43070 */
[----:B-1----:R-:W-:Y:S01]  /*4ff0*/  @!P5 FADD.FTZ R161, -R161, -RZ ;  /* 0x800000ffa1a1d221 */ /* 0x002fe20000010100 */
[----:B------:R-:W-:Y:S01]  /*5000*/  F2FP.RELU.F16.F32.PACK_AB R0, R157, R160 ;  /* 0x000000a09d00723e */ /* 0x000fe200000008ff */
[----:B------:R-:W-:Y:S01]  /*5010*/  STS [R211+0x20000], R3 ;  /* 0x02000003d3007388 */ /* 0x000fe20000000800 */
[--C-:B------:R-:W-:Y:S01]  /*5020*/  SHF.R.U32.HI R4, RZ, 0x18, R8.reuse ;  /* 0x00000018ff047819 */ /* 0x100fe20000011608 */
[----:B------:R-:W1:Y:S01]  /*5030*/  MUFU.EX2 R156, R18 ;  /* 0x00000012009c7308 */ /* 0x000e620000000800 */
[----:B------:R-:W-:Y:S02]  /*5040*/  SHF.R.U32.HI R8, RZ, 0x10, R8 ;  /* 0x00000010ff087819 */ /* 0x000fe40000011608 */
[----:B------:R3:W-:Y:S01]  /*5050*/  STS [R214+0x20000], R0 ;  /* 0x02000000d6007388 */ /* 0x0007e20000000800 */
[----:B------:R-:W-:Y:S01]  /*5060*/  ISETP.LE.U32.AND P4, PT, R4, UR8, PT ;  /* 0x0000000804007c0c */ /* 0x000fe2000bf83070 */
[----:B------:R-:W-:Y:S01]  /*5070*/  @!P6 FADD.FTZ R153, -R153, -RZ ;  /* 0x800000ff9999e221 */ /* 0x000fe20000010100 */
[----:B------:R-:W-:Y:S02]  /*5080*/  LOP3.LUT R8, R8, 0xff, RZ, 0xc0, !PT ;  /* 0x000000ff08087812 */ /* 0x000fe400078ec0ff */
[----:B------:R-:W-:Y:S01]  /*5090*/  LOP3.LUT R4, R71, 0xff, RZ, 0xc0, !PT ;  /* 0x000000ff47047812 */ /* 0x000fe200078ec0ff */
[----:B------:R-:W-:Y:S01]  /*50a0*/  @!P2 FADD.FTZ R151, -R151, -RZ ;  /* 0x800000ff9797a221 */ /* 0x000fe20000010100 */
[----:B------:R-:W-:Y:S02]  /*50b0*/  ISETP.LE.U32.AND P5, PT, R8, UR8, PT ;  /* 0x0000000808007c0c */ /* 0x000fe4000bfa3070 */
[----:B------:R-:W-:Y:S02]  /*50c0*/  ISETP.LE.U32.AND P0, PT, R9, UR8, PT ;  /* 0x0000000809007c0c */ /* 0x000fe4000bf03070 */
[----:B------:R-:W-:Y:S02]  /*50d0*/  ISETP.LE.U32.AND P1, PT, R4, UR8, PT ;  /* 0x0000000804007c0c */ /* 0x000fe4000bf23070 */
[----:B------:R-:W-:Y:S01]  /*50e0*/  ISETP.LE.U32.AND P3, PT, R68, UR8, PT ;  /* 0x0000000844007c0c */ /* 0x000fe2000bf63070 */
[----:B--2---:R-:W-:Y:S01]  /*50f0*/  @!P4 FADD.FTZ R158, -R158, -RZ ;  /* 0x800000ff9e9ec221 */ /* 0x004fe20000010100 */
[----:B------:R-:W-:Y:S02]  /*5100*/  F2FP.RELU.F16.F32.PACK_AB R5, R153, R155 ;  /* 0x0000009b9905723e */ /* 0x000fe400000008ff */
[----:B------:R-:W-:Y:S02]  /*5110*/  FSETP.GE.FTZ.AND P2, PT, R157, RZ, PT ;  /* 0x000000ff9d00720b */ /* 0x000fe40003f56000 */
[----:B------:R-:W-:Y:S01]  /*5120*/  ISETP.GT.AND P4, PT, R197, R219, PT ;  /* 0x000000dbc500720c */ /* 0x000fe20003f84270 */
[----:B------:R-:W-:Y:S01]  /*5130*/  @!P5 FADD.FTZ R159, -R159, -RZ ;  /* 0x800000ff9f9fd221 */ /* 0x000fe20000010100 */
[----:B------:R-:W-:Y:S01]  /*5140*/  FSETP.GE.FTZ.AND P6, PT, R166, RZ, PT ;  /* 0x000000ffa600720b */ /* 0x000fe20003fd6000 */
[----:B------:R-:W-:Y:S01]  /*5150*/  @!P0 FADD.FTZ R154, -R154, -RZ ;  /* 0x800000ff9a9a8221 */ /* 0x000fe20000010100 */
[----:B------:R-:W-:Y:S01]  /*5160*/  FSETP.GE.FTZ.AND P5, PT, R165, RZ, PT ;  /* 0x000000ffa500720b */ /* 0x000fe20003fb6000 */
[----:B-1----:R-:W-:Y:S01]  /*5170*/  @!P1 FADD.FTZ R156, -R156, -RZ ;  /* 0x800000ff9c9c9221 */ /* 0x002fe20000010100 */
[----:B---3--:R-:W-:Y:S01]  /*5180*/  F2FP.RELU.F16.F32.PACK_AB R0, R161, R162 ;  /* 0x000000a2a100723e */ /* 0x008fe200000008ff */
[----:B------:R-:W-:Y:S01]  /*5190*/  @!P3 FADD.FTZ R152, -R152, -RZ ;  /* 0x800000ff9898b221 */ /* 0x000fe20000010100 */
[----:B------:R-:W-:Y:S02]  /*51a0*/  F2FP.RELU.F16.F32.PACK_AB R4, R158, R159 ;  /* 0x0000009f9e04723e */ /* 0x000fe400000008ff */
[----:B------:R-:W-:Y:S01]  /*51b0*/  F2FP.RELU.F16.F32.PACK_AB R2, R154, R156 ;  /* 0x0000009c9a02723e */ /* 0x000fe200000008ff */
[----:B------:R1:W-:Y:S01]  /*51c0*/  STS [R214+0x20400], R0 ;  /* 0x02040000d6007388 */ /* 0x0003e20000000800 */
[----:B------:R-:W-:Y:S02]  /*51d0*/  F2FP.RELU.F16.F32.PACK_AB R3, R151, R152 ;  /* 0x000000989703723e */ /* 0x000fe400000008ff */
[----:B------:R-:W-:Y:S02]  /*51e0*/  FSETP.GE.FTZ.AND P1, PT, R164, RZ, PT ;  /* 0x000000ffa400720b */ /* 0x000fe40003f36000 */
[----:B------:R-:W-:Y:S01]  /*51f0*/  STS [R212+0x20000], R5 ;  /* 0x02000005d4007388 */ /* 0x000fe20000000800 */
[----:B------:R-:W-:Y:S04]  /*5200*/  FSETP.GE.FTZ.AND P3, PT, R160, RZ, PT ;  /* 0x000000ffa000720b */ /* 0x000fe80003f76000 */
[----:B------:R-:W-:Y:S05]  /*5210*/  STS [R212+0x20400], R4 ;  /* 0x02040004d4007388 */ /* 0x000fea0000000800 */
[----:B------:R2:W-:Y:S05]  /*5220*/  STS [R213+0x20400], R2 ;  /* 0x02040002d5007388 */ /* 0x0005ea0000000800 */
[----:B------:R3:W-:Y:S05]  /*5230*/  STS [R213+0x20000], R3 ;  /* 0x02000003d5007388 */ /* 0x0007ea0000000800 */
[----:B------:R-:W-:Y:S01]  /*5240*/  LDSM.16.M88.4 R8, [R177+0x18000] ;  /* 0x01800000b108783b */ /* 0x000fe20000000200 */
[----:B-1----:R-:W-:Y:S04]  /*5250*/  LEA R0, R190, UR5, 0x1 ;  /* 0x00000005be007c11 */ /* 0x002fe8000f8e08ff */
[----:B------:R-:W-:Y:S05]  /*5260*/  LDSM.16.M88.4 R68, [R177+0x18800] ;  /* 0x01880000b144783b */ /* 0x000fea0000000200 */
[----:B------:R-:W1:Y:S05]  /*5270*/  LDSM.16.M88.4 R16, [R0+0xc000] ;  /* 0x00c000000010783b */ /* 0x000e6a0000000200 */
[----:B------:R-:W-:Y:S01]  /*5280*/  LDSM.16.M88.4 R76, [R178+0x18000] ;  /* 0x01800000b24c783b */ /* 0x000fe20000000200 */
[----:B--2---:R-:W-:Y:S02]  /*5290*/  IMAD.MOV.U32 R2, RZ, RZ, R216 ;  /* 0x000000ffff027224 */ /* 0x004fe400078e00d8 */
[----:B---3--:R-:W-:Y:S03]  /*52a0*/  IMAD.MOV.U32 R3, RZ, RZ, R215 ;  /* 0x000000ffff037224 */ /* 0x008fe600078e00d7 */
[C---:B------:R-:W-:Y:S01]  /*52b0*/  LEA R92, P0, R210.reuse, R2, 0x2 ;  /* 0x00000002d25c7211 */ /* 0x040fe200078010ff */
[--C-:B------:R-:W-:Y:S01]  /*52c0*/  IMAD.IADD R2, R185, 0x1, R0.reuse ;  /* 0x00000001b9027824 */ /* 0x100fe200078e0200 */
[----:B------:R-:W-:Y:S02]  /*52d0*/  LDSM.16.M88.4 R80, [R178+0x18800] ;  /* 0x01880000b250783b */ /* 0x000fe40000000200 */
[----:B------:R-:W-:Y:S01]  /*52e0*/  LEA.HI.X.SX32 R93, R210, R3, 0x2, P0 ;  /* 0x00000003d25d7211 */ /* 0x000fe200000f16ff */
[C---:B------:R-:W-:Y:S01]  /*52f0*/  IMAD.IADD R3, R184.reuse, 0x1, R0 ;  /* 0x00000001b8037824 */ /* 0x040fe200078e0200 */
[----:B------:R-:W-:Y:S01]  /*5300*/  FSETP.GE.FTZ.AND P0, PT, R163, RZ, PT ;  /* 0x000000ffa300720b */ /* 0x000fe20003f16000 */
[----:B------:R-:W2:Y:S01]  /*5310*/  LDSM.16.M88.4 R72, [R2+0xc000] ;  /* 0x00c000000248783b */ /* 0x000ea20000000200 */
[----:B------:R-:W-:Y:S04]  /*5320*/  IMAD.IADD R148, R184, 0x1, R2 ;  /* 0x00000001b8947824 */ /* 0x000fe800078e0202 */
[----:B------:R-:W3:Y:S05]  /*5330*/  LDG.E R150, desc[UR14][R92.64] ;  /* 0x0000000e5c967981 */ /* 0x000eea000c1e1900 */
[----:B------:R-:W-:Y:S05]  /*5340*/  LDSM.16.M88.4 R84, [R3+0xc000] ;  /* 0x00c000000354783b */ /* 0x000fea0000000200 */
[----:B------:R4:W3:Y:S05]  /*5350*/  LDG.E R149, desc[UR14][R92.64+0x20] ;  /* 0x0000200e5c957981 */ /* 0x0008ea000c1e1900 */
[----:B------:R-:W2:Y:S01]  /*5360*/  LDSM.16.M88.4 R88, [R180+0x18000] ;  /* 0x01800000b458783b */ /* 0x000ea20000000200 */
[C---:B-1----:R-:W-:Y:S04]  /*5370*/  HMMA.16816.F32 R4, R16.reuse, R8, RZ ;  /* 0x000000081004723c */ /* 0x042fe800000018ff */
[----:B------:R-:W-:Y:S02]  /*5380*/  LDSM.16.M88.4 R96, [R179+0x18000] ;  /* 0x01800000b360783b */ /* 0x000fe40000000200 */
[C---:B------:R-:W-:Y:S06]  /*5390*/  HMMA.16816.F32 R8, R16.reuse, R10, RZ ;  /* 0x0000000a1008723c */ /* 0x040fec00000018ff */
[C---:B------:R-:W-:Y:S01]  /*53a0*/  HMMA.16816.F32 R12, R16.reuse, R68, RZ ;  /* 0x00000044100c723c */ /* 0x040fe200000018ff */
[----:B----4-:R-:W-:Y:S05]  /*53b0*/  LDSM.16.M88.4 R92, [R148+0xc000] ;  /* 0x00c00000945c783b */ /* 0x010fea0000000200 */
[----:B------:R-:W-:Y:S01]  /*53c0*/  HMMA.16816.F32 R16, R16, R70, RZ ;  /* 0x000000461010723c */ /* 0x000fe200000018ff */
[----:B------:R-:W1:Y:S05]  /*53d0*/  LDSM.16.M88.4 R68, [R180+0x18800] ;  /* 0x01880000b444783b */ /* 0x000e6a0000000200 */
[C---:B--2---:R-:W-:Y:S06]  /*53e0*/  HMMA.16816.F32 R4, R72.reuse, R76, R4 ;  /* 0x0000004c4804723c */ /* 0x044fec0000001804 */
[C---:B------:R-:W-:Y:S01]  /*53f0*/  HMMA.16816.F32 R8, R72.reuse, R78, R8 ;  /* 0x0000004e4808723c */ /* 0x040fe20000001808 */
[----:B------:R-:W-:Y:S05]  /*5400*/  LDSM.16.M88.4 R76, [R0+0xe000] ;  /* 0x00e00000004c783b */ /* 0x000fea0000000200 */
[C---:B------:R-:W-:Y:S06]  /*5410*/  HMMA.16816.F32 R12, R72.reuse, R80, R12 ;  /* 0x00000050480c723c */ /* 0x040fec000000180c */
[----:B------:R-:W-:Y:S01]  /*5420*/  HMMA.16816.F32 R16, R72, R82, R16 ;  /* 0x000000524810723c */ /* 0x000fe20000001810 */
[----:B------:R-:W2:Y:S05]  /*5430*/  LDSM.16.M88.4 R72, [R179+0x18800] ;  /* 0x01880000b348783b */ /* 0x000eaa0000000200 */
[C---:B------:R-:W-:Y:S01]  /*5440*/  HMMA.16816.F32 R4, R84.reuse, R88, R4 ;  /* 0x000000585404723c */ /* 0x040fe20000001804 */
[----:B------:R-:W4:Y:S05]  /*5450*/  LDSM.16.M88.4 R80, [R177+0x1a000] ;  /* 0x01a00000b150783b */ /* 0x000f2a0000000200 */
[C---:B------:R-:W-:Y:S01]  /*5460*/  HMMA.16816.F32 R8, R84.reuse, R90, R8 ;  /* 0x0000005a5408723c */ /* 0x040fe20000001808 */
[----:B------:R-:W-:Y:S05]  /*5470*/  LDSM.16.M88.4 R88, [R178+0x1a000] ;  /* 0x01a00000b258783b */ /* 0x000fea0000000200 */
[C---:B-1----:R-:W-:Y:S06]  /*5480*/  HMMA.16816.F32 R12, R84.reuse, R68, R12 ;  /* 0x00000044540c723c */ /* 0x042fec000000180c */
[----:B------:R-:W-:Y:S01]  /*5490*/  HMMA.16816.F32 R16, R84, R70, R16 ;  /* 0x000000465410723c */ /* 0x000fe20000001810 */
[----:B------:R-:W1:Y:S05]  /*54a0*/  LDSM.16.M88.4 R68, [R177+0x1a800] ;  /* 0x01a80000b144783b */ /* 0x000e6a0000000200 */
[C---:B------:R-:W-:Y:S01]  /*54b0*/  HMMA.16816.F32 R4, R92.reuse, R96, R4 ;  /* 0x000000605c04723c */ /* 0x040fe20000001804 */
[----:B------:R-:W1:Y:S05]  /*54c0*/  LDSM.16.M88.4 R84, [R2+0xe000] ;  /* 0x00e000000254783b */ /* 0x000e6a0000000200 */
[C---:B------:R-:W-:Y:S01]  /*54d0*/  HMMA.16816.F32 R8, R92.reuse, R98, R8 ;  /* 0x000000625c08723c */ /* 0x040fe20000001808 */
[----:B------:R-:W-:Y:S05]  /*54e0*/  LDSM.16.M88.4 R96, [R180+0x1a000] ;  /* 0x01a00000b460783b */ /* 0x000fea0000000200 */
[C---:B--2---:R-:W-:Y:S06]  /*54f0*/  HMMA.16816.F32 R12, R92.reuse, R72, R12 ;  /* 0x000000485c0c723c */ /* 0x044fec000000180c */
[----:B------:R-:W-:Y:S01]  /*5500*/  HMMA.16816.F32 R16, R92, R74, R16 ;  /* 0x0000004a5c10723c */ /* 0x000fe20000001810 */
[----:B------:R-:W2:Y:S05]  /*5510*/  LDSM.16.M88.4 R72, [R178+0x1a800] ;  /* 0x01a80000b248783b */ /* 0x000eaa0000000200 */
[C---:B----4-:R-:W-:Y:S01]  /*5520*/  HMMA.16816.F32 R4, R76.reuse, R80, R4 ;  /* 0x000000504c04723c */ /* 0x050fe20000001804 */
        /* <DEDUP_REMOVED lines=36> */
[C---:B------:R-:W-:Y:S06]  /*5770*/  HMMA.16816.F32 R8, R92.reuse, R98, R8 ;  /* 0x000000625c08723c */ /* 0x040fec0000001808 */
[C---:B--2---:R-:W-:Y:S06]  /*5780*/  HMMA.16816.F32 R12, R92.reuse, R72, R12 ;  /* 0x000000485c0c723c */ /* 0x044fec000000180c */
[----:B------:R-:W-:Y:S01]  /*5790*/  HMMA.16816.F32 R16, R92, R74, R16 ;  /* 0x0000004a5c10723c */ /* 0x000fe20000001810 */
[----:B------:R-:W2:Y:S05]  /*57a0*/  LDSM.16.M88.4 R72, [R179+0x1c800] ;  /* 0x01c80000b348783b */ /* 0x000eaa0000000200 */
[C---:B----4-:R-:W-:Y:S06]  /*57b0*/  HMMA.16816.F32 R4, R76.reuse, R80, R4 ;  /* 0x000000504c04723c */ /* 0x050fec0000001804 */
[C---:B------:R-:W-:Y:S06]  /*57c0*/  HMMA.16816.F32 R8, R76.reuse, R82, R8 ;  /* 0x000000524c08723c */ /* 0x040fec0000001808 */
[C---:B-1----:R-:W-:Y:S06]  /*57d0*/  HMMA.16816.F32 R12, R76.reuse, R68, R12 ;  /* 0x000000444c0c723c */ /* 0x042fec000000180c */
[----:B------:R-:W-:Y:S06]  /*57e0*/  HMMA.16816.F32 R16, R76, R70, R16 ;  /* 0x000000464c10723c */ /* 0x000fec0000001810 */
[C---:B------:R-:W-:Y:S06]  /*57f0*/  HMMA.16816.F32 R4, R84.reuse, R88, R4 ;  /* 0x000000585404723c */ /* 0x040fec0000001804 */
[C---:B------:R-:W-:Y:S06]  /*5800*/  HMMA.16816.F32 R8, R84.reuse, R90, R8 ;  /* 0x0000005a5408723c */ /* 0x040fec0000001808 */
[C---:B--2---:R-:W-:Y:S06]  /*5810*/  HMMA.16816.F32 R12, R84.reuse, R72, R12 ;  /* 0x00000048540c723c */ /* 0x044fec000000180c */
[----:B------:R-:W-:Y:S06]  /*5820*/  HMMA.16816.F32 R16, R84, R74, R16 ;  /* 0x0000004a5410723c */ /* 0x000fec0000001810 */
[C---:B---3--:R-:W-:Y:S01]  /*5830*/  FADD.FTZ R0, -R150.reuse, R5 ;  /* 0x0000000596007221 */ /* 0x048fe20000010100 */
[----:B------:R-:W-:Y:S01]  /*5840*/  FADD.FTZ R2, -R150, R4 ;  /* 0x0000000496027221 */ /* 0x000fe20000010100 */
[----:B------:R-:W-:Y:S03]  /*5850*/  FADD.FTZ R70, -R149, R6 ;  /* 0x0000000695467221 */ /* 0x000fe60000010100 */
[-C--:B------:R-:W-:Y:S01]  /*5860*/  FSEL R0, R0, R150.reuse, P0 ;  /* 0x0000009600007208 */ /* 0x080fe20000000000 */
[----:B------:R-:W-:Y:S01]  /*5870*/  FADD.FTZ R9, -R150, R9 ;  /* 0x0000000996097221 */ /* 0x000fe20000010100 */
[-C--:B------:R-:W-:Y:S01]  /*5880*/  FSEL R2, R2, R150.reuse, P1 ;  /* 0x0000009602027208 */ /* 0x080fe20000800000 */
[C---:B------:R-:W-:Y:S01]  /*5890*/  FADD.FTZ R8, -R150.reuse, R8 ;  /* 0x0000000896087221 */ /* 0x040fe20000010100 */
[----:B------:R-:W-:Y:S01]  /*58a0*/  FSETP.GE.FTZ.AND P0, PT, R151, RZ, PT ;  /* 0x000000ff9700720b */ /* 0x000fe20003f16000 */
[----:B------:R-:W-:Y:S01]  /*58b0*/  FADD.FTZ R69, -R149, R7 ;  /* 0x0000000795457221 */ /* 0x000fe20000010100 */
[----:B------:R-:W-:Y:S01]  /*58c0*/  FSEL R9, R9, R150, P2 ;  /* 0x0000009609097208 */ /* 0x000fe20001000000 */
[C---:B------:R-:W-:Y:S01]  /*58d0*/  FADD.FTZ R12, -R150.reuse, R12 ;  /* 0x0000000c960c7221 */ /* 0x040fe20000010100 */
[----:B------:R-:W-:Y:S01]  /*58e0*/  FSETP.GE.FTZ.AND P1, PT, R155, RZ, PT ;  /* 0x000000ff9b00720b */ /* 0x000fe20003f36000 */
[----:B------:R-:W-:Y:S01]  /*58f0*/  FADD.FTZ R13, -R150, R13 ;  /* 0x0000000d960d7221 */ /* 0x000fe20000010100 */
[----:B------:R-:W-:Y:S01]  /*5900*/  FSETP.GE.FTZ.AND P2, PT, R153, RZ, PT ;  /* 0x000000ff9900720b */ /* 0x000fe20003f56000 */
[----:B------:R-:W-:Y:S01]  /*5910*/  FMUL.FTZ R3, R164, R2 ;  /* 0x00000002a4037220 */ /* 0x000fe20000410000 */
[----:B------:R-:W-:Y:S01]  /*5920*/  FSEL R8, R8, R150, P3 ;  /* 0x0000009608087208 */ /* 0x000fe20001800000 */
[----:B------:R-:W-:Y:S01]  /*5930*/  FMUL.FTZ R2, R163, R0 ;  /* 0x00000000a3027220 */ /* 0x000fe20000410000 */
[-C--:B------:R-:W-:Y:S01]  /*5940*/  FSEL R12, R12, R150.reuse, P1 ;  /* 0x000000960c0c7208 */ /* 0x080fe20000800000 */
[----:B------:R-:W-:Y:S01]  /*5950*/  FADD.FTZ R0, -R150, R16 ;  /* 0x0000001096007221 */ /* 0x000fe20000010100 */
[----:B------:R-:W-:Y:S01]  /*5960*/  FSEL R13, R13, R150, P2 ;  /* 0x000000960d0d7208 */ /* 0x000fe20001000000 */
[----:B------:R-:W-:Y:S01]  /*5970*/  FMUL.FTZ R8, R160, R8 ;  /* 0x00000008a0087220 */ /* 0x000fe20000410000 */
[----:B------:R-:W-:Y:S01]  /*5980*/  FSETP.GE.FTZ.AND P1, PT, R152, RZ, PT ;  /* 0x000000ff9800720b */ /* 0x000fe20003f36000 */
[----:B------:R-:W-:Y:S01]  /*5990*/  FMUL.FTZ R9, R157, R9 ;  /* 0x000000099d097220 */ /* 0x000fe20000410000 */
[----:B------:R-:W-:Y:S01]  /*59a0*/  F2FP.F16.F32.PACK_AB R16, R2, R3 ;  /* 0x000000030210723e */ /* 0x000fe200000000ff */
[----:B------:R-:W-:Y:S01]  /*59b0*/  FMUL.FTZ R12, R155, R12 ;  /* 0x0000000c9b0c7220 */ /* 0x000fe20000410000 */
[----:B------:R-:W-:Y:S01]  /*59c0*/  FSEL R0, R0, R150, P1 ;  /* 0x0000009600007208 */ /* 0x000fe20000800000 */
[----:B------:R-:W-:Y:S01]  /*59d0*/  FMUL.FTZ R13, R153, R13 ;  /* 0x0000000d990d7220 */ /* 0x000fe20000410000 */
[----:B------:R-:W-:Y:S01]  /*59e0*/  F2FP.F16.F32.PACK_AB R68, R9, R8 ;  /* 0x000000080944723e */ /* 0x000fe200000000ff */
[----:B------:R-:W-:Y:S02]  /*59f0*/  @P0 FADD.FTZ R150, -R150, R17 ;  /* 0x0000001196960221 */ /* 0x000fe40000010100 */
[----:B------:R-:W-:Y:S01]  /*5a00*/  FMUL.FTZ R71, R152, R0 ;  /* 0x0000000098477220 */ /* 0x000fe20000410000 */
[----:B------:R-:W-:Y:S01]  /*5a10*/  F2FP.F16.F32.PACK_AB R17, R13, R12 ;  /* 0x0000000c0d11723e */ /* 0x000fe200000000ff */
[----:B------:R-:W-:Y:S01]  /*5a20*/  FMUL.FTZ R150, R151, R150 ;  /* 0x0000009697967220 */ /* 0x000fe20000410000 */
[----:B------:R-:W-:Y:S06]  /*5a30*/  @!P4 BRA `(.L_x_561) ;  /* 0x00000004002cc947 */ /* 0x000fec0003800000 */
[----:B------:R-:W1:Y:S01]  /*5a40*/  LDC R7, c[0x0][0x240] ;  /* 0x00009000ff077b82 */ /* 0x000e620000000800 */
[----:B------:R-:W-:Y:S01]  /*5a50*/  ISETP.GE.AND P2, PT, R217, UR4, PT ;  /* 0x00000004d9007c0c */ /* 0x000fe2000bf46270 */
[----:B------:R-:W-:Y:S01]  /*5a60*/  IMAD.MOV.U32 R4, RZ, RZ, -0x6000 ;  /* 0xffffa000ff047424 */ /* 0x000fe200078e00ff */
[----:B------:R-:W-:Y:S02]  /*5a70*/  ISETP.GE.AND P1, PT, R218, UR4, PT ;  /* 0x00000004da007c0c */ /* 0x000fe4000bf26270 */
[----:B------:R-:W-:Y:S03]  /*5a80*/  LOP3.LUT R0, R197, 0x1, RZ, 0xc0, !PT ;  /* 0x00000001c5007812 */ /* 0x000fe600078ec0ff */
[----:B------:R-:W2:Y:S01]  /*5a90*/  LDC R72, c[0x0][0x244] ;  /* 0x00009100ff487b82 */ /* 0x000ea20000000800 */
[----:B------:R-:W-:Y:S04]  /*5aa0*/  ISETP.NE.U32.AND P0, PT, R0, 0x1, PT ;  /* 0x000000010000780c */ /* 0x000fe80003f05070 */
[----:B------:R-:W-:Y:S05]  /*5ab0*/  SEL R4, R4, 0x6000, !P0 ;  /* 0x0000600004047807 */ /* 0x000fea0004000000 */
[--C-:B------:R-:W-:Y:S02]  /*5ac0*/  IMAD.IADD R195, R195, 0x1, R4.reuse ;  /* 0x00000001c3c37824 */ /* 0x100fe400078e0204 */
[--C-:B------:R-:W-:Y:S02]  /*5ad0*/  IMAD.IADD R198, R198, 0x1, R4.reuse ;  /* 0x00000001c6c67824 */ /* 0x100fe400078e0204 */
[----:B------:R-:W-:Y:S02]  /*5ae0*/  IMAD.IADD R183, R183, 0x1, R4 ;  /* 0x00000001b7b77824 */ /* 0x000fe400078e0204 */
[----:B-1----:R-:W-:Y:S05]  /*5af0*/  IMAD.U32 R3, R7, -0x40, RZ ;  /* 0xffffffc007037824 */ /* 0x002fea00078e00ff */
[-C--:B------:R-:W-:Y:S02]  /*5b00*/  LEA R2, P0, R3, R202.reuse, 0x1 ;  /* 0x000000ca03027211 */ /* 0x080fe400078008ff */
[----:B------:R-:W-:Y:S02]  /*5b10*/  SHF.R.S32.HI R5, RZ, 0x1f, R3 ;  /* 0x0000001fff057819 */ /* 0x000fe40000011403 */
[----:B------:R-:W-:Y:S02]  /*5b20*/  LEA R0, P3, R7, R3, 0x5 ;  /* 0x0000000307007211 */ /* 0x000fe400078628ff */
[----:B------:R-:W-:Y:S02]  /*5b30*/  LEA.HI.X.SX32 R3, R3, R203, 0x1, P0 ;  /* 0x000000cb03037211 */ /* 0x000fe400000f0eff */
[----:B------:R-:W-:Y:S02]  /*5b40*/  ISETP.GE.AND P0, PT, R206, UR4, PT ;  /* 0x00000004ce007c0c */ /* 0x000fe4000bf06270 */
[C---:B--2---:R-:W-:Y:S02]  /*5b50*/  LEA.HI.X R5, R7.reuse, R5, R72, 0x5, P3 ;  /* 0x0000000507057211 */ /* 0x044fe400018f2c48 */
[CC--:B------:R-:W-:Y:S04]  /*5b60*/  @!P2 LEA R12, P3, R0.reuse, R202.reuse, 0x1 ;  /* 0x000000ca000ca211 */ /* 0x0c0fe800078608ff */
[CCC-:B------:R-:W-:Y:S02]  /*5b70*/  @!P2 LEA.HI.X R13, R0.reuse, R203.reuse, R5.reuse, 0x1, P3 ;  /* 0x000000cb000da211 */ /* 0x1c0fe400018f0c05 */
[C---:B------:R-:W-:Y:S01]  /*5b80*/  @!P1 LEA R8, P3, R0.reuse, R202, 0x1 ;  /* 0x000000ca00089211 */ /* 0x040fe200078608ff */
[----:B------:R-:W-:Y:S02]  /*5b90*/  IMAD.MOV.U32 R202, RZ, RZ, R2 ;  /* 0x000000ffffca7224 */ /* 0x000fe400078e0002 */
[----:B------:R1:W-:Y:S01]  /*5ba0*/  @P0 STS [R195], RZ ;  /* 0x000000ffc3000388 */ /* 0x0003e20000000800 */
[----:B------:R-:W-:Y:S01]  /*5bb0*/  @!P1 LEA.HI.X R9, R0, R203, R5, 0x1, P3 ;  /* 0x000000cb00099211 */ /* 0x000fe200018f0c05 */
[----:B------:R-:W-:Y:S01]  /*5bc0*/  IMAD.MOV.U32 R203, RZ, RZ, R3 ;  /* 0x000000ffffcb7224 */ /* 0x000fe200078e0003 */
[C---:B------:R-:W-:Y:S01]  /*5bd0*/  @!P0 LEA R6, P3, R7.reuse, R2, 0x6 ;  /* 0x0000000207068211 */ /* 0x040fe200078630ff */
[----:B------:R1:W-:Y:S03]  /*5be0*/  @P0 STS [R195+0x4], RZ ;  /* 0x000004ffc3000388 */ /* 0x0003e60000000800 */
[----:B------:R-:W-:Y:S01]  /*5bf0*/  @!P0 LEA.HI.X R7, R7, R3, R72, 0x6, P3 ;  /* 0x0000000307078211 */ /* 0x000fe200018f3448 */
        /* <DEDUP_REMOVED lines=47> */
.L_x_561:
[-C--:B-1----:R-:W-:Y:S01]  /*5ef0*/  FSEL R3, R70, R149.reuse, P6 ;  /* 0x0000009546037208 */ /* 0x082fe20003000000 */
[----:B------:R-:W-:Y:S01]  /*5f00*/  FADD.FTZ R0, -R149, R10 ;  /* 0x0000000a95007221 */ /* 0x000fe20000010100 */
[----:B------:R-:W-:Y:S01]  /*5f10*/  FSEL R2, R69, R149, P5 ;  /* 0x0000009545027208 */ /* 0x000fe20002800000 */
[----:B------:R-:W-:Y:S01]  /*5f20*/  FADD.FTZ R11, -R149, R11 ;  /* 0x0000000b950b7221 */ /* 0x000fe20000010100 */
[----:B------:R-:W-:Y:S01]  /*5f30*/  FSETP.GE.FTZ.AND P0, PT, R162, RZ, PT ;  /* 0x000000ffa200720b */ /* 0x000fe20003f16000 */
[----:B------:R-:W-:Y:S01]  /*5f40*/  FMUL.FTZ R4, R166, R3 ;  /* 0x00000003a6047220 */ /* 0x000fe20000410000 */
[----:B------:R-:W-:Y:S01]  /*5f50*/  FSETP.GE.FTZ.AND P1, PT, R161, RZ, PT ;  /* 0x000000ffa100720b */ /* 0x000fe20003f36000 */
[----:B------:R-:W-:Y:S01]  /*5f60*/  FMUL.FTZ R3, R165, R2 ;  /* 0x00000002a5037220 */ /* 0x000fe20000410000 */
[-C--:B------:R-:W-:Y:S01]  /*5f70*/  FSEL R0, R0, R149.reuse, P0 ;  /* 0x0000009500007208 */ /* 0x080fe20000000000 */
[C---:B------:R-:W-:Y:S01]  /*5f80*/  FADD.FTZ R14, -R149.reuse, R14 ;  /* 0x0000000e950e7221 */ /* 0x040fe20000010100 */
[----:B------:R-:W-:Y:S01]  /*5f90*/  FSETP.GE.FTZ.AND P0, PT, R154, RZ, PT ;  /* 0x000000ff9a00720b */ /* 0x000fe20003f16000 */
[----:B------:R-:W-:Y:S01]  /*5fa0*/  FADD.FTZ R15, -R149, R15 ;  /* 0x0000000f950f7221 */ /* 0x000fe20000010100 */
[----:B------:R-:W-:Y:S01]  /*5fb0*/  F2FP.F16.F32.PACK_AB R3, R3, R4 ;  /* 0x000000040303723e */ /* 0x000fe200000000ff */
[----:B------:R-:W-:Y:S01]  /*5fc0*/  FMUL.FTZ R6, R162, R0 ;  /* 0x00000000a2067220 */ /* 0x000fe20000410000 */
[-C--:B------:R-:W-:Y:S01]  /*5fd0*/  FSEL R0, R11, R149.reuse, P1 ;  /* 0x000000950b007208 */ /* 0x080fe20000800000 */
[----:B------:R-:W-:Y:S01]  /*5fe0*/  FADD.FTZ R18, -R149, R18 ;  /* 0x0000001295127221 */ /* 0x000fe20000010100 */
[----:B------:R-:W-:Y:S01]  /*5ff0*/  FSETP.GE.FTZ.AND P3, PT, R159, RZ, PT ;  /* 0x000000ff9f00720b */ /* 0x000fe20003f76000 */
[----:B------:R1:W-:Y:S01]  /*6000*/  STS [R211+0x1e400], R3 ;  /* 0x01e40003d3007388 */ /* 0x0003e20000000800 */
[----:B------:R-:W-:Y:S01]  /*6010*/  FSETP.GE.FTZ.AND P2, PT, R158, RZ, PT ;  /* 0x000000ff9e00720b */ /* 0x000fe20003f56000 */
[----:B------:R-:W-:Y:S01]  /*6020*/  FMUL.FTZ R2, R161, R0 ;  /* 0x00000000a1027220 */ /* 0x000fe20000410000 */
[-C--:B------:R-:W-:Y:S01]  /*6030*/  FSEL R0, R14, R149.reuse, P3 ;  /* 0x000000950e007208 */ /* 0x080fe20001800000 */
[----:B------:R-:W-:Y:S01]  /*6040*/  STS [R211+0x1e000], R16 ;  /* 0x01e00010d3007388 */ /* 0x000fe20000000800 */
[----:B------:R-:W-:Y:S01]  /*6050*/  FSEL R15, R15, R149, P2 ;  /* 0x000000950f0f7208 */ /* 0x000fe20001000000 */
[----:B------:R-:W-:Y:S01]  /*6060*/  IMAD R194, R235, UR6, RZ ;  /* 0x00000006ebc27c24 */ /* 0x000fe2000f8e02ff */
[----:B------:R-:W-:Y:S01]  /*6070*/  FSETP.GE.FTZ.AND P1, PT, R156, RZ, PT ;  /* 0x000000ff9c00720b */ /* 0x000fe20003f36000 */
[----:B------:R-:W-:Y:S01]  /*6080*/  FMUL.FTZ R5, R159, R0 ;  /* 0x000000009f057220 */ /* 0x000fe20000410000 */
[----:B------:R-:W-:Y:S01]  /*6090*/  F2FP.F16.F32.PACK_AB R2, R2, R6 ;  /* 0x000000060202723e */ /* 0x000fe200000000ff */
[----:B------:R-:W-:Y:S01]  /*60a0*/  FMUL.FTZ R0, R158, R15 ;  /* 0x0000000f9e007220 */ /* 0x000fe20000410000 */
[----:B------:R-:W-:Y:S01]  /*60b0*/  FSEL R18, R18, R149, P1 ;  /* 0x0000009512127208 */ /* 0x000fe20000800000 */
[----:B------:R-:W-:Y:S01]  /*60c0*/  @P0 FADD.FTZ R149, -R149, R19 ;  /* 0x0000001395950221 */ /* 0x000fe20000010100 */
[----:B------:R-:W-:Y:S01]  /*60d0*/  STS [R214+0x1e000], R68 ;  /* 0x01e00044d6007388 */ /* 0x000fe20000000800 */
[----:B------:R-:W-:Y:S02]  /*60e0*/  F2FP.F16.F32.PACK_AB R4, R150, R71 ;  /* 0x000000479604723e */ /* 0x000fe400000000ff */
[----:B------:R-:W-:Y:S01]  /*60f0*/  FMUL.FTZ R18, R156, R18 ;  /* 0x000000129c127220 */ /* 0x000fe20000410000 */
[----:B------:R-:W-:Y:S01]  /*6100*/  FMUL.FTZ R149, R154, R149 ;  /* 0x000000959a957220 */ /* 0x000fe20000410000 */
[----:B------:R-:W-:Y:S01]  /*6110*/  F2FP.F16.F32.PACK_AB R0, R0, R5 ;  /* 0x000000050000723e */ /* 0x000fe200000000ff */
[----:B------:R2:W-:Y:S04]  /*6120*/  STS [R214+0x1e400], R2 ;  /* 0x01e40002d6007388 */ /* 0x0005e80000000800 */
[----:B------:R-:W-:Y:S01]  /*6130*/  STS [R212+0x1e000], R17 ;  /* 0x01e00011d4007388 */ /* 0x000fe20000000800 */
[----:B-1----:R-:W-:Y:S03]  /*6140*/  F2FP.F16.F32.PACK_AB R3, R149, R18 ;  /* 0x000000129503723e */ /* 0x002fe600000000ff */
[----:B------:R1:W-:Y:S04]  /*6150*/  STS [R212+0x1e400], R0 ;  /* 0x01e40000d4007388 */ /* 0x0003e80000000800 */
[----:B------:R-:W-:Y:S04]  /*6160*/  STS [R213+0x1e000], R4 ;  /* 0x01e00004d5007388 */ /* 0x000fe80000000800 */
[----:B------:R-:W-:Y:S01]  /*6170*/  STS [R213+0x1e400], R3 ;  /* 0x01e40003d5007388 */ /* 0x000fe20000000800 */
[----:B------:R-:W-:Y:S01]  /*6180*/  BAR.SYNC.DEFER_BLOCKING 0x0 ;  /* 0x0000000000007b1d */ /* 0x000fe20000010000 */
[----:B--2---:R-:W-:Y:S05]  /*6190*/  IMAD.U32 R2, R194, -0x40, RZ ;  /* 0xffffffc0c2027824 */ /* 0x004fea00078e00ff */
[C---:B------:R-:W-:Y:S02]  /*61a0*/  LEA R192, P0, R2.reuse, R192, 0x2 ;  /* 0x000000c002c07211 */ /* 0x040fe400078010ff */
[----:B-1----:R-:W-:Y:S02]  /*61b0*/  LEA R0, R191, UR5, 0x1 ;  /* 0x00000005bf007c11 */ /* 0x002fe4000f8e08ff */
[----:B------:R-:W-:Y:S01]  /*61c0*/  LEA.HI.X.SX32 R193, R2, R193, 0x2, P0 ;  /* 0x000000c102c17211 */ /* 0x000fe200000f16ff */
[----:B------:R-:W-:Y:S04]  /*61d0*/  LDSM.16.MT88.4 R4, [R181+0x20000] ;  /* 0x02000000b504783b */ /* 0x000fe80000004200 */
        /* <DEDUP_REMOVED lines=80> */
[----:B------:R-:W-:Y:S02]  /*66e0*/  SHF.R.S32.HI R5, RZ, 0x1f, R3 ;  /* 0x0000001fff057819 */ /* 0x000fe40000011403 */
[----:B------:R-:W-:Y:S02]  /*66f0*/  LEA.HI.X.SX32 R3, R3, R201, 0x1, P0 ;  /* 0x000000c903037211 */ /* 0x000fe400000f0eff */
[CC--:B------:R-:W-:Y:S02]  /*6700*/  @!P2 LEA R8, P5, R4.reuse, R200.reuse, 0x1 ;  /* 0x000000c80408a211 */ /* 0x0c0fe400078a08ff */
[C---:B------:R-:W-:Y:S01]  /*6710*/  @!P1 LEA R6, P0, R4.reuse, R200, 0x1 ;  /* 0x000000c804069211 */ /* 0x040fe200078008ff */
[----:B------:R-:W-:Y:S01]  /*6720*/  @!PT LDS RZ, [RZ] ;  /* 0x00000000fffff984 */ /* 0x000fe20000000800 */
[----:B------:R-:W-:Y:S01]  /*6730*/  @!PT LDS RZ, [RZ] ;  /* 0x00000000fffff984 */ /* 0x000fe20000000800 */
[----:B------:R-:W-:Y:S01]  /*6740*/  @!PT LDS RZ, [RZ] ;  /* 0x00000000fffff984 */ /* 0x000fe20000000800 */
[----:B------:R3:W-:Y:S01]  /*6750*/  @!P3 LDGSTS.E.BYPASS.LTC128B.128 [R196+0xc000], desc[UR14][R2.64] ;  /* 0x0c00000002c4bfae */ /* 0x0007e2000b901d4e */
[C---:B--2---:R-:W-:Y:S01]  /*6760*/  LEA.HI.X R5, R11.reuse, R5, R12, 0x5, P6 ;  /* 0x000000050b057211 */ /* 0x044fe200030f2c0c */
[----:B------:R-:W-:Y:S01]  /*6770*/  IMAD.MOV.U32 R200, RZ, RZ, R2 ;  /* 0x000000ffffc87224 */ /* 0x000fe200078e0002 */
[C---:B------:R-:W-:Y:S01]  /*6780*/  @!P3 LEA R10, P6, R11.reuse, R2, 0x6 ;  /* 0x000000020b0ab211 */ /* 0x040fe200078c30ff */
[----:B------:R3:W-:Y:S01]  /*6790*/  @P2 STS.128 [R196+0xe000], RZ ;  /* 0x00e000ffc4002388 */ /* 0x0007e20000000c00 */
[C-C-:B------:R-:W-:Y:S02]  /*67a0*/  @!P2 LEA.HI.X R9, R4.reuse, R201, R5.reuse, 0x1, P5 ;  /* 0x000000c90409a211 */ /* 0x140fe400028f0c05 */
[----:B------:R-:W-:Y:S01]  /*67b0*/  @!P3 LEA.HI.X R11, R11, R3, R12, 0x6, P6 ;  /* 0x000000030b0bb211 */ /* 0x000fe200030f340c */
[----:B------:R-:W-:Y:S01]  /*67c0*/  @!PT LDS RZ, [RZ] ;  /* 0x00000000fffff984 */ /* 0x000fe20000000800 */
[----:B------:R-:W-:Y:S01]  /*67d0*/  @!PT LDS RZ, [RZ] ;  /* 0x00000000fffff984 */ /* 0x000fe20000000800 */
[----:B------:R-:W-:Y:S01]  /*67e0*/  @!PT LDS RZ, [RZ] ;  /* 0x00000000fffff984 */ /* 0x000fe20000000800 */
[----:B------:R3:W-:Y:S01]  /*67f0*/  @!P2 LDGSTS.E.BYPASS.LTC128B.128 [R196+0xe000], desc[UR14][R2.64+0x80] ;  /* 0x0e00008002c4afae */ /* 0x0007e2000b901d4e */
[----:B------:R-:W-:Y:S01]  /*6800*/  @!P1 LEA.HI.X R7, R4, R201, R5, 0x1, P0 ;  /* 0x000000c904079211 */ /* 0x000fe200000f0c05 */
[----:B------:R-:W-:Y:S02]  /*6810*/  IMAD.MOV.U32 R201, RZ, RZ, R3 ;  /* 0x000000ffffc97224 */ /* 0x000fe400078e0003 */
        /* <DEDUP_REMOVED lines=21> */
.L_x_562:
[----:B------:R-:W-:Y:S01]  /*6970*/  LDSM.16.M88.4 R96, [R186] ;  /* 0x00000000ba60783b */ /* 0x000fe20000000200 */
[----:B---3--:R-:W-:Y:S03]  /*6980*/  @P4 IADD3 R2, P0, R204, -0x100, RZ ;  /* 0xffffff00cc024810 */ /* 0x008fe60007f1e0ff */
[----:B------:R-:W1:Y:S02]  /*6990*/  LDSM.16.MT88.4 R16, [R0+0x12000] ;  /* 0x012000000010783b */ /* 0x000e640000004200 */
[----:B------:R-:W-:Y:S02]  /*69a0*/  @P4 IMAD.MOV.U32 R204, RZ, RZ, R2 ;  /* 0x000000ffffcc4224 */ /* 0x000fe400078e0002 */
        /* <DEDUP_REMOVED lines=9> */
[-C--:B-1----:R-:W-:Y:S06]  /*6a40*/  HMMA.16816.F32 R4, R96, R16.reuse, RZ ;  /* 0x000000106004723c */ /* 0x082fec00000018ff */
[C---:B--2---:R-:W-:Y:S06]  /*6a50*/  HMMA.16816.F32 R8, R92.reuse, R16, RZ ;  /* 0x000000105c08723c */ /* 0x044fec00000018ff */
        /* <DEDUP_REMOVED lines=10> */
[----:B------:R-:W-:Y:S05]  /*6b00*/  LDSM.16.M88.4 R148, [R188] ;  /* 0x00000000bc94783b */ /* 0x000fea0000000200 */
        /* <DEDUP_REMOVED lines=9> */
[----:B------:R-:W2:Y:S05]  /*6ba0*/  LDSM.16.M88.4 R164, [R188+0x1000] ;  /* 0x00100000bca4783b */ /* 0x000eaa0000000200 */
[-C--:B------:R-:W-:Y:S06]  /*6bb0*/  HMMA.16816.F32 R84, R152, R168.reuse, R84 ;  /* 0x000000a89854723c */ /* 0x080fec0000001854 */
[C---:B------:R-:W-:Y:S06]  /*6bc0*/  HMMA.16816.F32 R88, R160.reuse, R168, R88 ;  /* 0x000000a8a058723c */ /* 0x040fec0000001858 */
[-C--:B------:R-:W-:Y:S01]  /*6bd0*/  HMMA.16816.F32 R92, R160, R170.reuse, R92 ;  /* 0x000000aaa05c723c */ /* 0x080fe2000000185c */
[----:B------:R-:W3:Y:S05]  /*6be0*/  LDSM.16.MT88.4 R160, [R0+0x17000] ;  /* 0x0170000000a0783b */ /* 0x000eea0000004200 */
[----:B------:R-:W-:Y:S01]  /*6bf0*/  HMMA.16816.F32 R96, R152, R170, R96 ;  /* 0x000000aa9860723c */ /* 0x000fe20000001860 */
[----:B------:R-:W-:Y:S04]  /*6c00*/  LDSM.16.M88.4 R152, [R189] ;  /* 0x00000000bd98783b */ /* 0x000fe80000000200 */
[----:B------:R-:W-:Y:S01]  /*6c10*/  LDSM.16.M88.4 R168, [R189+0x1000] ;  /* 0x00100000bda8783b */ /* 0x000fe20000000200 */
[-C--:B-1----:R-:W-:Y:S06]  /*6c20*/  HMMA.16816.F32 R4, R148, R156.reuse, R4 ;  /* 0x0000009c9404723c */ /* 0x082fec0000001804 */
[C---:B--2---:R-:W-:Y:S06]  /*6c30*/  HMMA.16816.F32 R8, R164.reuse, R156, R8 ;  /* 0x0000009ca408723c */ /* 0x044fec0000001808 */
[-C--:B------:R-:W-:Y:S06]  /*6c40*/  HMMA.16816.F32 R12, R164, R158.reuse, R12 ;  /* 0x0000009ea40c723c */ /* 0x080fec000000180c */
[C---:B------:R-:W-:Y:S01]  /*6c50*/  HMMA.16816.F32 R16, R148.reuse, R158, R16 ;  /* 0x0000009e9410723c */ /* 0x040fe20000001810 */
[----:B------:R-:W1:Y:S05]  /*6c60*/  LDSM.16.MT88.4 R156, [R0+0x13800] ;  /* 0x01380000009c783b */ /* 0x000e6a0000004200 */
[-C--:B------:R-:W-:Y:S06]  /*6c70*/  HMMA.16816.F32 R68, R148, R172.reuse, R68 ;  /* 0x000000ac9444723c */ /* 0x080fec0000001844 */
[C---:B------:R-:W-:Y:S06]  /*6c80*/  HMMA.16816.F32 R72, R164.reuse, R172, R72 ;  /* 0x000000aca448723c */ /* 0x040fec0000001848 */
[-C--:B------:R-:W-:Y:S06]  /*6c90*/  HMMA.16816.F32 R76, R164, R174.reuse, R76 ;  /* 0x000000aea44c723c */ /* 0x080fec000000184c */
[C---:B------:R-:W-:Y:S01]  /*6ca0*/  HMMA.16816.F32 R80, R148.reuse, R174, R80 ;  /* 0x000000ae9450723c */ /* 0x040fe20000001850 */
[----:B------:R-:W2:Y:S05]  /*6cb0*/  LDSM.16.MT88.4 R172, [R0+0x15800] ;  /* 0x0158000000ac783b */ /* 0x000eaa0000004200 */
[-C--:B---3--:R-:W-:Y:S06]  /*6cc0*/  HMMA.16816.F32 R84, R148, R160.reuse, R84 ;  /* 0x000000a09454723c */ /* 0x088fec0000001854 */
[C---:B------:R-:W-:Y:S06]  /*6cd0*/  HMMA.16816.F32 R88, R164.reuse, R160, R88 ;  /* 0x000000a0a458723c */ /* 0x040fec0000001858 */
[-C--:B------:R-:W-:Y:S01]  /*6ce0*/  HMMA.16816.F32 R92, R164, R162.reuse, R92 ;  /* 0x000000a2a45c723c */ /* 0x080fe2000000185c */
[----:B------:R3:W4:Y:S05]  /*6cf0*/  LDSM.16.MT88.4 R164, [R0+0x17800] ;  /* 0x0178000000a4783b */ /* 0x00072a0000004200 */
[----:B------:R-:W-:Y:S06]  /*6d00*/  HMMA.16816.F32 R96, R148, R162, R96 ;  /* 0x000000a29460723c */ /* 0x000fec0000001860 */
[-C--:B-1----:R-:W-:Y:S05]  /*6d10*/  HMMA.16816.F32 R4, R152, R156.reuse, R4 ;  /* 0x0000009c9804723c */ /* 0x082fea0000001804 */
[----:B------:R-:W-:Y:S01]  /*6d20*/  IMAD.SHL.U32 R149, R194, 0x20, RZ ;  /* 0x00000020c2957824 */ /* 0x000fe200078e00ff */
[C---:B------:R-:W-:Y:S06]  /*6d30*/  HMMA.16816.F32 R8, R168.reuse, R156, R8 ;  /* 0x0000009ca808723c */ /* 0x040fec0000001808 */
[-C--:B------:R-:W-:Y:S05]  /*6d40*/  HMMA.16816.F32 R12, R168, R158.reuse, R12 ;  /* 0x0000009ea80c723c */ /* 0x080fea000000180c */
[----:B---3--:R-:W-:Y:S01]  /*6d50*/  @P4 IADD3.X R0, R205, -0x1, RZ, P0, !PT ;  /* 0xffffffffcd004810 */ /* 0x008fe200007fe4ff */
[C---:B------:R-:W-:Y:S05]  /*6d60*/  HMMA.16816.F32 R16, R152.reuse, R158, R16 ;  /* 0x0000009e9810723c */ /* 0x040fea0000001810 */
[----:B------:R-:W-:Y:S01]  /*6d70*/  @P4 IMAD.MOV.U32 R205, RZ, RZ, R0 ;  /* 0x000000ffffcd4224 */ /* 0x000fe200078e0000 */
[-C--:B--2---:R-:W-:Y:S05]  /*6d80*/  HMMA.16816.F32 R68, R152, R172.reuse, R68 ;  /* 0x000000ac9844723c */ /* 0x084fea0000001844 */
[----:B------:R-:W-:Y:S01]  /*6d90*/  @P4 IMAD.WIDE R2, R210, 0x4, R204 ;  /* 0x00000004d2024825 */ /* 0x000fe200078e02cc */
[C---:B------:R-:W-:Y:S04]  /*6da0*/  HMMA.16816.F32 R72, R168.reuse, R172, R72 ;  /* 0x000000aca848723c */ /* 0x040fe80000001848 */
[----:B------:R-:W5:Y:S01]  /*6db0*/  @P4 LDG.E R208, desc[UR14][R2.64] ;  /* 0x0000000e02d04981 */ /* 0x000f62000c1e1900 */
[C---:B------:R-:W-:Y:S01]  /*6dc0*/  IMAD.SHL.U32 R157, R194.reuse, 0x8, RZ ;  /* 0x00000008c29d7824 */ /* 0x040fe200078e00ff */
[-C--:B------:R-:W-:Y:S02]  /*6dd0*/  HMMA.16816.F32 R76, R168, R174.reuse, R76 ;  /* 0x000000aea84c723c */ /* 0x080fe4000000184c */
[----:B------:R1:W5:Y:S03]  /*6de0*/  @P4 LDG.E R209, desc[UR14][R2.64+0x20] ;  /* 0x0000200e02d14981 */ /* 0x000366000c1e1900 */
[C---:B------:R-:W-:Y:S01]  /*6df0*/  IMAD.SHL.U32 R156, R194.reuse, 0x10, RZ ;  /* 0x00000010c29c7824 */ /* 0x040fe200078e00ff */
[C---:B------:R-:W-:Y:S01]  /*6e00*/  HMMA.16816.F32 R80, R152.reuse, R174, R80 ;  /* 0x000000ae9850723c */ /* 0x040fe20000001850 */
[----:B------:R2:W-:Y:S04]  /*6e10*/  REDG.E.ADD.F32.FTZ.RN.STRONG.GPU desc[UR14][R192.64], R4 ;  /* 0x00000004c00079a6 */ /* 0x0005e8000c10f38e */
[----:B------:R-:W-:Y:S01]  /*6e20*/  IMAD R0, R194, 0x18, RZ ;  /* 0x00000018c2007824 */ /* 0x000fe200078e02ff */
[-C--:B----4-:R-:W-:Y:S05]  /*6e30*/  HMMA.16816.F32 R84, R152, R164.reuse, R84 ;  /* 0x000000a49854723c */ /* 0x090fea0000001854 */
[CC--:B------:R-:W-:Y:S01]  /*6e40*/  LEA R150, P1, R156.reuse, R192.reuse, 0x2 ;  /* 0x000000c09c967211 */ /* 0x0c0fe200078210ff */
[C---:B------:R-:W-:Y:S05]  /*6e50*/  HMMA.16816.F32 R88, R168.reuse, R164, R88 ;  /* 0x000000a4a858723c */ /* 0x040fea0000001858 */
[-C--:B------:R-:W-:Y:S01]  /*6e60*/  LEA.HI.X.SX32 R151, R156, R193.reuse, 0x2, P1 ;  /* 0x000000c19c977211 */ /* 0x080fe200008f16ff */
[-C--:B------:R-:W-:Y:S05]  /*6e70*/  HMMA.16816.F32 R92, R168, R166.reuse, R92 ;  /* 0x000000a6a85c723c */ /* 0x080fea000000185c */
[CC--:B-1----:R-:W-:Y:S01]  /*6e80*/  LEA R2, P0, R157.reuse, R192.reuse, 0x2 ;  /* 0x000000c09d027211 */ /* 0x0c2fe200078010ff */
[----:B------:R-:W-:Y:S05]  /*6e90*/  HMMA.16816.F32 R96, R152, R166, R96 ;  /* 0x000000a69860723c */ /* 0x000fea0000001860 */
[-C--:B------:R-:W-:Y:S02]  /*6ea0*/  LEA.HI.X.SX32 R3, R157, R193.reuse, 0x2, P0 ;  /* 0x000000c19d037211 */ /* 0x080fe400000f16ff */
[-C--:B--2---:R-:W-:Y:S01]  /*6eb0*/  LEA R4, P0, R0, R192.reuse, 0x2 ;  /* 0x000000c000047211 */ /* 0x084fe200078010ff */
[----:B------:R-:W-:Y:S02]  /*6ec0*/  IMAD R152, R194, 0x28, RZ ;  /* 0x00000028c2987824 */ /* 0x000fe400078e02ff */
[----:B------:R1:W-:Y:S01]  /*6ed0*/  REDG.E.ADD.F32.FTZ.RN.STRONG.GPU desc[UR14][R2.64], R5 ;  /* 0x00000005020079a6 */ /* 0x0003e2000c10f38e */
[CC--:B------:R-:W-:Y:S03]  /*6ee0*/  LEA R148, P1, R149.reuse, R192.reuse, 0x2 ;  /* 0x000000c095947211 */ /* 0x0c0fe600078210ff */
[----:B------:R2:W-:Y:S01]  /*6ef0*/  REDG.E.ADD.F32.FTZ.RN.STRONG.GPU desc[UR14][R150.64], R6 ;  /* 0x00000006960079a6 */ /* 0x0005e2000c10f38e */
[-C--:B------:R-:W-:Y:S02]  /*6f00*/  LEA.HI.X.SX32 R149, R149, R193.reuse, 0x2, P1 ;  /* 0x000000c195957211 */ /* 0x080fe400008f16ff */
[-C--:B-1----:R-:W-:Y:S01]  /*6f10*/  LEA.HI.X.SX32 R5, R0, R193.reuse, 0x2, P0 ;  /* 0x000000c100057211 */ /* 0x082fe200000f16ff */
[C---:B------:R-:W-:Y:S02]  /*6f20*/  IMAD R0, R194.reuse, 0x30, RZ ;  /* 0x00000030c2007824 */ /* 0x040fe400078e02ff */
[----:B------:R-:W-:Y:S01]  /*6f30*/  IMAD R194, R194, 0x38, RZ ;  /* 0x00000038c2c27824 */ /* 0x000fe200078e02ff */
[CC--:B--2---:R-:W-:Y:S01]  /*6f40*/  LEA R6, P0, R152.reuse, R192.reuse, 0x2 ;  /* 0x000000c098067211 */ /* 0x0c4fe200078010ff */
[----:B------:R1:W-:Y:S04]  /*6f50*/  REDG.E.ADD.F32.FTZ.RN.STRONG.GPU desc[UR14][R4.64], R7 ;  /* 0x00000007040079a6 */ /* 0x0003e8000c10f38e */
[----:B------:R2:W-:Y:S01]  /*6f60*/  REDG.E.ADD.F32.FTZ.RN.STRONG.GPU desc[UR14][R148.64], R8 ;  /* 0x00000008940079a6 */ /* 0x0005e2000c10f38e */
[-C--:B-1----:R-:W-:Y:S02]  /*6f70*/  LEA.HI.X.SX32 R7, R152, R193.reuse, 0x2, P0 ;  /* 0x000000c198077211 */ /* 0x082fe400000f16ff */
[-C--:B------:R-:W-:Y:S02]  /*6f80*/  LEA R4, P1, R0, R192.reuse, 0x2 ;  /* 0x000000c000047211 */ /* 0x080fe400078210ff */
[-C--:B--2---:R-:W-:Y:S01]  /*6f90*/  LEA R8, P0, R194, R192.reuse, 0x2 ;  /* 0x000000c0c2087211 */ /* 0x084fe200078010ff */
[----:B------:R1:W-:Y:S01]  /*6fa0*/  REDG.E.ADD.F32.FTZ.RN.STRONG.GPU desc[UR14][R6.64], R9 ;  /* 0x00000009060079a6 */ /* 0x0003e2000c10f38e */
[-C--:B------:R-:W-:Y:S05]  /*6fb0*/  LEA.HI.X.SX32 R5, R0, R193.reuse, 0x2, P1 ;  /* 0x000000c100057211 */ /* 0x080fea00008f16ff */
[----:B------:R2:W-:Y:S01]  /*6fc0*/  REDG.E.ADD.F32.FTZ.RN.STRONG.GPU desc[UR14][R4.64], R10 ;  /* 0x0000000a040079a6 */ /* 0x0005e2000c10f38e */
[-C--:B-1----:R-:W-:Y:S01]  /*6fd0*/  LEA.HI.X.SX32 R9, R194, R193.reuse, 0x2, P0 ;  /* 0x000000c1c2097211 */ /* 0x082fe200000f16ff */
[----:B------:R-:W-:Y:S04]  /*6fe0*/  VIADD R7, R156, 0x20 ;  /* 0x000000209c077836 */ /* 0x000fe80000000000 */
[----:B------:R1:W-:Y:S01]  /*6ff0*/  REDG.E.ADD.F32.FTZ.RN.STRONG.GPU desc[UR14][R8.64], R11 ;  /* 0x0000000b080079a6 */ /* 0x0003e2000c10f38e */
[-C--:B------:R-:W-:Y:S01]  /*7000*/  LEA R6, P0, R7, R192.reuse, 0x2 ;  /* 0x000000c007067211 */ /* 0x080fe200078010ff */
[----:B------:R-:W-:Y:S02]  /*7010*/  IMAD.IADD R0, R157, 0x1, R7 ;  /* 0x000000019d007824 */ /* 0x000fe400078e0207 */
[----:B------:R-:W-:Y:S01]  /*7020*/  REDG.E.ADD.F32.FTZ.RN.STRONG.GPU desc[UR14][R192.64+0x80], R16 ;  /* 0x00008010c00079a6 */ /* 0x000fe2000c10f38e */
[-C--:B------:R-:W-:Y:S01]  /*7030*/  LEA.HI.X.SX32 R7, R7, R193.reuse, 0x2, P0 ;  /* 0x000000c107077211 */ /* 0x080fe200000f16ff */
[C---:B--2---:R-:W-:Y:S01]  /*7040*/  IMAD.IADD R5, R157.reuse, 0x1, R0 ;  /* 0x000000019d057824 */ /* 0x044fe200078e0200 */
[CC--:B------:R-:W-:Y:S01]  /*7050*/  LEA R148, P0, R0.reuse, R192.reuse, 0x2 ;  /* 0x000000c000947211 */ /* 0x0c0fe200078010ff */
[----:B------:R-:W-:Y:S02]  /*7060*/  REDG.E.ADD.F32.FTZ.RN.STRONG.GPU desc[UR14][R2.64+0x80], R17 ;  /* 0x00008011020079a6 */ /* 0x000fe4000c10f38e */
[C---:B------:R-:W-:Y:S01]  /*7070*/  IMAD.IADD R4, R157.reuse, 0x1, R5 ;  /* 0x000000019d047824 */ /* 0x040fe200078e0205 */
[-C--:B------:R-:W-:Y:S01]  /*7080*/  LEA.HI.X.SX32 R149, R0, R193.reuse, 0x2, P0 ;  /* 0x000000c100957211 */ /* 0x080fe200000f16ff */
[----:B------:R2:W-:Y:S02]  /*7090*/  REDG.E.ADD.F32.FTZ.RN.STRONG.GPU desc[UR14][R6.64], R18 ;  /* 0x00000012060079a6 */ /* 0x0005e4000c10f38e */
[----:B------:R-:W-:Y:S01]  /*70a0*/  IMAD.IADD R0, R157, 0x1, R4 ;  /* 0x000000019d007824 */ /* 0x000fe200078e0204 */
[CC--:B------:R-:W-:Y:S01]  /*70b0*/  LEA R10, P0, R4.reuse, R192.reuse, 0x2 ;  /* 0x000000c0040a7211 */ /* 0x0c0fe200078010ff */
[----:B------:R-:W-:Y:S04]  /*70c0*/  REDG.E.ADD.F32.FTZ.RN.STRONG.GPU desc[UR14][R148.64], R19 ;  /* 0x00000013940079a6 */ /* 0x000fe8000c10f38e */
[----:B------:R-:W-:Y:S01]  /*70d0*/  LDSM.16.MT88.4 R16, [R176+0x2000] ;  /* 0x00200000b010783b */ /* 0x000fe20000004200 */
[CC--:B-1----:R-:W-:Y:S02]  /*70e0*/  LEA R8, P1, R5.reuse, R192.reuse, 0x2 ;  /* 0x000000c005087211 */ /* 0x0c2fe400078210ff */
[-C--:B------:R-:W-:Y:S02]  /*70f0*/  LEA.HI.X.SX32 R11, R4, R193.reuse, 0x2, P0 ;  /* 0x000000c1040b7211 */ /* 0x080fe400000f16ff */
[-C--:B------:R-:W-:Y:S01]  /*7100*/  LEA.HI.X.SX32 R9, R5, R193.reuse, 0x2, P1 ;  /* 0x000000c105097211 */ /* 0x080fe200008f16ff */
[----:B------:R-:W-:Y:S04]  /*7110*/  IMAD.IADD R5, R157, 0x1, R0 ;  /* 0x000000019d057824 */ /* 0x000fe800078e0200 */
[----:B------:R1:W-:Y:S01]  /*7120*/  REDG.E.ADD.F32.FTZ.RN.STRONG.GPU desc[UR14][R8.64], R12 ;  /* 0x0000000c080079a6 */ /* 0x0003e2000c10f38e */
[CC--:B--2---:R-:W-:Y:S03]  /*7130*/  LEA R6, P0, R0.reuse, R192.reuse, 0x2 ;  /* 0x000000c000067211 */ /* 0x0c4fe600078010ff */
[----:B------:R-:W-:Y:S01]  /*7140*/  REDG.E.ADD.F32.FTZ.RN.STRONG.GPU desc[UR14][R10.64], R13 ;  /* 0x0000000d0a0079a6 */ /* 0x000fe2000c10f38e */
[-C--:B------:R-:W-:Y:S02]  /*7150*/  LEA.HI.X.SX32 R7, R0, R193.reuse, 0x2, P0 ;  /* 0x000000c100077211 */ /* 0x080fe400000f16ff */
[CC--:B------:R-:W-:Y:S03]  /*7160*/  LEA R4, P0, R5.reuse, R192.reuse, 0x2 ;  /* 0x000000c005047211 */ /* 0x0c0fe600078010ff */
[----:B------:R2:W-:Y:S01]  /*7170*/  REDG.E.ADD.F32.FTZ.RN.STRONG.GPU desc[UR14][R6.64], R14 ;  /* 0x0000000e060079a6 */ /* 0x0005e2000c10f38e */
[-C--:B------:R-:W-:Y:S05]  /*7180*/  LEA.HI.X.SX32 R5, R5, R193.reuse, 0x2, P0 ;  /* 0x000000c105057211 */ /* 0x080fea00000f16ff */
[----:B------:R3:W-:Y:S04]  /*7190*/  REDG.E.ADD.F32.FTZ.RN.STRONG.GPU desc[UR14][R4.64], R15 ;  /* 0x0000000f040079a6 */ /* 0x0007e8000c10f38e */
[----:B------:R-:W-:Y:S04]  /*71a0*/  REDG.E.ADD.F32.FTZ.RN.STRONG.GPU desc[UR14][R192.64+0x100], R68 ;  /* 0x00010044c00079a6 */ /* 0x000fe8000c10f38e */
[----:B------:R-:W-:Y:S01]  /*71b0*/  REDG.E.ADD.F32.FTZ.RN.STRONG.GPU desc[UR14][R2.64+0x100], R69 ;  /* 0x00010045020079a6 */ /* 0x000fe2000c10f38e */
[----:B-1----:R-:W-:Y:S04]  /*71c0*/  VIADD R8, R156, 0x40 ;  /* 0x000000409c087836 */ /* 0x002fe80000000000 */
[C---:B------:R-:W-:Y:S01]  /*71d0*/  IMAD.IADD R0, R157.reuse, 0x1, R8 ;  /* 0x000000019d007824 */ /* 0x040fe200078e0208 */
[CC--:B--2---:R-:W-:Y:S04]  /*71e0*/  LEA R6, P0, R8.reuse, R192.reuse, 0x2 ;  /* 0x000000c008067211 */ /* 0x0c4fe800078010ff */
[-C--:B------:R-:W-:Y:S01]  /*71f0*/  LEA.HI.X.SX32 R7, R8, R193.reuse, 0x2, P0 ;  /* 0x000000c108077211 */ /* 0x080fe200000f16ff */
[C---:B---3--:R-:W-:Y:S01]  /*7200*/  IMAD.IADD R5, R157.reuse, 0x1, R0 ;  /* 0x000000019d057824 */ /* 0x048fe200078e0200 */
[CC--:B------:R-:W-:Y:S03]  /*7210*/  LEA R12, P0, R0.reuse, R192.reuse, 0x2 ;  /* 0x000000c0000c7211 */ /* 0x0c0fe600078010ff */
[----:B------:R1:W-:Y:S01]  /*7220*/  REDG.E.ADD.F32.FTZ.RN.STRONG.GPU desc[UR14][R6.64], R70 ;  /* 0x00000046060079a6 */ /* 0x0003e2000c10f38e */
[----:B------:R-:W-:Y:S01]  /*7230*/  IMAD.IADD R4, R157, 0x1, R5 ;  /* 0x000000019d047824 */ /* 0x000fe200078e0205 */
[-C--:B------:R-:W-:Y:S02]  /*7240*/  LEA.HI.X.SX32 R13, R0, R193.reuse, 0x2, P0 ;  /* 0x000000c1000d7211 */ /* 0x080fe400000f16ff */
[-C--:B------:R-:W-:Y:S01]  /*7250*/  LEA R8, P1, R5, R192.reuse, 0x2 ;  /* 0x000000c005087211 */ /* 0x080fe200078210ff */
[----:B------:R-:W-:Y:S01]  /*7260*/  IMAD.IADD R0, R157, 0x1, R4 ;  /* 0x000000019d007824 */ /* 0x000fe200078e0204 */
[CC--:B------:R-:W-:Y:S01]  /*7270*/  LEA R10, P0, R4.reuse, R192.reuse, 0x2 ;  /* 0x000000c0040a7211 */ /* 0x0c0fe200078010ff */
[----:B------:R-:W-:Y:S01]  /*7280*/  REDG.E.ADD.F32.FTZ.RN.STRONG.GPU desc[UR14][R12.64], R71 ;  /* 0x000000470c0079a6 */ /* 0x000fe2000c10f38e */
[-C--:B------:R-:W-:Y:S01]  /*7290*/  LEA.HI.X.SX32 R9, R5, R193.reuse, 0x2, P1 ;  /* 0x000000c105097211 */ /* 0x080fe200008f16ff */
[----:B------:R-:W-:Y:S01]  /*72a0*/  IMAD.IADD R5, R157, 0x1, R0 ;  /* 0x000000019d057824 */ /* 0x000fe200078e0200 */
[-C--:B------:R-:W-:Y:S01]  /*72b0*/  LEA.HI.X.SX32 R11, R4, R193.reuse, 0x2, P0 ;  /* 0x000000c1040b7211 */ /* 0x080fe200000f16ff */
[----:B------:R-:W-:Y:S04]  /*72c0*/  LDSM.16.MT88.4 R68, [R176+0x4000] ;  /* 0x00400000b044783b */ /* 0x000fe80000004200 */
[----:B------:R2:W-:Y:S04]  /*72d0*/  REDG.E.ADD.F32.FTZ.RN.STRONG.GPU desc[UR14][R8.64], R72 ;  /* 0x00000048080079a6 */ /* 0x0005e8000c10f38e */
[----:B------:R-:W-:Y:S01]  /*72e0*/  REDG.E.ADD.F32.FTZ.RN.STRONG.GPU desc[UR14][R10.64], R73 ;  /* 0x000000490a0079a6 */ /* 0x000fe2000c10f38e */
[CC--:B-1----:R-:W-:Y:S04]  /*72f0*/  LEA R6, P0, R0.reuse, R192.reuse, 0x2 ;  /* 0x000000c000067211 */ /* 0x0c2fe800078010ff */
[-C--:B------:R-:W-:Y:S02]  /*7300*/  LEA.HI.X.SX32 R7, R0, R193.reuse, 0x2, P0 ;  /* 0x000000c100077211 */ /* 0x080fe400000f16ff */
[CC--:B------:R-:W-:Y:S03]  /*7310*/  LEA R4, P0, R5.reuse, R192.reuse, 0x2 ;  /* 0x000000c005047211 */ /* 0x0c0fe600078010ff */
[----:B------:R1:W-:Y:S01]  /*7320*/  REDG.E.ADD.F32.FTZ.RN.STRONG.GPU desc[UR14][R6.64], R74 ;  /* 0x0000004a060079a6 */ /* 0x0003e2000c10f38e */
[-C--:B------:R-:W-:Y:S05]  /*7330*/  LEA.HI.X.SX32 R5, R5, R193.reuse, 0x2, P0 ;  /* 0x000000c105057211 */ /* 0x080fea00000f16ff */
[----:B------:R3:W-:Y:S01]  /*7340*/  REDG.E.ADD.F32.FTZ.RN.STRONG.GPU desc[UR14][R4.64], R75 ;  /* 0x0000004b040079a6 */ /* 0x0007e2000c10f38e */
[----:B--2---:R-:W-:Y:S03]  /*7350*/  VIADD R8, R156, 0x60 ;  /* 0x000000609c087836 */ /* 0x004fe60000000000 */
[----:B------:R-:W-:Y:S01]  /*7360*/  REDG.E.ADD.F32.FTZ.RN.STRONG.GPU desc[UR14][R192.64+0x180], R80 ;  /* 0x00018050c00079a6 */ /* 0x000fe2000c10f38e */
[C---:B------:R-:W-:Y:S03]  /*7370*/  IMAD.IADD R0, R157.reuse, 0x1, R8 ;  /* 0x000000019d007824 */ /* 0x040fe600078e0208 */
[----:B------:R-:W-:Y:S04]  /*7380*/  REDG.E.ADD.F32.FTZ.RN.STRONG.GPU desc[UR14][R2.64+0x180], R81 ;  /* 0x00018051020079a6 */ /* 0x000fe8000c10f38e */
[----:B------:R-:W-:Y:S01]  /*7390*/  LDSM.16.MT88.4 R72, [R181+0x1e800] ;  /* 0x01e80000b548783b */ /* 0x000fe20000004200 */
[CC--:B-1----:R-:W-:Y:S04]  /*73a0*/  LEA R6, P0, R8.reuse, R192.reuse, 0x2 ;  /* 0x000000c008067211 */ /* 0x0c2fe800078010ff */
        /* <DEDUP_REMOVED lines=45> */
[-C--:B------:R-:W-:Y:S01]  /*7680*/  LEA.HI.X.SX32 R7, R0, R193.reuse, 0x2, P0 ;  /* 0x000000c100077211 */ /* 0x080fe200000f16ff */
[----:B------:R-:W-:Y:S01]  /*7690*/  VIADD R0, R156, 0xa0 ;  /* 0x000000a09c007836 */ /* 0x000fe20000000000 */
[CC--:B------:R-:W-:Y:S03]  /*76a0*/  LEA R4, P0, R5.reuse, R192.reuse, 0x2 ;  /* 0x000000c005047211 */ /* 0x0c0fe600078010ff */
[----:B------:R1:W-:Y:S01]  /*76b0*/  REDG.E.ADD.F32.FTZ.RN.STRONG.GPU desc[UR14][R6.64], R90 ;  /* 0x0000005a060079a6 */ /* 0x0003e2000c10f38e */
[-C--:B------:R-:W-:Y:S05]  /*76c0*/  LEA.HI.X.SX32 R5, R5, R193.reuse, 0x2, P0 ;  /* 0x000000c105057211 */ /* 0x080fea00000f16ff */
[----:B------:R3:W-:Y:S01]  /*76d0*/  REDG.E.ADD.F32.FTZ.RN.STRONG.GPU desc[UR14][R4.64], R91 ;  /* 0x0000005b040079a6 */ /* 0x0007e2000c10f38e */
[C---:B--2---:R-:W-:Y:S03]  /*76e0*/  IMAD.IADD R8, R157.reuse, 0x1, R0 ;  /* 0x000000019d087824 */ /* 0x044fe600078e0200 */
[----:B------:R-:W-:Y:S04]  /*76f0*/  REDG.E.ADD.F32.FTZ.RN.STRONG.GPU desc[UR14][R192.64+0x280], R96 ;  /* 0x00028060c00079a6 */ /* 0x000fe8000c10f38e */
[----:B------:R2:W-:Y:S04]  /*7700*/  REDG.E.ADD.F32.FTZ.RN.STRONG.GPU desc[UR14][R2.64+0x280], R97 ;  /* 0x00028061020079a6 */ /* 0x0005e8000c10f38e */
        /* <DEDUP_REMOVED lines=13> */
[----:B--2---:R-:W-:Y:S01]  /*77e0*/  IMAD.IADD R3, R157, 0x1, R0 ;  /* 0x000000019d037824 */ /* 0x004fe200078e0200 */
[----:B------:R-:W-:Y:S01]  /*77f0*/  LEA.HI.X.SX32 R9, R4, R193, 0x2, P2 ;  /* 0x000000c104097211 */ /* 0x000fe200010f16ff */
[----:B------:R-:W-:Y:S01]  /*7800*/  LDSM.16.MT88.4 R12, [R182+0x1e000] ;  /* 0x01e00000b60c783b */ /* 0x000fe20000004200 */
[----:B------:R-:W-:Y:S02]  /*7810*/  ISETP.GT.AND P2, PT, R197, R219, PT ;  /* 0x000000dbc500720c */ /* 0x000fe40003f44270 */
[CC--:B------:R-:W-:Y:S01]  /*7820*/  LEA R2, P0, R3.reuse, R192.reuse, 0x2 ;  /* 0x000000c003027211 */ /* 0x0c0fe200078010ff */
[----:B------:R-:W-:Y:S03]  /*7830*/  REDG.E.ADD.F32.FTZ.RN.STRONG.GPU desc[UR14][R10.64], R92 ;  /* 0x0000005c0a0079a6 */ /* 0x000fe6000c10f38e */
[-C--:B------:R-:W-:Y:S01]  /*7840*/  LEA.HI.X.SX32 R3, R3, R193.reuse, 0x2, P0 ;  /* 0x000000c103037211 */ /* 0x080fe200000f16ff */
[----:B------:R-:W-:Y:S04]  /*7850*/  REDG.E.ADD.F32.FTZ.RN.STRONG.GPU desc[UR14][R8.64], R93 ;  /* 0x0000005d080079a6 */ /* 0x000fe8000c10f38e */
[----:B------:R-:W-:Y:S01]  /*7860*/  LDSM.16.MT88.4 R8, [R176] ;  /* 0x00000000b008783b */ /* 0x000fe20000004200 */
[C---:B-1----:R-:W-:Y:S04]  /*7870*/  LEA R6, P1, R0.reuse, R192, 0x2 ;  /* 0x000000c000067211 */ /* 0x042fe800078210ff */
[----:B------:R-:W-:Y:S02]  /*7880*/  LEA.HI.X.SX32 R7, R0, R193, 0x2, P1 ;  /* 0x000000c100077211 */ /* 0x000fe400008f16ff */
[----:B------:R-:W-:Y:S02]  /*7890*/  LOP3.LUT R0, R197, 0x1, RZ, 0xc0, !PT ;  /* 0x00000001c5007812 */ /* 0x000fe400078ec0ff */
[----:B------:R-:W-:Y:S01]  /*78a0*/  @P4 IADD3 R216, P1, R216, -0x100, RZ ;  /* 0xffffff00d8d84810 */ /* 0x000fe20007f3e0ff */
[----:B------:R-:W-:Y:S01]  /*78b0*/  REDG.E.ADD.F32.FTZ.RN.STRONG.GPU desc[UR14][R6.64], R94 ;  /* 0x0000005e060079a6 */ /* 0x000fe2000c10f38e */
[----:B------:R-:W-:Y:S01]  /*78c0*/  ISETP.NE.U32.AND P0, PT, R0, 0x1, PT ;  /* 0x000000010000780c */ /* 0x000fe20003f05070 */
[C---:B------:R-:W-:Y:S01]  /*78d0*/  VIADD R0, R176.reuse, 0xffffa000 ;  /* 0xffffa000b0007836 */ /* 0x040fe20000000000 */
[----:B------:R-:W-:Y:S01]  /*78e0*/  @P4 IADD3.X R215, R215, -0x1, RZ, P1, !PT ;  /* 0xffffffffd7d74810 */ /* 0x000fe20000ffe4ff */
[----:B------:R-:W1:Y:S04]  /*78f0*/  LDSM.16.MT88.4 R4, [R181+0x1e000] ;  /* 0x01e00000b504783b */ /* 0x000e680000004200 */
[----:B------:R2:W-:Y:S04]  /*7900*/  REDG.E.ADD.F32.FTZ.RN.STRONG.GPU desc[UR14][R2.64], R95 ;  /* 0x0000005f020079a6 */ /* 0x0005e8000c10f38e */
[----:B------:R-:W-:Y:S02]  /*7910*/  LDSM.16.MT88.4 R92, [R176+0x3800] ;  /* 0x00380000b05c783b */ /* 0x000fe40000004200 */
[----:B------:R-:W-:Y:S02]  /*7920*/  @P0 VIADD R0, R176, 0x6000 ;  /* 0x00006000b0000836 */ /* 0x000fe40000000000 */
[----:B--2---:R-:W-:Y:S04]  /*7930*/  VIADD R2, R197, 0xffffffff ;  /* 0xffffffffc5027836 */ /* 0x004fe80000000000 */
[----:B------:R-:W-:Y:S01]  /*7940*/  IMAD.MOV.U32 R197, RZ, RZ, R2 ;  /* 0x000000ffffc57224 */ /* 0x000fe200078e0002 */
        /* <DEDUP_REMOVED lines=32> */
[----:B------:R4:W3:Y:S05]  /*7b50*/  LDSM.16.MT88.4 R72, [R176+0x5800] ;  /* 0x00580000b048783b */ /* 0x0008ea0000004200 */
[-C--:B-1----:R-:W-:Y:S06]  /*7b60*/  HMMA.16816.F32 R100, R4, R8.reuse, R100 ;  /* 0x000000080464723c */ /* 0x082fec0000001864 */
[C---:B------:R-:W-:Y:S06]  /*7b70*/  HMMA.16816.F32 R104, R12.reuse, R8, R104 ;  /* 0x000000080c68723c */ /* 0x040fec0000001868 */
[-C--:B------:R-:W-:Y:S06]  /*7b80*/  HMMA.16816.F32 R108, R12, R10.reuse, R108 ;  /* 0x0000000a0c6c723c */ /* 0x080fec000000186c */
[C---:B------:R-:W-:Y:S05]  /*7b90*/  HMMA.16816.F32 R112, R4.reuse, R10, R112 ;  /* 0x0000000a0470723c */ /* 0x040fea0000001870 */
[----:B----4-:R-:W-:Y:S01]  /*7ba0*/  IMAD.MOV.U32 R176, RZ, RZ, R0 ;  /* 0x000000ffffb07224 */ /* 0x010fe200078e0000 */
        /* <DEDUP_REMOVED lines=22> */
[----:B------:R-:W-:Y:S11]  /*7d10*/  @P2 BRA `(.L_x_563) ;  /* 0xffffffc000c02947 */ /* 0x000ff6000383ffff */
[----:B------:R-:W-:Y:S01]  /*7d20*/  BAR.SYNC.DEFER_BLOCKING 0x0 ;  /* 0x0000000000007b1d */ /* 0x000fe20000010000 */
[----:B------:R-:W-:-:S05]  /*7d30*/  ISETP.NE.AND P0, PT, R237, -0x1, PT ;  /* 0xffffffffed00780c */ /* 0x000fca0003f05270 */
[----:B------:R-:W-:Y:S01]  /*7d40*/  ULDC UR6, c[0x0][0x38c] ;  /* 0x0000e30000067ab9 */ /* 0x000fe20000000800 */
[----:B------:R-:W-:Y:S01]  /*7d50*/  ULDC UR4, c[0x0][0x390] ;  /* 0x0000e40000047ab9 */ /* 0x000fe20000000800 */
        /* <DEDUP_REMOVED lines=78> */
[----:B------:R-:W-:Y:S01]  /*8240*/  FMUL.FTZ R3, R33, UR6 ;  /* 0x0000000621037c20 */ /* 0x000fe20008410000 */
[----:B------:R-:W-:Y:S01]  /*8250*/  F2FP.F16.F32.PACK_AB R17, R17, R124 ;  /* 0x0000007c1111723e */ /* 0x000fe200000000ff */
[----:B------:R1:W-:Y:S01]  /*8260*/  STS [R229+0x400], R26 ;  /* 0x0004001ae5007388 */ /* 0x0003e20000000800 */
[----:B------:R-:W-:Y:S01]  /*8270*/  F2FP.F16.F32.PACK_AB R16, R16, R126 ;  /* 0x0000007e1010723e */ /* 0x000fe200000000ff */
[----:B------:R-:W-:Y:S01]  /*8280*/  FMUL.FTZ R78, R34, UR6 ;  /* 0x00000006224e7c20 */ /* 0x000fe20008410000 */
[----:B------:R-:W-:Y:S01]  /*8290*/  FMUL.FTZ R2, R35, UR6 ;  /* 0x0000000623027c20 */ /* 0x000fe20008410000 */
[----:B------:R-:W-:Y:S01]  /*82a0*/  STS [R228+0x1000], R29 ;  /* 0x0010001de4007388 */ /* 0x000fe20000000800 */
[----:B------:R-:W-:Y:S01]  /*82b0*/  F2FP.F16.F32.PACK_AB R15, R15, R132 ;  /* 0x000000840f0f723e */ /* 0x000fe200000000ff */
[----:B------:R-:W-:Y:S01]  /*82c0*/  FMUL.FTZ R75, R36, UR6 ;  /* 0x00000006244b7c20 */ /* 0x000fe20008410000 */
[----:B------:R-:W-:Y:S01]  /*82d0*/  F2FP.F16.F32.PACK_AB R14, R14, R134 ;  /* 0x000000860e0e723e */ /* 0x000fe200000000ff */
        /* <DEDUP_REMOVED lines=9> */
[----:B------:R-:W-:Y:S01]  /*8370*/  FMUL.FTZ R72, R39, UR6 ;  /* 0x0000000627487c20 */ /* 0x000fe20008410000 */
[----:B------:R-:W-:Y:S01]  /*8380*/  FMUL.FTZ R70, R41, UR6 ;  /* 0x0000000629467c20 */ /* 0x000fe20008410000 */
[----:B------:R-:W-:Y:S01]  /*8390*/  FMUL.FTZ R69, R42, UR6 ;  /* 0x000000062a457c20 */ /* 0x000fe20008410000 */
        /* <DEDUP_REMOVED lines=14> */
[----:B------:R-:W-:Y:S01]  /*8480*/  F2FP.F16.F32.PACK_AB R3, R3, R79 ;  /* 0x0000004f0303723e */ /* 0x000fe200000000ff */
[----:B------:R-:W-:Y:S01]  /*8490*/  FMUL.FTZ R49, R44, UR6 ;  /* 0x000000062c317c20 */ /* 0x000fe20008410000 */
[----:B------:R-:W-:Y:S01]  /*84a0*/  STS [R228+0x3000], R21 ;  /* 0x00300015e4007388 */ /* 0x000fe20000000800 */
[----:B------:R-:W-:Y:S01]  /*84b0*/  F2FP.F16.F32.PACK_AB R2, R2, R78 ;  /* 0x0000004e0202723e */ /* 0x000fe200000000ff */
[----:B------:R-:W-:Y:S01]  /*84c0*/  FMUL.FTZ R40, R45, UR6 ;  /* 0x000000062d287c20 */ /* 0x000fe20008410000 */
[----:B------:R-:W-:Y:S01]  /*84d0*/  FMUL.FTZ R48, R46, UR6 ;  /* 0x000000062e307c20 */ /* 0x000fe20008410000 */
        /* <DEDUP_REMOVED lines=24> */
[----:B------:R2:W-:Y:S01]  /*8660*/  STS [R229+0x4400], R10 ;  /* 0x0044000ae5007388 */ /* 0x0005e20000000800 */
[----:B------:R-:W-:Y:S01]  /*8670*/  FMUL.FTZ R35, R59, UR6 ;  /* 0x000000063b237c20 */ /* 0x000fe20008410000 */
[----:B------:R-:W-:Y:S01]  /*8680*/  F2FP.F16.F32.PACK_AB R42, R42, R68 ;  /* 0x000000442a2a723e */ /* 0x000fe200000000ff */
[----:B-1----:R-:W1:Y:S01]  /*8690*/  @P0 LDC.64 R26, c[0x0][0x458] ;  /* 0x00011600ff1a0b82 */ /* 0x002e620000000a00 */
        /* <DEDUP_REMOVED lines=8> */
[----:B------:R3:W-:Y:S01]  /*8720*/  STS [R229+0x5000], R9 ;  /* 0x00500009e5007388 */ /* 0x0007e20000000800 */
        /* <DEDUP_REMOVED lines=8> */
[----:B------:R-:W-:-:S02]  /*87b0*/  F2FP.F16.F32.PACK_AB R33, R33, R66 ;  /* 0x000000422121723e */ /* 0x000fc400000000ff */
[----:B------:R-:W-:Y:S01]  /*87c0*/  F2FP.F16.F32.PACK_AB R36, R36, R56 ;  /* 0x000000382424723e */ /* 0x000fe200000000ff */
[----:B------:R-:W-:Y:S01]  /*87d0*/  STS [R228+0x6400], R6 ;  /* 0x00640006e4007388 */ /* 0x000fe20000000800 */
[----:B--2---:R-:W2:Y:S01]  /*87e0*/  @P0 LDC.64 R10, c[0x0][0x450] ;  /* 0x00011400ff0a0b82 */ /* 0x004ea20000000a00 */
[----:B------:R-:W-:Y:S02]  /*87f0*/  F2FP.F16.F32.PACK_AB R35, R35, R58 ;  /* 0x0000003a2323723e */ /* 0x000fe400000000ff */
[----:B------:R-:W-:Y:S01]  /*8800*/  STS [R229+0x6000], R3 ;  /* 0x00600003e5007388 */ /* 0x000fe20000000800 */
[----:B------:R-:W-:Y:S02]  /*8810*/  F2FP.F16.F32.PACK_AB R60, R61, R60 ;  /* 0x0000003c3d3c723e */ /* 0x000fe400000000ff */
[----:B------:R-:W-:Y:S01]  /*8820*/  F2FP.F16.F32.PACK_AB R62, R63, R62 ;  /* 0x0000003e3f3e723e */ /* 0x000fe200000000ff */
[----:B------:R4:W-:Y:S04]  /*8830*/  STS [R229+0x6400], R2 ;  /* 0x00640002e5007388 */ /* 0x0009e80000000800 */
[----:B------:R-:W-:Y:S01]  /*8840*/  STS [R228+0x7000], R5 ;  /* 0x00700005e4007388 */ /* 0x000fe20000000800 */
[----:B---3--:R-:W-:-:S03]  /*8850*/  SHF.R.S32.HI R9, RZ, 0x1f, R238 ;  /* 0x0000001fff097819 */ /* 0x008fc600000114ee */
[----:B------:R3:W-:Y:S04]  /*8860*/  STS [R228+0x7400], R4 ;  /* 0x00740004e4007388 */ /* 0x0007e80000000800 */
[----:B------:R1:W-:Y:S04]  /*8870*/  STS [R229+0x7000], R0 ;  /* 0x00700000e5007388 */ /* 0x0003e80000000800 */
[----:B------:R-:W-:Y:S04]  /*8880*/  STS [R229+0x7400], R32 ;  /* 0x00740020e5007388 */ /* 0x000fe80000000800 */
[----:B------:R-:W-:Y:S04]  /*8890*/  STS [R228+0x8000], R46 ;  /* 0x0080002ee4007388 */ /* 0x000fe80000000800 */
[----:B------:R-:W-:Y:S01]  /*88a0*/  STS [R228+0x8400], R45 ;  /* 0x0084002de4007388 */ /* 0x000fe20000000800 */
[----:B----4-:R-:W-:-:S03]  /*88b0*/  @P0 IADD3 R2, R226, R237, RZ ;  /* 0x000000ede2020210 */ /* 0x010fc60007ffe0ff */
[----:B------:R-:W-:Y:S04]  /*88c0*/  STS [R229+0x8000], R42 ;  /* 0x0080002ae5007388 */ /* 0x000fe80000000800 */
[----:B------:R4:W-:Y:S01]  /*88d0*/  STS [R229+0x8400], R41 ;  /* 0x00840029e5007388 */ /* 0x0009e20000000800 */
[----:B---3--:R-:W-:-:S03]  /*88e0*/  @P0 IADD3 R4, R226, R237, RZ ;  /* 0x000000ede2040210 */ /* 0x008fc60007ffe0ff */
[----:B------:R-:W-:Y:S01]  /*88f0*/  STS [R228+0x9000], R44 ;  /* 0x0090002ce4007388 */ /* 0x000fe20000000800 */
[----:B-1----:R-:W-:Y:S02]  /*8900*/  @P0 IMAD R0, R2, R27, RZ ;  /* 0x0000001b02000224 */ /* 0x002fe400078e02ff */
[C---:B--2---:R-:W-:Y:S01]  /*8910*/  @P0 IMAD R6, R4.reuse, R11, RZ ;  /* 0x0000000b04060224 */ /* 0x044fe200078e02ff */
[----:B------:R-:W-:Y:S01]  /*8920*/  STS [R228+0x9400], R43 ;  /* 0x0094002be4007388 */ /* 0x000fe20000000800 */
[----:B------:R-:W-:-:S03]  /*8930*/  @P0 IMAD.WIDE.U32 R4, R4, R10, RZ ;  /* 0x0000000a04040225 */ /* 0x000fc600078e00ff */
[----:B------:R1:W-:Y:S01]  /*8940*/  STS [R229+0x9000], R40 ;  /* 0x00900028e5007388 */ /* 0x0003e20000000800 */
[----:B------:R-:W-:Y:S01]  /*8950*/  @P0 IMAD.WIDE.U32 R2, R2, R26, RZ ;  /* 0x0000001a02020225 */ /* 0x000fe200078e00ff */
[----:B------:R-:W-:Y:S02]  /*8960*/  @P0 IADD3 R8, R5, R6, RZ ;  /* 0x0000000605080210 */ /* 0x000fe40007ffe0ff */
[----:B------:R2:W-:Y:S01]  /*8970*/  STS [R229+0x9400], R39 ;  /* 0x00940027e5007388 */ /* 0x0005e20000000800 */
[----:B------:R-:W-:-:S03]  /*8980*/  @P0 MOV R7, R4 ;  /* 0x0000000400070202 */ /* 0x000fc60000000f00 */
[----:B------:R2:W-:Y:S04]  /*8990*/  STS [R228+0xa000], R38 ;  /* 0x00a00026e4007388 */ /* 0x0005e80000000800 */
[----:B------:R2:W-:Y:S01]  /*89a0*/  STS [R228+0xa400], R37 ;  /* 0x00a40025e4007388 */ /* 0x0005e20000000800 */
[----:B----4-:R-:W-:-:S03]  /*89b0*/  @P0 IADD3 R41, R3, R0, RZ ;  /* 0x0000000003290210 */ /* 0x010fc60007ffe0ff */
[----:B------:R2:W-:Y:S04]  /*89c0*/  STS [R229+0xa000], R34 ;  /* 0x00a00022e5007388 */ /* 0x0005e80000000800 */
[----:B------:R2:W-:Y:S04]  /*89d0*/  STS [R229+0xa400], R33 ;  /* 0x00a40021e5007388 */ /* 0x0005e80000000800 */
[----:B------:R2:W-:Y:S01]  /*89e0*/  STS [R228+0xb000], R36 ;  /* 0x00b00024e4007388 */ /* 0x0005e20000000800 */
[----:B-1----:R-:W-:-:S03]  /*89f0*/  @P0 MOV R40, R2 ;  /* 0x0000000200280202 */ /* 0x002fc60000000f00 */
        /* <DEDUP_REMOVED lines=10> */
[C---:B------:R-:W-:Y:S02]  /*8aa0*/  IMAD R5, R238.reuse, R5, R6 ;  /* 0x00000005ee057224 */ /* 0x040fe400078e0206 */
[----:B------:R-:W-:-:S05]  /*8ab0*/  IMAD.WIDE.U32 R2, R238, R4, R2 ;  /* 0x00000004ee027225 */ /* 0x000fca00078e0002 */
[----:B------:R-:W-:Y:S02]  /*8ac0*/  IADD3 R8, R3, R5, RZ ;  /* 0x0000000503087210 */ /* 0x000fe40007ffe0ff */
[----:B------:R-:W-:Y:S02]  /*8ad0*/  MOV R7, R2 ;  /* 0x0000000200077202 */ /* 0x000fe40000000f00 */
.L_x_564:
        /* <DEDUP_REMOVED lines=12> */
[----:B------:R-:W-:-:S07]  /*8ba0*/  MOV R40, R2 ;  /* 0x0000000200287202 */ /* 0x000fce0000000f00 */
.L_x_565:
[----:B------:R1:W-:Y:S01]  /*8bb0*/  STS [R229+0xb000], R60 ;  /* 0x00b0003ce5007388 */ /* 0x0003e20000000800 */
[----:B------:R-:W-:Y:S01]  /*8bc0*/  SHF.R.S32.HI R25, RZ, 0x1f, R233 ;  /* 0x0000001fff197819 */ /* 0x000fe200000114e9 */
[--C-:B------:R-:W-:Y:S01]  /*8bd0*/  IMAD.MOV.U32 R4, RZ, RZ, R206.reuse ;  /* 0x000000ffff047224 */ /* 0x100fe200078e00ce */
[----:B------:R-:W-:Y:S01]  /*8be0*/  SHF.R.S32.HI R5, RZ, 0x1f, R206 ;  /* 0x0000001fff057819 */ /* 0x000fe200000114ce */
[----:B------:R1:W-:Y:S01]  /*8bf0*/  STS [R229+0xb400], R62 ;  /* 0x00b4003ee5007388 */ /* 0x0003e20000000800 */
[----:B------:R-:W-:Y:S01]  /*8c00*/  SHF.R.S32.HI R43, RZ, 0x1f, R252 ;  /* 0x0000001fff2b7819 */ /* 0x000fe200000114fc */
[-C--:B------:R-:W-:Y:S01]  /*8c10*/  IMAD R0, R25, R10.reuse, RZ ;  /* 0x0000000a19007224 */ /* 0x080fe200078e02ff */
[----:B------:R-:W-:Y:S01]  /*8c20*/  ULDC.64 UR6, c[0x0][0x468] ;  /* 0x00011a0000067ab9 */ /* 0x000fe20000000a00 */
[----:B------:R-:W-:Y:S01]  /*8c30*/  BAR.SYNC.DEFER_BLOCKING 0x0 ;  /* 0x0000000000007b1d */ /* 0x000fe20000010000 */
[----:B------:R-:W-:Y:S01]  /*8c40*/  IMAD.WIDE.U32 R2, R233, R10, R4 ;  /* 0x0000000ae9027225 */ /* 0x000fe200078e0004 */
[----:B------:R-:W-:-:S03]  /*8c50*/  SHF.R.S32.HI R42, RZ, 0x1f, R223 ;  /* 0x0000001fff2a7819 */ /* 0x000fc600000114df */
[----:B------:R-:W-:Y:S01]  /*8c60*/  IMAD R6, R233, R11, R0 ;  /* 0x0000000be9067224 */ /* 0x000fe200078e0200 */
[----:B------:R-:W-:Y:S01]  /*8c70*/  IADD3 R2, P0, R7, R2, RZ ;  /* 0x0000000207027210 */ /* 0x000fe20007f1e0ff */
[----:B------:R-:W-:Y:S01]  /*8c80*/  IMAD R0, R222, -0x40, R199 ;  /* 0xffffffc0de007824 */ /* 0x000fe200078e02c7 */
[----:B------:R-:W-:Y:S01]  /*8c90*/  IADD3 R7, R223, 0x20, RZ ;  /* 0x00000020df077810 */ /* 0x000fe20007ffe0ff */
[----:B------:R-:W-:Y:S01]  /*8ca0*/  BSSY B0, `(.L_x_566) ;  /* 0x0000025000007945 */ /* 0x000fe20003800000 */
[----:B------:R-:W-:Y:S01]  /*8cb0*/  IADD3.X R3, R8, R3, R6, P0, !PT ;  /* 0x0000000308037210 */ /* 0x000fe200007fe406 */
[----:B------:R-:W-:Y:S01]  /*8cc0*/  IMAD R6, R43, UR6, RZ ;  /* 0x000000062b067c24 */ /* 0x000fe2000f8e02ff */
[-C--:B------:R-:W-:Y:S02]  /*8cd0*/  ISETP.GE.AND P4, PT, R223, R0.reuse, PT ;  /* 0x00000000df00720c */ /* 0x080fe40003f86270 */
[----:B------:R-:W-:Y:S01]  /*8ce0*/  ISETP.GE.AND P3, PT, R7, R0, PT ;  /* 0x000000000700720c */ /* 0x000fe20003f66270 */
[----:B------:R-:W-:-:S02]  /*8cf0*/  IMAD R0, R252, UR7, R6 ;  /* 0x00000007fc007c24 */ /* 0x000fc4000f8e0206 */
[----:B------:R-:W-:-:S04]  /*8d00*/  IMAD.WIDE.U32 R6, R252, UR6, R2 ;  /* 0x00000006fc067c25 */ /* 0x000fc8000f8e0002 */
[----:B------:R-:W-:Y:S01]  /*8d10*/  IMAD.IADD R24, R0, 0x1, R7 ;  /* 0x0000000100187824 */ /* 0x000fe200078e0207 */
[----:B--2---:R1:W2:Y:S04]  /*8d20*/  LDS.128 R36, [R196+0x13000] ;  /* 0x01300000c4247984 */ /* 0x0042a80000000c00 */
[----:B------:R1:W3:Y:S04]  /*8d30*/  LDS.128 R32, [R196+0x15000] ;  /* 0x01500000c4207984 */ /* 0x0002e80000000c00 */
[----:B------:R1:W4:Y:S04]  /*8d40*/  LDS.128 R28, [R196+0x17000] ;  /* 0x01700000c41c7984 */ /* 0x0003280000000c00 */
[----:B------:R1:W1:Y:S04]  /*8d50*/  LDS.128 R52, [R196+0x18000] ;  /* 0x01800000c4347984 */ /* 0x0002680000000c00 */
        /* <DEDUP_REMOVED lines=14> */
[C---:B------:R-:W-:Y:S01]  /*8e40*/  IMAD R0, R223.reuse, R11, R0 ;  /* 0x0000000bdf007224 */ /* 0x040fe200078e0200 */
        /* <DEDUP_REMOVED lines=10> */
.L_x_567:
[----:B------:R-:W-:Y:S05]  /*8ef0*/  BSYNC B0 ;  /* 0x0000000000007941 */ /* 0x000fea0003800000 */
.L_x_566:
[----:B------:R-:W-:Y:S04]  /*8f00*/  BSSY B0, `(.L_x_568) ;  /* 0x0000014000007945 */ /* 0x000fe80003800000 */
        /* <DEDUP_REMOVED lines=9> */
[----:B------:R-:W-:Y:S02]  /*8fa0*/  IMAD R8, R2, R10, RZ ;  /* 0x0000000a02087224 */ /* 0x000fe400078e02ff */
[----:B------:R-:W-:-:S04]  /*8fb0*/  IMAD.MOV.U32 R2, RZ, RZ, R6 ;  /* 0x000000ffff027224 */ /* 0x000fc800078e0006 */
        /* <DEDUP_REMOVED lines=8> */
.L_x_569:
[----:B------:R-:W-:Y:S05]  /*9040*/  BSYNC B0 ;  /* 0x0000000000007941 */ /* 0x000fea0003800000 */
.L_x_568:
[-C--:B--2---:R-:W-:Y:S01]  /*9050*/  IMAD.WIDE.U32 R2, R233, R26.reuse, R4 ;  /* 0x0000001ae9027225 */ /* 0x084fe200078e0004 */
[----:B------:R-:W-:Y:S01]  /*9060*/  ULDC.64 UR6, c[0x0][0x470] ;  /* 0x00011c0000067ab9 */ /* 0x000fe20000000a00 */
[----:B------:R-:W-:Y:S02]  /*9070*/  BSSY B0, `(.L_x_570) ;  /* 0x000001a000007945 */ /* 0x000fe40003800000 */
[----:B------:R-:W-:Y:S01]  /*9080*/  IMAD R0, R25, R26, RZ ;  /* 0x0000001a19007224 */ /* 0x000fe200078e02ff */
[----:B------:R-:W-:-:S03]  /*9090*/  IADD3 R2, P0, R40, R2, RZ ;  /* 0x0000000228027210 */ /* 0x000fc60007f1e0ff */
[----:B------:R-:W-:-:S05]  /*90a0*/  IMAD R0, R233, R27, R0 ;  /* 0x0000001be9007224 */ /* 0x000fca00078e0200 */
        /* <DEDUP_REMOVED lines=22> */
.L_x_571:
[----:B------:R-:W-:Y:S05]  /*9210*/  BSYNC B0 ;  /* 0x0000000000007941 */ /* 0x000fea0003800000 */
.L_x_570:
        /* <DEDUP_REMOVED lines=16> */
[----:B-1----:R1:W-:Y:S04]  /*9320*/  @!P2 STG.E.128 desc[UR14][R2.64], R64 ;  /* 0x000000400200a986 */ /* 0x0023e8000c101d0e */
[----:B------:R1:W-:Y:S04]  /*9330*/  @!P1 STG.E.128 desc[UR14][R2.64+0x80], R60 ;  /* 0x0000803c02009986 */ /* 0x0003e8000c101d0e */
[----:B------:R1:W-:Y:S02]  /*9340*/  @!P0 STG.E.128 desc[UR14][R2.64+0x100], R56 ;  /* 0x0001003802008986 */ /* 0x0003e4000c101d0e */
.L_x_542:
[----:B------:R-:W-:Y:S05]  /*9350*/  BSYNC B1 ;  /* 0x0000000000017941 */ /* 0x000fea0003800000 */
.L_x_528:
[----:B------:R-:W3:Y:S02]  /*9360*/  LDC R0, c[0x0][0xc] ;  /* 0x00000300ff007b82 */ /* 0x000ee40000000800 */
[----:B---3--:R-:W-:-:S04]  /*9370*/  IADD3 R222, R0, R222, RZ ;  /* 0x000000de00de7210 */ /* 0x008fc80007ffe0ff */
[----:B------:R-:W-:-:S13]  /*9380*/  ISETP.GE.AND P0, PT, R222, UR12, PT ;  /* 0x0000000cde007c0c */ /* 0x000fda000bf06270 */
[----:B------:R-:W-:Y:S05]  /*9390*/  @P0 BRA `(.L_x_572) ;  /* 0x0000000000040947 */ /* 0x000fea0003800000 */
[----:B------:R-:W-:Y:S05]  /*93a0*/  BRA `(.L_x_573) ;  /* 0xffffff74004c7947 */ /* 0x000fea000383ffff */
.L_x_572:
[----:B------:R-:W-:Y:S05]  /*93b0*/  EXIT ;  /* 0x000000000000794d */ /* 0x000fea0003800000 */
.L_x_574:
        /* <DEDUP_REMOVED lines=12> */
.L_x_818:


//--------------------- .text._ZN5flash44flash_bwd_dq_dk_dv_loop_seqk_parallel_kernelI23Flash_bwd_kernel_traitsILi192ELi64ELi64ELi8ELi4ELi2ELi2ELb0ELb0EN7cutlass6half_tE19Flash_kernel_traitsILi192ELi64ELi64ELi8ES3_EELb0ELb1ELb0ELb0ELb0ELb0ELb1EEEvNS_16Flash_bwd_paramsE --------------------------
	.section	.text._ZN5flash44flash_bwd_dq_dk_dv_loop_seqk_parallel_kernelI23Flash_bwd_kernel_traitsILi192ELi64ELi64ELi8ELi4ELi2ELi2ELb0ELb0EN7cutlass6half_tE19Flash_kernel_traitsILi192ELi64ELi64ELi8ES3_EELb0ELb1ELb0ELb0ELb0ELb0ELb1EEEvNS_16Flash_bwd_paramsE,"ax",@progbits
	.align	128
        .global         _ZN5flash44flash_bwd_dq_dk_dv_loop_seqk_parallel_kernelI23Flash_bwd_kernel_traitsILi192ELi64ELi64ELi8ELi4ELi2ELi2ELb0ELb0EN7cutlass6half_tE19Flash_kernel_traitsILi192ELi64ELi64ELi8ES3_EELb0ELb1ELb0ELb0ELb0ELb0ELb1EEEvNS_16Flash_bwd_paramsE
        .type           _ZN5flash44flash_bwd_dq_dk_dv_loop_seqk_parallel_kernelI23Flash_bwd_kernel_traitsILi192ELi64ELi64ELi8ELi4ELi2ELi2ELb0ELb0EN7cutlass6half_tE19Flash_kernel_traitsILi192ELi64ELi64ELi8ES3_EELb0ELb1ELb0ELb0ELb0ELb0ELb1EEEvNS_16Flash_bwd_paramsE,@function
        .size           _ZN5flash44flash_bwd_dq_dk_dv_loop_seqk_parallel_kernelI23Flash_bwd_kernel_traitsILi192ELi64ELi64ELi8ELi4ELi2ELi2ELb0ELb0EN7cutlass6half_tE19Flash_kernel_traitsILi192ELi64ELi64ELi8ES3_EELb0ELb1ELb0ELb0ELb0ELb0ELb1EEEvNS_16Flash_bwd_paramsE,(.L_x_819 - _ZN5flash44flash_bwd_dq_dk_dv_loop_seqk_parallel_kernelI23Flash_bwd_kernel_traitsILi192ELi64ELi64ELi8ELi4ELi2ELi2ELb0ELb0EN7cutlass6half_tE19Flash_kernel_traitsILi192ELi64ELi64ELi8ES3_EELb0ELb1ELb0ELb0ELb0ELb0ELb1EEEvNS_16Flash_bwd_paramsE)
        .other          _ZN5flash44flash_bwd_dq_dk_dv_loop_seqk_parallel_kernelI23Flash_bwd_kernel_traitsILi192ELi64ELi64ELi8ELi4ELi2ELi2ELb0ELb0EN7cutlass6half_tE19Flash_kernel_traitsILi192ELi64ELi64ELi8ES3_EELb0ELb1ELb0ELb0ELb0ELb0ELb1EEEvNS_16Flash_bwd_paramsE,@"STO_CUDA_ENTRY STV_DEFAULT"
_ZN5flash44flash_bwd_dq_dk_dv_loop_seqk_parallel_kernelI23Flash_bwd_kernel_traitsILi192ELi64ELi64ELi8ELi4ELi2ELi2ELb0ELb0EN7cutlass6half_tE19Flash_kernel_traitsILi192ELi64ELi64ELi8ES3_EELb0ELb1ELb0ELb0ELb0ELb0ELb1EEEvNS_16Flash_bwd_paramsE:
.text._ZN5flash44flash_bwd_dq_dk_dv_loop_seqk_parallel_kernelI23Flash_bwd_kernel_traitsILi192ELi64ELi64ELi8ELi4ELi2ELi2ELb0ELb0EN7cutlass6half_tE19Flash_kernel_traitsILi192ELi64ELi64ELi8ES3_EELb0ELb1ELb0ELb0ELb0ELb0ELb1EEEvNS_16Flash_bwd_paramsE:
        /* <DEDUP_REMOVED lines=145> */
.L_x_621:
        /* <DEDUP_REMOVED lines=47> */
.L_x_575:
        /* <DEDUP_REMOVED lines=129> */
.L_x_577:
        /* <DEDUP_REMOVED lines=13> */
.L_x_578:
        /* <DEDUP_REMOVED lines=10> */
.L_x_579:
[----:B------:R-:W-:-:S04]  /*1580*/  IMAD R36, R212, R22, R209 ;  /* 0x00000016d4247224 */ /* 0x000fc800078e02d1 */
[----:B------:R-:W-:-:S07]  /*1590*/  IMAD R36, R36, R29, RZ ;  /* 0x0000001d24247224 */ /* 0x000fce00078e02ff */
.L_x_580:
        /* <DEDUP_REMOVED lines=91> */
.L_x_582:
        /* <DEDUP_REMOVED lines=12> */
.L_x_583:
        /* <DEDUP_REMOVED lines=32> */
.L_x_585:
[----:B------:R-:W-:Y:S05]  /*1e10*/  BSYNC B0 ;  /* 0x0000000000007941 */ /* 0x000fea0003800000 */
.L_x_584:
        /* <DEDUP_REMOVED lines=20> */
.L_x_587:
[----:B------:R-:W-:Y:S05]  /*1f60*/  BSYNC B0 ;  /* 0x0000000000007941 */ /* 0x000fea0003800000 */
.L_x_586:
        /* <DEDUP_REMOVED lines=28> */
.L_x_589:
[----:B------:R-:W-:Y:S05]  /*2130*/  BSYNC B0 ;  /* 0x0000000000007941 */ /* 0x000fea0003800000 */
.L_x_588:
        /* <DEDUP_REMOVED lines=20> */
.L_x_581:
        /* <DEDUP_REMOVED lines=33> */
.L_x_592:
[----:B------:R-:W-:Y:S05]  /*2490*/  BSYNC B0 ;  /* 0x0000000000007941 */ /* 0x000fea0003800000 */
.L_x_591:
        /* <DEDUP_REMOVED lines=38> */
.L_x_594:
[----:B------:R-:W-:Y:S05]  /*2700*/  BSYNC B0 ;  /* 0x0000000000007941 */ /* 0x000fea0003800000 */
.L_x_593:
        /* <DEDUP_REMOVED lines=16> */
.L_x_596:
        /* <DEDUP_REMOVED lines=29> */
.L_x_597:
[----:B------:R-:W-:Y:S05]  /*29e0*/  BSYNC B0 ;  /* 0x0000000000007941 */ /* 0x000fea0003800000 */
.L_x_595:
        /* <DEDUP_REMOVED lines=17> */
.L_x_599:
        /* <DEDUP_REMOVED lines=37> */
.L_x_600:
[----:B------:R-:W-:Y:S05]  /*2d50*/  BSYNC B0 ;  /* 0x0000000000007941 */ /* 0x000fea0003800000 */
.L_x_598:
        /* <DEDUP_REMOVED lines=59> */
.L_x_602:
[----:B------:R-:W-:Y:S05]  /*3110*/  BSYNC B0 ;  /* 0x0000000000007941 */ /* 0x000fea0003800000 */
.L_x_601:
        /* <DEDUP_REMOVED lines=41> */
.L_x_604:
[----:B------:R-:W-:Y:S05]  /*33b0*/  BSYNC B0 ;  /* 0x0000000000007941 */ /* 0x000fea0003800000 */
.L_x_603:
        /* <DEDUP_REMOVED lines=52> */
.L_x_606:
[----:B------:R-:W-:Y:S05]  /*3700*/  BSYNC B0 ;  /* 0x0000000000007941 */ /* 0x000fea0003800000 */
.L_x_605:
        /* <DEDUP_REMOVED lines=42> */
.L_x_608:
[----:B------:R-:W-:Y:S05]  /*39b0*/  BSYNC B0 ;  /* 0x0000000000007941 */ /* 0x000fea0003800000 */
.L_x_607:
[----:B------:R-:W2:Y:S01]  /*39c0*/  LDC R223, c[0x0][0x270] ;  /* 0x00009c00ffdf7b82 */ /* 0x000ea20000000800 */
[----:B------:R-:W-:Y:S01]  /*39d0*/  IMAD.MOV.U32 R190, RZ, RZ, 0x20 ;  /* 0x00000020ffbe7424 */ /* 0x000fe200078e00ff */
[----:B------:R-:W-:Y:S01]  /*39e0*/  R2P PR, R204, 0x6 ;  /* 0x00000006cc007804 */ /* 0x000fe20000000000 */
[----:B------:R-:W-:Y:S01]  /*39f0*/  VIADD R226, R203, 0x1 ;  /* 0x00000001cbe27836 */ /* 0x000fe20000000000 */
[----:B------:R-:W-:Y:S01]  /*3a00*/  ULDC UR4, c[0x0][0x2d0] ;  /* 0x0000b40000047ab9 */ /* 0x000fe20000000800 */
[----:B------:R-:W-:Y:S01]  /*3a10*/  IMAD.MOV.U32 R189, RZ, RZ, 0x40 ;  /* 0x00000040ffbd7424 */ /* 0x000fe200078e00ff */
[----:B------:R-:W-:Y:S01]  /*3a20*/  ULDC UR6, c[0x0][0x2dc] ;  /* 0x0000b70000067ab9 */ /* 0x000fe20000000800 */
        /* <DEDUP_REMOVED lines=67> */
[----:B------:R1:W5:Y:S04]  /*3e60*/  @!P5 LDG.E R236, desc[UR14][R12.64+0x20] ;  /* 0x0000200e0cecd981 */ /* 0x000368000c1e1900 */
[----:B--2---:R-:W0:Y:S02]  /*3e70*/  LDGDEPBAR ;  /* 0x00000000000079af */ /* 0x004e240000000000 */
.L_x_611:
[----:B------:R-:W0:Y:S01]  /*3e80*/  LDGDEPBAR ;  /* 0x00000000000079af */ /* 0x000e220000000000 */
[C---:B------:R-:W-:Y:S01]  /*3e90*/  IADD3 R150, R192.reuse, R190, RZ ;  /* 0x000000bec0967210 */ /* 0x040fe20007ffe0ff */
[C---:B-----5:R-:W-:Y:S01]  /*3ea0*/  FMUL.FTZ R168, R235.reuse, 1.4426950216293334961 ;  /* 0x3fb8aa3beba87820 */ /* 0x060fe20000410000 */
[-C--:B------:R-:W-:Y:S02]  /*3eb0*/  IADD3 R149, R192, R189.reuse, RZ ;  /* 0x000000bdc0957210 */ /* 0x080fe40007ffe0ff */
[----:B------:R-:W-:Y:S02]  /*3ec0*/  IADD3 R148, R150, R189, RZ ;  /* 0x000000bd96947210 */ /* 0x000fe40007ffe0ff */
[----:B------:R-:W-:Y:S02]  /*3ed0*/  FSETP.NEU.FTZ.AND P0, PT, R235, -INF , PT ;  /* 0xff800000eb00780b */ /* 0x000fe40003f1d000 */
[----:B------:R-:W-:Y:S02]  /*3ee0*/  SHF.L.U32 R169, R238, 0x6, RZ ;  /* 0x00000006eea97819 */ /* 0x000fe400000006ff */
[----:B------:R-:W-:Y:S02]  /*3ef0*/  FSEL R168, R168, RZ, P0 ;  /* 0x000000ffa8a87208 */ /* 0x000fe40000000000 */
[----:B------:R-:W-:Y:S02]  /*3f00*/  ISETP.GE.AND P2, PT, R169, R225, PT ;  /* 0x000000e1a900720c */ /* 0x000fe40003f46270 */
[----:B------:R-:W-:Y:S02]  /*3f10*/  FSETP.NEU.FTZ.AND P0, PT, R236, -INF , PT ;  /* 0xff800000ec00780b */ /* 0x000fe40003f1d000 */
[----:B------:R-:W-:Y:S02]  /*3f20*/  ISETP.LT.AND P2, PT, R224, R240, P2 ;  /* 0x000000f0e000720c */ /* 0x000fe40001741270 */
[----:B------:R-:W-:Y:S01]  /*3f30*/  ISETP.GT.AND P6, PT, R238, R227, PT ;  /* 0x000000e3ee00720c */ /* 0x000fe20003fc4270 */
[----:B------:R-:W-:Y:S04]  /*3f40*/  DEPBAR.LE SB0, 0x0 ;  /* 0x000080000000791a */ /* 0x000fe80000000000 */
[----:B------:R-:W-:Y:S06]  /*3f50*/  BAR.SYNC.DEFER_BLOCKING 0x0 ;  /* 0x0000000000007b1d */ /* 0x000fec0000010000 */
[----:B------:R-:W-:Y:S02]  /*3f60*/  @!P2 IADD3 R169, R226, R169, RZ ;  /* 0x000000a9e2a9a210 */ /* 0x000fe40007ffe0ff */
[----:B------:R-:W-:Y:S02]  /*3f70*/  @!P2 LEA R176, R215, R202, 0x6 ;  /* 0x000000cad7b0a211 */ /* 0x000fe400078e30ff */
[C---:B------:R-:W-:Y:S02]  /*3f80*/  @!P2 VIMNMX R177, R169.reuse, R240, PT ;  /* 0x000000f0a9b1a248 */ /* 0x040fe40003fe0100 */
[----:B------:R-:W-:Y:S02]  /*3f90*/  @!P2 VIADDMNMX R169, R169, 0x8, R240, PT ;  /* 0x00000008a9a9a846 */ /* 0x000fe400038001f0 */
[C---:B------:R-:W-:Y:S02]  /*3fa0*/  @!P2 ISETP.GE.AND P1, PT, R176.reuse, R177, PT ;  /* 0x000000b1b000a20c */ /* 0x040fe40003f26270 */
[C---:B------:R-:W-:Y:S02]  /*3fb0*/  @!P2 IADD3 R172, R176.reuse, 0x1, RZ ;  /* 0x00000001b0aca810 */ /* 0x040fe40007ffe0ff */
[----:B------:R-:W-:Y:S01]  /*3fc0*/  @!P2 IADD3 R184, R176, 0x11, RZ ;  /* 0x00000011b0b8a810 */ /* 0x000fe20007ffe0ff */
[----:B------:R-:W-:Y:S05]  /*3fd0*/  LDSM.16.M88.4 R68, [R192] ;  /* 0x00000000c044783b */ /* 0x000fea0000000200 */
[----:B------:R-:W2:Y:S05]  /*3fe0*/  LDSM.16.M88.4 R72, [R198+UR5+0x12000] ;  /* 0x01200005c648783b */ /* 0x000eaa0008000200 */
[----:B------:R-:W1:Y:S05]  /*3ff0*/  LDSM.16.M88.4 R76, [R198+UR5+0x12800] ;  /* 0x01280005c64c783b */ /* 0x000e6a0008000200 */
[----:B------:R-:W-:Y:S05]  /*4000*/  LDSM.16.M88.4 R80, [R150] ;  /* 0x000000009650783b */ /* 0x000fea0000000200 */
[----:B------:R-:W3:Y:S05]  /*4010*/  LDSM.16.M88.4 R84, [R197] ;  /* 0x00000000c554783b */ /* 0x000eea0000000200 */
[----:B------:R-:W4:Y:S05]  /*4020*/  LDSM.16.M88.4 R88, [R197+0x800] ;  /* 0x00080000c558783b */ /* 0x000f2a0000000200 */
[----:B------:R-:W-:Y:S05]  /*4030*/  LDSM.16.M88.4 R92, [R149] ;  /* 0x00000000955c783b */ /* 0x000fea0000000200 */
[----:B------:R-:W4:Y:S01]  /*4040*/  LDSM.16.M88.4 R96, [R196] ;  /* 0x00000000c460783b */ /* 0x000f220000000200 */
[C---:B--2---:R-:W-:Y:S06]  /*4050*/  HMMA.16816.F32 R4, R68.reuse, R72, RZ ;  /* 0x000000484404723c */ /* 0x044fec00000018ff */
[C---:B------:R-:W-:Y:S01]  /*4060*/  HMMA.16816.F32 R8, R68.reuse, R74, RZ ;  /* 0x0000004a4408723c */ /* 0x040fe200000018ff */
[----:B------:R-:W-:Y:S05]  /*4070*/  LDSM.16.M88.4 R72, [R148] ;  /* 0x000000009448783b */ /* 0x000fea0000000200 */
[C---:B-1----:R-:W-:Y:S06]  /*4080*/  HMMA.16816.F32 R12, R68.reuse, R76, RZ ;  /* 0x0000004c440c723c */ /* 0x042fec00000018ff */
[----:B------:R-:W-:Y:S01]  /*4090*/  HMMA.16816.F32 R16, R68, R78, RZ ;  /* 0x0000004e4410723c */ /* 0x000fe200000018ff */
[----:B------:R-:W1:Y:S05]  /*40a0*/  LDSM.16.M88.4 R68, [R196+0x800] ;  /* 0x00080000c444783b */ /* 0x000e6a0000000200 */
[C---:B---3--:R-:W-:Y:S01]  /*40b0*/  HMMA.16816.F32 R4, R80.reuse, R84, R4 ;  /* 0x000000545004723c */ /* 0x048fe20000001804 */
[----:B------:R-:W2:Y:S05]  /*40c0*/  LDSM.16.M88.4 R76, [R195] ;  /* 0x00000000c34c783b */ /* 0x000eaa0000000200 */
[C---:B------:R-:W-:Y:S01]  /*40d0*/  HMMA.16816.F32 R8, R80.reuse, R86, R8 ;  /* 0x000000565008723c */ /* 0x040fe20000001808 */
[----:B------:R-:W-:Y:S05]  /*40e0*/  LDSM.16.M88.4 R84, [R192+0x2000] ;  /* 0x00200000c054783b */ /* 0x000fea0000000200 */
[C---:B----4-:R-:W-:Y:S06]  /*40f0*/  HMMA.16816.F32 R12, R80.reuse, R88, R12 ;  /* 0x00000058500c723c */ /* 0x050fec000000180c */
[----:B------:R-:W-:Y:S01]  /*4100*/  HMMA.16816.F32 R16, R80, R90, R16 ;  /* 0x0000005a5010723c */ /* 0x000fe20000001810 */
[----:B------:R-:W3:Y:S05]  /*4110*/  LDSM.16.M88.4 R80, [R195+0x800] ;  /* 0x00080000c350783b */ /* 0x000eea0000000200 */
[C---:B------:R-:W-:Y:S01]  /*4120*/  HMMA.16816.F32 R4, R92.reuse, R96, R4 ;  /* 0x000000605c04723c */ /* 0x040fe20000001804 */
[----:B------:R-:W4:Y:S05]  /*4130*/  LDSM.16.M88.4 R88, [R198+UR5+0x14000] ;  /* 0x01400005c658783b */ /* 0x000f2a0008000200 */
[C---:B------:R-:W-:Y:S01]  /*4140*/  HMMA.16816.F32 R8, R92.reuse, R98, R8 ;  /* 0x000000625c08723c */ /* 0x040fe20000001808 */
[----:B------:R-:W-:Y:S05]  /*4150*/  LDSM.16.M88.4 R96, [R197+0x2000] ;  /* 0x00200000c560783b */ /* 0x000fea0000000200 */
[C---:B-1----:R-:W-:Y:S06]  /*4160*/  HMMA.16816.F32 R12, R92.reuse, R68, R12 ;  /* 0x000000445c0c723c */ /* 0x042fec000000180c */
[----:B------:R-:W-:Y:S01]  /*4170*/  HMMA.16816.F32 R16, R92, R70, R16 ;  /* 0x000000465c10723c */ /* 0x000fe20000001810 */
[----:B------:R-:W1:Y:S05]  /*4180*/  LDSM.16.M88.4 R68, [R198+UR5+0x14800] ;  /* 0x01480005c644783b */ /* 0x000e6a0008000200 */
[C---:B--2---:R-:W-:Y:S01]  /*4190*/  HMMA.16816.F32 R4, R72.reuse, R76, R4 ;  /* 0x0000004c4804723c */ /* 0x044fe20000001804 */
[----:B------:R-:W2:Y:S05]  /*41a0*/  LDSM.16.M88.4 R92, [R150+0x2000] ;  /* 0x00200000965c783b */ /* 0x000eaa0000000200 */
[C---:B------:R-:W-:Y:S01]  /*41b0*/  HMMA.16816.F32 R8, R72.reuse, R78, R8 ;  /* 0x0000004e4808723c */ /* 0x040fe20000001808 */
[----:B------:R-:W-:Y:S05]  /*41c0*/  LDSM.16.M88.4 R76, [R149+0x2000] ;  /* 0x00200000954c783b */ /* 0x000fea0000000200 */
[C---:B---3--:R-:W-:Y:S06]  /*41d0*/  HMMA.16816.F32 R12, R72.reuse, R80, R12 ;  /* 0x00000050480c723c */ /* 0x048fec000000180c */
[----:B------:R-:W-:Y:S01]  /*41e0*/  HMMA.16816.F32 R16, R72, R82, R16 ;  /* 0x000000524810723c */ /* 0x000fe20000001810 */
[----:B------:R-:W3:Y:S05]  /*41f0*/  LDSM.16.M88.4 R72, [R197+0x2800] ;  /* 0x00280000c548783b */ /* 0x000eea0000000200 */
[C---:B----4-:R-:W-:Y:S01]  /*4200*/  HMMA.16816.F32 R4, R84.reuse, R88, R4 ;  /* 0x000000585404723c */ /* 0x050fe20000001804 */
[----:B------:R-:W4:Y:S05]  /*4210*/  LDSM.16.M88.4 R80, [R196+0x2000] ;  /* 0x00200000c450783b */ /* 0x000f2a0000000200 */
[C---:B------:R-:W-:Y:S01]  /*4220*/  HMMA.16816.F32 R8, R84.reuse, R90, R8 ;  /* 0x0000005a5408723c */ /* 0x040fe20000001808 */
[----:B------:R-:W-:Y:S05]  /*4230*/  LDSM.16.M88.4 R88, [R195+0x2000] ;  /* 0x00200000c358783b */ /* 0x000fea0000000200 */
[C---:B-1----:R-:W-:Y:S06]  /*4240*/  HMMA.16816.F32 R12, R84.reuse, R68, R12 ;  /* 0x00000044540c723c */ /* 0x042fec000000180c */
[----:B------:R-:W-:Y:S01]  /*4250*/  HMMA.16816.F32 R16, R84, R70, R16 ;  /* 0x000000465410723c */ /* 0x000fe20000001810 */
[----:B------:R-:W1:Y:S05]  /*4260*/  LDSM.16.M88.4 R68, [R196+0x2800] ;  /* 0x00280000c444783b */ /* 0x000e6a0000000200 */
[C---:B--2---:R-:W-:Y:S01]  /*4270*/  HMMA.16816.F32 R4, R92.reuse, R96, R4 ;  /* 0x000000605c04723c */ /* 0x044fe20000001804 */
[----:B------:R-:W2:Y:S05]  /*4280*/  LDSM.16.M88.4 R84, [R148+0x2000] ;  /* 0x002000009454783b */ /* 0x000eaa0000000200 */
[C---:B------:R-:W-:Y:S01]  /*4290*/  HMMA.16816.F32 R8, R92.reuse, R98, R8 ;  /* 0x000000625c08723c */ /* 0x040fe20000001808 */
[----:B------:R-:W-:Y:S05]  /*42a0*/  LDSM.16.M88.4 R96, [R198+UR5+0x16000] ;  /* 0x01600005c660783b */ /* 0x000fea0008000200 */
        /* <DEDUP_REMOVED lines=26> */
[C---:B------:R-:W-:Y:S06]  /*4450*/  HMMA.16816.F32 R8, R76.reuse, R82, R8 ;  /* 0x000000524c08723c */ /* 0x040fec0000001808 */
[C---:B---3--:R-:W-:Y:S06]  /*4460*/  HMMA.16816.F32 R12, R76.reuse, R72, R12 ;  /* 0x000000484c0c723c */ /* 0x048fec000000180c */
[----:B------:R-:W-:Y:S06]  /*4470*/  HMMA.16816.F32 R16, R76, R74, R16 ;  /* 0x0000004a4c10723c */ /* 0x000fec0000001810 */
[C---:B----4-:R-:W-:Y:S06]  /*4480*/  HMMA.16816.F32 R4, R84.reuse, R88, R4 ;  /* 0x000000585404723c */ /* 0x050fec0000001804 */
[C---:B------:R-:W-:Y:S06]  /*4490*/  HMMA.16816.F32 R8, R84.reuse, R90, R8 ;  /* 0x0000005a5408723c */ /* 0x040fec0000001808 */
[C---:B-1----:R-:W-:Y:S06]  /*44a0*/  HMMA.16816.F32 R12, R84.reuse, R68, R12 ;  /* 0x00000044540c723c */ /* 0x042fec000000180c */
[----:B------:R-:W-:Y:S01]  /*44b0*/  HMMA.16816.F32 R16, R84, R70, R16 ;  /* 0x000000465410723c */ /* 0x000fe20000001810 */
[----:B------:R-:W1:Y:S05]  /*44c0*/  LDSM.16.M88.4 R68, [R195+0x4800] ;  /* 0x00480000c344783b */ /* 0x000e6a0000000200 */
[C---:B--2---:R-:W-:Y:S06]  /*44d0*/  HMMA.16816.F32 R4, R92.reuse, R96, R4 ;  /* 0x000000605c04723c */ /* 0x044fec0000001804 */
[C---:B------:R-:W-:Y:S07]  /*44e0*/  HMMA.16816.F32 R8, R92.reuse, R98, R8 ;  /* 0x000000625c08723c */ /* 0x040fee0000001808 */
[----:B------:R-:W-:Y:S04]  /*44f0*/  LEA R99, R200, UR5, 0x1 ;  /* 0x00000005c8637c11 */ /* 0x000fe8000f8e08ff */
[-C--:B------:R-:W-:Y:S02]  /*4500*/  IADD3 R98, R190, R99.reuse, RZ ;  /* 0x00000063be627210 */ /* 0x080fe40007ffe0ff */
[C---:B------:R-:W-:Y:S02]  /*4510*/  IADD3 R97, R189.reuse, R99, RZ ;  /* 0x00000063bd617210 */ /* 0x040fe40007ffe0ff */
[----:B------:R-:W-:Y:S03]  /*4520*/  IADD3 R96, R189, R98, RZ ;  /* 0x00000062bd607210 */ /* 0x000fe60007ffe0ff */
[----:B------:R-:W-:Y:S01]  /*4530*/  FMUL.FTZ R151, R4, UR8 ;  /* 0x0000000804977c20 */ /* 0x000fe20008410000 */
[----:B------:R-:W-:Y:S01]  /*4540*/  FMUL.FTZ R152, R5, UR8 ;  /* 0x0000000805987c20 */ /* 0x000fe20008410000 */
[----:B------:R-:W-:Y:S01]  /*4550*/  FMUL.FTZ R153, R6, UR8 ;  /* 0x0000000806997c20 */ /* 0x000fe20008410000 */
[----:B------:R-:W-:Y:S03]  /*4560*/  FMUL.FTZ R154, R7, UR8 ;  /* 0x00000008079a7c20 */ /* 0x000fe60008410000 */
[----:B------:R-:W2:Y:S01]  /*4570*/  MUFU.TANH R151, R151 ;  /* 0x0000009700977308 */ /* 0x000ea20000002400 */
[----:B------:R-:W-:Y:S01]  /*4580*/  FMUL.FTZ R155, R8, UR8 ;  /* 0x00000008089b7c20 */ /* 0x000fe20008410000 */
[----:B------:R-:W-:Y:S01]  /*4590*/  FMUL.FTZ R156, R9, UR8 ;  /* 0x00000008099c7c20 */ /* 0x000fe20008410000 */
[----:B------:R-:W-:Y:S01]  /*45a0*/  FMUL.FTZ R157, R10, UR8 ;  /* 0x000000080a9d7c20 */ /* 0x000fe20008410000 */
[----:B------:R-:W-:Y:S01]  /*45b0*/  FMUL.FTZ R158, R11, UR8 ;  /* 0x000000080b9e7c20 */ /* 0x000fe20008410000 */
[C---:B-1----:R-:W-:Y:S05]  /*45c0*/  HMMA.16816.F32 R12, R92.reuse, R68, R12 ;  /* 0x000000445c0c723c */ /* 0x042fea000000180c */
[----:B------:R-:W1:Y:S01]  /*45d0*/  MUFU.TANH R152, R152 ;  /* 0x0000009800987308 */ /* 0x000e620000002400 */
[----:B------:R-:W-:Y:S09]  /*45e0*/  HMMA.16816.F32 R16, R92, R70, R16 ;  /* 0x000000465c10723c */ /* 0x000ff20000001810 */
[----:B------:R-:W3:Y:S02]  /*45f0*/  MUFU.TANH R153, R153 ;  /* 0x0000009900997308 */ /* 0x000ee40000002400 */
[----:B--2---:R-:W-:Y:S02]  /*4600*/  MOV R167, R151 ;  /* 0x0000009700a77202 */ /* 0x004fe40000000f00 */
[C---:B------:R-:W-:Y:S02]  /*4610*/  @!P2 FSEL R167, R151.reuse, -INF , !P1 ;  /* 0xff80000097a7a808 */ /* 0x040fe40004800000 */
[----:B------:R-:W-:Y:S01]  /*4620*/  @!P2 ISETP.GE.AND P1, PT, R172, R177, PT ;  /* 0x000000b1ac00a20c */ /* 0x000fe20003f26270 */
[----:B------:R-:W-:Y:S03]  /*4630*/  FFMA.FTZ R151, -R151, R151, 1 ;  /* 0x3f80000097977423 */ /* 0x000fe60000010197 */
[----:B------:R-:W2:Y:S01]  /*4640*/  MUFU.TANH R154, R154 ;  /* 0x0000009a009a7308 */ /* 0x000ea20000002400 */
[--C-:B------:R-:W-:Y:S01]  /*4650*/  FFMA.FTZ R183, R167, UR7, -R168.reuse ;  /* 0x00000007a7b77c23 */ /* 0x100fe200080108a8 */
[----:B-1----:R-:W-:Y:S01]  /*4660*/  MOV R171, R152 ;  /* 0x0000009800ab7202 */ /* 0x002fe20000000f00 */
[----:B------:R-:W-:Y:S01]  /*4670*/  FMUL.FTZ R167, R236, 1.4426950216293334961 ;  /* 0x3fb8aa3beca77820 */ /* 0x000fe20000410000 */
[----:B------:R-:W-:Y:S01]  /*4680*/  @!P2 FSEL R171, R152, -INF , !P1 ;  /* 0xff80000098aba808 */ /* 0x000fe20004800000 */
[----:B------:R-:W-:Y:S01]  /*4690*/  FMUL.FTZ R159, R12, UR8 ;  /* 0x000000080c9f7c20 */ /* 0x000fe20008410000 */
[----:B------:R-:W-:Y:S01]  /*46a0*/  @!P2 ISETP.GE.AND P1, PT, R176, R169, PT ;  /* 0x000000a9b000a20c */ /* 0x000fe20003f26270 */
[----:B------:R-:W-:Y:S03]  /*46b0*/  FMUL.FTZ R160, R13, UR8 ;  /* 0x000000080da07c20 */ /* 0x000fe60008410000 */
[----:B------:R-:W1:Y:S01]  /*46c0*/  MUFU.TANH R155, R155 ;  /* 0x0000009b009b7308 */ /* 0x000e620000002400 */
[----:B---3--:R-:W-:Y:S01]  /*46d0*/  MOV R170, R153 ;  /* 0x0000009900aa7202 */ /* 0x008fe20000000f00 */
[--C-:B------:R-:W-:Y:S01]  /*46e0*/  FFMA.FTZ R182, R171, UR7, -R168.reuse ;  /* 0x00000007abb67c23 */ /* 0x100fe200080108a8 */
[----:B------:R-:W-:Y:S01]  /*46f0*/  FSEL R167, R167, RZ, P0 ;  /* 0x000000ffa7a77208 */ /* 0x000fe20000000000 */
[----:B------:R-:W-:Y:S01]  /*4700*/  FMUL.FTZ R161, R14, UR8 ;  /* 0x000000080ea17c20 */ /* 0x000fe20008410000 */
[----:B------:R-:W-:Y:S01]  /*4710*/  @!P2 FSEL R170, R153, -INF , !P1 ;  /* 0xff80000099aaa808 */ /* 0x000fe20004800000 */
[----:B------:R-:W-:Y:S01]  /*4720*/  FMUL.FTZ R162, R15, UR8 ;  /* 0x000000080fa27c20 */ /* 0x000fe20008410000 */
[----:B------:R-:W-:Y:S03]  /*4730*/  @!P2 ISETP.GE.AND P0, PT, R172, R169, PT ;  /* 0x000000a9ac00a20c */ /* 0x000fe60003f06270 */
[----:B------:R-:W3:Y:S01]  /*4740*/  MUFU.TANH R156, R156 ;  /* 0x0000009c009c7308 */ /* 0x000ee20000002400 */
[----:B--2---:R-:W-:Y:S01]  /*4750*/  MOV R172, R154 ;  /* 0x0000009a00ac7202 */ /* 0x004fe20000000f00 */
[--C-:B------:R-:W-:Y:S01]  /*4760*/  FFMA.FTZ R175, R170, UR7, -R167.reuse ;  /* 0x00000007aaaf7c23 */ /* 0x100fe200080108a7 */
[----:B------:R-:W-:Y:S01]  /*4770*/  @!P2 FSEL R172, R154, -INF , !P0 ;  /* 0xff8000009aaca808 */ /* 0x000fe20004000000 */
[----:B------:R-:W-:Y:S01]  /*4780*/  FMUL.FTZ R163, R16, UR8 ;  /* 0x0000000810a37c20 */ /* 0x000fe20008410000 */
[----:B------:R-:W-:Y:S01]  /*4790*/  @!P2 IADD3 R170, R176, 0x8, RZ ;  /* 0x00000008b0aaa810 */ /* 0x000fe20007ffe0ff */
[----:B------:R-:W-:Y:S01]  /*47a0*/  FMUL.FTZ R164, R17, UR8 ;  /* 0x0000000811a47c20 */ /* 0x000fe20008410000 */
[----:B------:R-:W-:Y:S03]  /*47b0*/  FMUL.FTZ R165, R18, UR8 ;  /* 0x0000000812a57c20 */ /* 0x000fe60008410000 */
[----:B------:R-:W2:Y:S01]  /*47c0*/  MUFU.TANH R157, R157 ;  /* 0x0000009d009d7308 */ /* 0x000ea20000002400 */
[--C-:B------:R-:W-:Y:S01]  /*47d0*/  FFMA.FTZ R174, R172, UR7, -R167.reuse ;  /* 0x00000007acae7c23 */ /* 0x100fe200080108a7 */
[----:B------:R-:W-:Y:S01]  /*47e0*/  @!P2 ISETP.GE.AND P0, PT, R170, R177, PT ;  /* 0x000000b1aa00a20c */ /* 0x000fe20003f06270 */
[----:B------:R-:W-:Y:S01]  /*47f0*/  FMUL.FTZ R166, R19, UR8 ;  /* 0x0000000813a67c20 */ /* 0x000fe20008410000 */
[----:B------:R-:W-:Y:S01]  /*4800*/  @!P2 IADD3 R172, R176, 0x9, RZ ;  /* 0x00000009b0aca810 */ /* 0x000fe20007ffe0ff */
[----:B------:R-:W-:Y:S01]  /*4810*/  FFMA.FTZ R152, -R152, R152, 1 ;  /* 0x3f80000098987423 */ /* 0x000fe20000010198 */
[----:B-1----:R-:W-:Y:S01]  /*4820*/  MOV R173, R155 ;  /* 0x0000009b00ad7202 */ /* 0x002fe20000000f00 */
[----:B------:R-:W-:Y:S01]  /*4830*/  FMUL.FTZ R151, R151, UR8 ;  /* 0x0000000897977c20 */ /* 0x000fe20008410000 */
[C---:B------:R-:W-:Y:S02]  /*4840*/  @!P2 FSEL R173, R155.reuse, -INF , !P0 ;  /* 0xff8000009bada808 */ /* 0x040fe40004000000 */
[----:B------:R-:W1:Y:S01]  /*4850*/  MUFU.TANH R158, R158 ;  /* 0x0000009e009e7308 */ /* 0x000e620000002400 */
[----:B------:R-:W-:Y:S01]  /*4860*/  @!P2 ISETP.GE.AND P0, PT, R172, R177, PT ;  /* 0x000000b1ac00a20c */ /* 0x000fe20003f06270 */
[----:B------:R-:W-:Y:S01]  /*4870*/  FFMA.FTZ R155, -R155, R155, 1 ;  /* 0x3f8000009b9b7423 */ /* 0x000fe2000001019b */
[-C--:B---3--:R-:W-:Y:S01]  /*4880*/  MOV R171, R156.reuse ;  /* 0x0000009c00ab7202 */ /* 0x088fe20000000f00 */
[--C-:B------:R-:W-:Y:S01]  /*4890*/  FFMA.FTZ R181, R173, UR7, -R168.reuse ;  /* 0x00000007adb57c23 */ /* 0x100fe200080108a8 */
[C---:B------:R-:W-:Y:S01]  /*48a0*/  @!P2 FSEL R171, R156.reuse, -INF , !P0 ;  /* 0xff8000009caba808 */ /* 0x040fe20004000000 */
[----:B------:R-:W-:Y:S01]  /*48b0*/  FFMA.FTZ R156, -R156, R156, 1 ;  /* 0x3f8000009c9c7423 */ /* 0x000fe2000001019c */
[----:B------:R-:W-:Y:S03]  /*48c0*/  @!P2 ISETP.GE.AND P0, PT, R170, R169, PT ;  /* 0x000000a9aa00a20c */ /* 0x000fe60003f06270 */
[----:B------:R-:W3:Y:S01]  /*48d0*/  MUFU.TANH R159, R159 ;  /* 0x0000009f009f7308 */ /* 0x000ee20000002400 */
[----:B--2---:R-:W-:Y:S01]  /*48e0*/  MOV R170, R157 ;  /* 0x0000009d00aa7202 */ /* 0x004fe20000000f00 */
[--C-:B------:R-:W-:Y:S01]  /*48f0*/  FFMA.FTZ R180, R171, UR7, -R168.reuse ;  /* 0x00000007abb47c23 */ /* 0x100fe200080108a8 */
[----:B------:R-:W-:Y:S01]  /*4900*/  @!P2 FSEL R170, R157, -INF , !P0 ;  /* 0xff8000009daaa808 */ /* 0x000fe20004000000 */
[----:B------:R-:W-:Y:S01]  /*4910*/  FMUL.FTZ R152, R152, UR8 ;  /* 0x0000000898987c20 */ /* 0x000fe20008410000 */
[----:B------:R-:W-:Y:S01]  /*4920*/  @!P2 ISETP.GE.AND P0, PT, R172, R169, PT ;  /* 0x000000a9ac00a20c */ /* 0x000fe20003f06270 */
[----:B------:R-:W-:Y:S01]  /*4930*/  FMUL.FTZ R155, R155, UR8 ;  /* 0x000000089b9b7c20 */ /* 0x000fe20008410000 */
[----:B------:R-:W-:Y:S03]  /*4940*/  FMUL.FTZ R156, R156, UR8 ;  /* 0x000000089c9c7c20 */ /* 0x000fe60008410000 */
[----:B------:R-:W2:Y:S01]  /*4950*/  MUFU.TANH R160, R160 ;  /* 0x000000a000a07308 */ /* 0x000ea20000002400 */
[--C-:B------:R-:W-:Y:S01]  /*4960*/  FFMA.FTZ R173, R170, UR7, -R167.reuse ;  /* 0x00000007aaad7c23 */ /* 0x100fe200080108a7 */
[----:B------:R-:W-:Y:S01]  /*4970*/  @!P2 IADD3 R170, R176, 0x10, RZ ;  /* 0x00000010b0aaa810 */ /* 0x000fe20007ffe0ff */
[----:B------:R-:W-:Y:S01]  /*4980*/  FFMA.FTZ R153, -R153, R153, 1 ;  /* 0x3f80000099997423 */ /* 0x000fe20000010199 */
[----:B-1----:R-:W-:Y:S01]  /*4990*/  MOV R178, R158 ;  /* 0x0000009e00b27202 */ /* 0x002fe20000000f00 */
[----:B------:R-:W-:Y:S01]  /*49a0*/  FFMA.FTZ R154, -R154, R154, 1 ;  /* 0x3f8000009a9a7423 */ /* 0x000fe2000001019a */
[----:B------:R-:W-:Y:S01]  /*49b0*/  @!P2 FSEL R178, R158, -INF , !P0 ;  /* 0xff8000009eb2a808 */ /* 0x000fe20004000000 */
[----:B------:R-:W-:Y:S03]  /*49c0*/  FMUL.FTZ R153, R153, UR8 ;  /* 0x0000000899997c20 */ /* 0x000fe60008410000 */
[----:B------:R-:W1:Y:S01]  /*49d0*/  MUFU.TANH R161, R161 ;  /* 0x000000a100a17308 */ /* 0x000e620000002400 */
[----:B------:R-:W-:Y:S01]  /*49e0*/  @!P2 ISETP.GE.AND P0, PT, R170, R177, PT ;  /* 0x000000b1aa00a20c */ /* 0x000fe20003f06270 */
[----:B------:R-:W-:Y:S01]  /*49f0*/  FMUL.FTZ R154, R154, UR8 ;  /* 0x000000089a9a7c20 */ /* 0x000fe20008410000 */
[-C--:B---3--:R-:W-:Y:S01]  /*4a00*/  MOV R185, R159.reuse ;  /* 0x0000009f00b97202 */ /* 0x088fe20000000f00 */
[--C-:B------:R-:W-:Y:S01]  /*4a10*/  FFMA.FTZ R172, R178, UR7, -R167.reuse ;  /* 0x00000007b2ac7c23 */ /* 0x100fe200080108a7 */
[C---:B------:R-:W-:Y:S01]  /*4a20*/  @!P2 FSEL R185, R159.reuse, -INF , !P0 ;  /* 0xff8000009fb9a808 */ /* 0x040fe20004000000 */
[----:B------:R-:W-:Y:S01]  /*4a30*/  FFMA.FTZ R159, -R159, R159, 1 ;  /* 0x3f8000009f9f7423 */ /* 0x000fe2000001019f */
[----:B------:R-:W-:Y:S03]  /*4a40*/  @!P2 ISETP.GE.AND P0, PT, R184, R177, PT ;  /* 0x000000b1b800a20c */ /* 0x000fe60003f06270 */
[----:B------:R-:W3:Y:S01]  /*4a50*/  MUFU.TANH R162, R162 ;  /* 0x000000a200a27308 */ /* 0x000ee20000002400 */
[-C--:B--2---:R-:W-:Y:S01]  /*4a60*/  MOV R171, R160.reuse ;  /* 0x000000a000ab7202 */ /* 0x084fe20000000f00 */
[--C-:B------:R-:W-:Y:S01]  /*4a70*/  FFMA.FTZ R179, R185, UR7, -R168.reuse ;  /* 0x00000007b9b37c23 */ /* 0x100fe200080108a8 */
[C---:B------:R-:W-:Y:S01]  /*4a80*/  @!P2 FSEL R171, R160.reuse, -INF , !P0 ;  /* 0xff800000a0aba808 */ /* 0x040fe20004000000 */
[----:B------:R-:W-:Y:S01]  /*4a90*/  FFMA.FTZ R160, -R160, R160, 1 ;  /* 0x3f800000a0a07423 */ /* 0x000fe200000101a0 */
[----:B------:R-:W-:Y:S01]  /*4aa0*/  @!P2 ISETP.GE.AND P0, PT, R170, R169, PT ;  /* 0x000000a9aa00a20c */ /* 0x000fe20003f06270 */
[----:B------:R-:W-:Y:S01]  /*4ab0*/  FMUL.FTZ R159, R159, UR8 ;  /* 0x000000089f9f7c20 */ /* 0x000fe20008410000 */
[----:B------:R-:W-:Y:S03]  /*4ac0*/  FFMA.FTZ R157, -R157, R157, 1 ;  /* 0x3f8000009d9d7423 */ /* 0x000fe6000001019d */
[----:B------:R-:W2:Y:S01]  /*4ad0*/  MUFU.TANH R163, R163 ;  /* 0x000000a300a37308 */ /* 0x000ea20000002400 */
[----:B-1----:R-:W-:Y:S01]  /*4ae0*/  MOV R170, R161 ;  /* 0x000000a100aa7202 */ /* 0x002fe20000000f00 */
[--C-:B------:R-:W-:Y:S01]  /*4af0*/  FFMA.FTZ R178, R171, UR7, -R168.reuse ;  /* 0x00000007abb27c23 */ /* 0x100fe200080108a8 */
[C---:B------:R-:W-:Y:S01]  /*4b00*/  @!P2 FSEL R170, R161.reuse, -INF , !P0 ;  /* 0xff800000a1aaa808 */ /* 0x040fe20004000000 */
[----:B------:R-:W-:Y:S01]  /*4b10*/  FMUL.FTZ R160, R160, UR8 ;  /* 0x00000008a0a07c20 */ /* 0x000fe20008410000 */
[----:B------:R-:W-:Y:S01]  /*4b20*/  @!P2 ISETP.GE.AND P0, PT, R184, R169, PT ;  /* 0x000000a9b800a20c */ /* 0x000fe20003f06270 */
[----:B------:R-:W-:Y:S01]  /*4b30*/  FFMA.FTZ R158, -R158, R158, 1 ;  /* 0x3f8000009e9e7423 */ /* 0x000fe2000001019e */
[----:B------:R-:W-:Y:S03]  /*4b40*/  @!P2 IADD3 R184, R176, 0x18, RZ ;  /* 0x00000018b0b8a810 */ /* 0x000fe60007ffe0ff */
[----:B------:R-:W1:Y:S01]  /*4b50*/  MUFU.TANH R164, R164 ;  /* 0x000000a400a47308 */ /* 0x000e620000002400 */
[-C--:B---3--:R-:W-:Y:S01]  /*4b60*/  MOV R186, R162.reuse ;  /* 0x000000a200ba7202 */ /* 0x088fe20000000f00 */
[--C-:B------:R-:W-:Y:S01]  /*4b70*/  FFMA.FTZ R171, R170, UR7, -R167.reuse ;  /* 0x00000007aaab7c23 */ /* 0x100fe200080108a7 */
[----:B------:R-:W-:Y:S01]  /*4b80*/  @!P2 FSEL R186, R162, -INF , !P0 ;  /* 0xff800000a2baa808 */ /* 0x000fe20004000000 */
[----:B------:R-:W-:Y:S01]  /*4b90*/  FFMA.FTZ R161, -R161, R161, 1 ;  /* 0x3f800000a1a17423 */ /* 0x000fe200000101a1 */
[----:B------:R-:W-:Y:S01]  /*4ba0*/  @!P2 ISETP.GE.AND P0, PT, R184, R177, PT ;  /* 0x000000b1b800a20c */ /* 0x000fe20003f06270 */
[----:B------:R-:W-:Y:S01]  /*4bb0*/  FFMA.FTZ R162, -R162, R162, 1 ;  /* 0x3f800000a2a27423 */ /* 0x000fe200000101a2 */
[----:B------:R-:W-:Y:S03]  /*4bc0*/  @!P2 IADD3 R176, R176, 0x19, RZ ;  /* 0x00000019b0b0a810 */ /* 0x000fe60007ffe0ff */
[----:B------:R-:W3:Y:S01]  /*4bd0*/  MUFU.TANH R165, R165 ;  /* 0x000000a500a57308 */ /* 0x000ee20000002400 */
[-C--:B--2---:R-:W-:Y:S01]  /*4be0*/  MOV R185, R163.reuse ;  /* 0x000000a300b97202 */ /* 0x084fe20000000f00 */
[--C-:B------:R-:W-:Y:S01]  /*4bf0*/  FFMA.FTZ R170, R186, UR7, -R167.reuse ;  /* 0x00000007baaa7c23 */ /* 0x100fe200080108a7 */
[C---:B------:R-:W-:Y:S01]  /*4c00*/  @!P2 FSEL R185, R163.reuse, -INF , !P0 ;  /* 0xff800000a3b9a808 */ /* 0x040fe20004000000 */
[----:B------:R-:W-:Y:S01]  /*4c10*/  FFMA.FTZ R163, -R163, R163, 1 ;  /* 0x3f800000a3a37423 */ /* 0x000fe200000101a3 */
[----:B------:R-:W-:Y:S01]  /*4c20*/  @!P2 ISETP.GE.AND P0, PT, R176, R177, PT ;  /* 0x000000b1b000a20c */ /* 0x000fe20003f06270 */
[----:B------:R-:W-:Y:S01]  /*4c30*/  FMUL.FTZ R157, R157, UR8 ;  /* 0x000000089d9d7c20 */ /* 0x000fe20008410000 */
[-C--:B------:R-:W-:Y:S03]  /*4c40*/  @!P2 ISETP.GE.AND P1, PT, R184, R169.reuse, PT ;  /* 0x000000a9b800a20c */ /* 0x080fe60003f26270 */
[----:B------:R-:W2:Y:S01]  /*4c50*/  MUFU.TANH R166, R166 ;  /* 0x000000a600a67308 */ /* 0x000ea20000002400 */
[-C--:B-1----:R-:W-:Y:S01]  /*4c60*/  MOV R187, R164.reuse ;  /* 0x000000a400bb7202 */ /* 0x082fe20000000f00 */
[--C-:B------:R-:W-:Y:S01]  /*4c70*/  FFMA.FTZ R177, R185, UR7, -R168.reuse ;  /* 0x00000007b9b17c23 */ /* 0x100fe200080108a8 */
[C---:B------:R-:W-:Y:S01]  /*4c80*/  @!P2 FSEL R187, R164.reuse, -INF , !P0 ;  /* 0xff800000a4bba808 */ /* 0x040fe20004000000 */
[----:B------:R-:W-:Y:S01]  /*4c90*/  FFMA.FTZ R164, -R164, R164, 1 ;  /* 0x3f800000a4a47423 */ /* 0x000fe200000101a4 */
[----:B------:R-:W-:Y:S01]  /*4ca0*/  @!P2 ISETP.GE.AND P0, PT, R176, R169, PT ;  /* 0x000000a9b000a20c */ /* 0x000fe20003f06270 */
[----:B------:R-:W-:Y:S01]  /*4cb0*/  FMUL.FTZ R163, R163, UR8 ;  /* 0x00000008a3a37c20 */ /* 0x000fe20008410000 */
[----:B------:R-:W-:Y:S01]  /*4cc0*/  FMUL.FTZ R158, R158, UR8 ;  /* 0x000000089e9e7c20 */ /* 0x000fe20008410000 */
[----:B------:R-:W-:Y:S01]  /*4cd0*/  FFMA.FTZ R168, R187, UR7, -R168 ;  /* 0x00000007bba87c23 */ /* 0x000fe200080108a8 */
[-C--:B---3--:R-:W-:Y:S01]  /*4ce0*/  MOV R184, R165.reuse ;  /* 0x000000a500b87202 */ /* 0x088fe20000000f00 */
[----:B------:R-:W-:Y:S01]  /*4cf0*/  MUFU.EX2 R175, R175 ;  /* 0x000000af00af7308 */ /* 0x000fe20000000800 */
[C---:B------:R-:W-:Y:S01]  /*4d00*/  @!P2 FSEL R184, R165.reuse, -INF , !P1 ;  /* 0xff800000a5b8a808 */ /* 0x040fe20004800000 */
[----:B------:R-:W-:Y:S01]  /*4d10*/  FMUL.FTZ R164, R164, UR8 ;  /* 0x00000008a4a47c20 */ /* 0x000fe20008410000 */
[----:B------:R-:W-:Y:S01]  /*4d20*/  FFMA.FTZ R165, -R165, R165, 1 ;  /* 0x3f800000a5a57423 */ /* 0x000fe200000101a5 */
[----:B------:R-:W-:Y:S01]  /*4d30*/  FMUL.FTZ R161, R161, UR8 ;  /* 0x00000008a1a17c20 */ /* 0x000fe20008410000 */
[----:B------:R-:W-:Y:S01]  /*4d40*/  FMUL.FTZ R162, R162, UR8 ;  /* 0x00000008a2a27c20 */ /* 0x000fe20008410000 */
[--C-:B------:R-:W-:Y:S01]  /*4d50*/  FFMA.FTZ R169, R184, UR7, -R167.reuse ;  /* 0x00000007b8a97c23 */ /* 0x100fe200080108a7 */
[-C--:B--2---:R-:W-:Y:S03]  /*4d60*/  MOV R186, R166.reuse ;  /* 0x000000a600ba7202 */ /* 0x084fe60000000f00 */
[----:B------:R-:W1:Y:S01]  /*4d70*/  MUFU.EX2 R174, R174 ;  /* 0x000000ae00ae7308 */ /* 0x000e620000000800 */
[C---:B------:R-:W-:Y:S01]  /*4d80*/  @!P2 FSEL R186, R166.reuse, -INF , !P0 ;  /* 0xff800000a6baa808 */ /* 0x040fe20004000000 */
[----:B------:R-:W-:Y:S01]  /*4d90*/  FFMA.FTZ R166, -R166, R166, 1 ;  /* 0x3f800000a6a67423 */ /* 0x000fe200000101a6 */
[----:B------:R-:W-:Y:S03]  /*4da0*/  FMUL.FTZ R165, R165, UR8 ;  /* 0x00000008a5a57c20 */ /* 0x000fe60008410000 */
[----:B------:R-:W-:Y:S01]  /*4db0*/  FFMA.FTZ R167, R186, UR7, -R167 ;  /* 0x00000007baa77c23 */ /* 0x000fe200080108a7 */
[----:B------:R-:W-:Y:S03]  /*4dc0*/  FMUL.FTZ R166, R166, UR8 ;  /* 0x00000008a6a67c20 */ /* 0x000fe60008410000 */
[----:B------:R-:W-:Y:S10]  /*4dd0*/  MUFU.EX2 R183, R183 ;  /* 0x000000b700b77308 */ /* 0x000ff40000000800 */
[----:B------:R-:W2:Y:S01]  /*4de0*/  MUFU.EX2 R182, R182 ;  /* 0x000000b600b67308 */ /* 0x000ea20000000800 */
[----:B-1----:R-:W-:Y:S05]  /*4df0*/  F2FP.F16.F32.PACK_AB R184, R174, R175 ;  /* 0x000000afaeb8723e */ /* 0x002fea00000000ff */
[----:B------:R1:W-:Y:S04]  /*4e00*/  STS [R219+0x20400], R184 ;  /* 0x020400b8db007388 */ /* 0x0003e80000000800 */
[----:B------:R-:W-:Y:S10]  /*4e10*/  MUFU.EX2 R176, R168 ;  /* 0x000000a800b07308 */ /* 0x000ff40000000800 */
[----:B------:R-:W-:Y:S01]  /*4e20*/  MUFU.EX2 R181, R181 ;  /* 0x000000b500b57308 */ /* 0x000fe20000000800 */
[----:B--2---:R-:W-:Y:S05]  /*4e30*/  F2FP.F16.F32.PACK_AB R252, R182, R183 ;  /* 0x000000b7b6fc723e */ /* 0x004fea00000000ff */
[----:B------:R-:W-:Y:S04]  /*4e40*/  STS [R219+0x20000], R252 ;  /* 0x020000fcdb007388 */ /* 0x000fe80000000800 */
[----:B------:R-:W2:Y:S01]  /*4e50*/  MUFU.EX2 R180, R180 ;  /* 0x000000b400b47308 */ /* 0x000ea20000000800 */
[----:B-1----:R-:W-:Y:S09]  /*4e60*/  IADD3 R184, P0, R233, R230, RZ ;  /* 0x000000e6e9b87210 */ /* 0x002ff20007f1e0ff */
[----:B------:R-:W-:Y:S10]  /*4e70*/  MUFU.EX2 R173, R173 ;  /* 0x000000ad00ad7308 */ /* 0x000ff40000000800 */
[----:B------:R-:W1:Y:S01]  /*4e80*/  MUFU.EX2 R172, R172 ;  /* 0x000000ac00ac7308 */ /* 0x000e620000000800 */
[----:B--2---:R-:W-:Y:S05]  /*4e90*/  F2FP.F16.F32.PACK_AB R185, R180, R181 ;  /* 0x000000b5b4b9723e */ /* 0x004fea00000000ff */
[----:B------:R2:W-:Y:S04]  /*4ea0*/  STS [R222+0x20000], R185 ;  /* 0x020000b9de007388 */ /* 0x0005e80000000800 */
[----:B------:R1:W-:Y:S10]  /*4eb0*/  MUFU.EX2 R168, R167 ;  /* 0x000000a700a87308 */ /* 0x0003f40000000800 */
[----:B------:R-:W-:Y:S10]  /*4ec0*/  MUFU.EX2 R179, R179 ;  /* 0x000000b300b37308 */ /* 0x000ff40000000800 */
[----:B------:R-:W3:Y:S01]  /*4ed0*/  MUFU.EX2 R178, R178 ;  /* 0x000000b200b27308 */ /* 0x000ee20000000800 */
[----:B-1----:R-:W-:Y:S05]  /*4ee0*/  F2FP.F16.F32.PACK_AB R167, R172, R173 ;  /* 0x000000adaca7723e */ /* 0x002fea00000000ff */
[----:B------:R1:W-:Y:S01]  /*4ef0*/  STS [R222+0x20400], R167 ;  /* 0x020400a7de007388 */ /* 0x0003e20000000800 */
[----:B--2---:R-:W-:Y:S03]  /*4f00*/  IADD3.X R185, R216, R229, RZ, P0, !PT ;  /* 0x000000e5d8b97210 */ /* 0x004fe600007fe4ff */
[----:B------:R-:W-:Y:S10]  /*4f10*/  MUFU.EX2 R171, R171 ;  /* 0x000000ab00ab7308 */ /* 0x000ff40000000800 */
[----:B------:R-:W2:Y:S01]  /*4f20*/  MUFU.EX2 R170, R170 ;  /* 0x000000aa00aa7308 */ /* 0x000ea20000000800 */
[----:B---3--:R-:W-:Y:S05]  /*4f30*/  F2FP.F16.F32.PACK_AB R250, R178, R179 ;  /* 0x000000b3b2fa723e */ /* 0x008fea00000000ff */
[----:B------:R-:W-:Y:S04]  /*4f40*/  STS [R221+0x20000], R250 ;  /* 0x020000fadd007388 */ /* 0x000fe80000000800 */
[----:B------:R-:W3:Y:S01]  /*4f50*/  MUFU.EX2 R177, R177 ;  /* 0x000000b100b17308 */ /* 0x000ee20000000800 */
[----:B-1----:R-:W4:Y:S09]  /*4f60*/  LDG.E R167, desc[UR14][R184.64] ;  /* 0x0000000eb8a77981 */ /* 0x002f32000c1e1900 */
[----:B------:R-:W1:Y:S01]  /*4f70*/  MUFU.EX2 R169, R169 ;  /* 0x000000a900a97308 */ /* 0x000e620000000800 */
[----:B--2---:R-:W-:Y:S05]  /*4f80*/  F2FP.F16.F32.PACK_AB R186, R170, R171 ;  /* 0x000000abaaba723e */ /* 0x004fea00000000ff */
[----:B------:R-:W-:Y:S01]  /*4f90*/  STS [R221+0x20400], R186 ;  /* 0x020400badd007388 */ /* 0x000fe20000000800 */
[----:B---3--:R-:W-:Y:S05]  /*4fa0*/  F2FP.F16.F32.PACK_AB R201, R176, R177 ;  /* 0x000000b1b0c9723e */ /* 0x008fea00000000ff */
[----:B------:R-:W-:Y:S01]  /*4fb0*/  STS [R228+0x20000], R201 ;  /* 0x020000c9e4007388 */ /* 0x000fe20000000800 */
[----:B-1----:R-:W-:Y:S05]  /*4fc0*/  F2FP.F16.F32.PACK_AB R187, R168, R169 ;  /* 0x000000a9a8bb723e */ /* 0x002fea00000000ff */
[----:B------:R-:W-:Y:S05]  /*4fd0*/  STS [R228+0x20400], R187 ;  /* 0x020400bbe4007388 */ /* 0x000fea0000000800 */
[----:B------:R-:W-:Y:S05]  /*4fe0*/  LDSM.16.M88.4 R68, [R99+0xc000] ;  /* 0x00c000006344783b */ /* 0x000fea0000000200 */
[----:B------:R-:W1:Y:S05]  /*4ff0*/  LDSM.16.M88.4 R72, [R198+UR5+0x18000] ;  /* 0x01800005c648783b */ /* 0x000e6a0008000200 */
[----:B------:R-:W2:Y:S05]  /*5000*/  LDSM.16.M88.4 R76, [R198+UR5+0x18800] ;  /* 0x01880005c64c783b */ /* 0x000eaa0008000200 */
[----:B------:R-:W-:Y:S05]  /*5010*/  LDSM.16.M88.4 R80, [R98+0xc000] ;  /* 0x00c000006250783b */ /* 0x000fea0000000200 */
[----:B------:R-:W3:Y:S05]  /*5020*/  LDSM.16.M88.4 R84, [R197+0x6000] ;  /* 0x00600000c554783b */ /* 0x000eea0000000200 */
[----:B------:R-:W3:Y:S05]  /*5030*/  LDSM.16.M88.4 R88, [R197+0x6800] ;  /* 0x00680000c558783b */ /* 0x000eea0000000200 */
[----:B------:R4:W4:Y:S05]  /*5040*/  LDG.E R184, desc[UR14][R184.64+0x20] ;  /* 0x0000200eb8b87981 */ /* 0x00092a000c1e1900 */
[----:B------:R-:W-:Y:S01]  /*5050*/  LDSM.16.M88.4 R92, [R196+0x6000] ;  /* 0x00600000c45c783b */ /* 0x000fe20000000200 */
[C---:B-1----:R-:W-:Y:S06]  /*5060*/  HMMA.16816.F32 R4, R68.reuse, R72, RZ ;  /* 0x000000484404723c */ /* 0x042fec00000018ff */
[C---:B------:R-:W-:Y:S01]  /*5070*/  HMMA.16816.F32 R8, R68.reuse, R74, RZ ;  /* 0x0000004a4408723c */ /* 0x040fe200000018ff */
[----:B------:R-:W1:Y:S05]  /*5080*/  LDSM.16.M88.4 R72, [R97+0xc000] ;  /* 0x00c000006148783b */ /* 0x000e6a0000000200 */
[C---:B--2---:R-:W-:Y:S06]  /*5090*/  HMMA.16816.F32 R12, R68.reuse, R76, RZ ;  /* 0x0000004c440c723c */ /* 0x044fec00000018ff */
[----:B------:R-:W-:Y:S01]  /*50a0*/  HMMA.16816.F32 R16, R68, R78, RZ ;  /* 0x0000004e4410723c */ /* 0x000fe200000018ff */
[----:B------:R-:W2:Y:S05]  /*50b0*/  LDSM.16.M88.4 R68, [R196+0x6800] ;  /* 0x00680000c444783b */ /* 0x000eaa0000000200 */
[C---:B---3--:R-:W-:Y:S01]  /*50c0*/  HMMA.16816.F32 R4, R80.reuse, R84, R4 ;  /* 0x000000545004723c */ /* 0x048fe20000001804 */
[----:B------:R-:W-:Y:S05]  /*50d0*/  LDSM.16.M88.4 R76, [R96+0xc000] ;  /* 0x00c00000604c783b */ /* 0x000fea0000000200 */
[C---:B------:R-:W-:Y:S01]  /*50e0*/  HMMA.16816.F32 R8, R80.reuse, R86, R8 ;  /* 0x000000565008723c */ /* 0x040fe20000001808 */
[----:B------:R-:W3:Y:S05]  /*50f0*/  LDSM.16.M88.4 R84, [R195+0x6000] ;  /* 0x00600000c354783b */ /* 0x000eea0000000200 */
[C---:B------:R-:W-:Y:S06]  /*5100*/  HMMA.16816.F32 R12, R80.reuse, R88, R12 ;  /* 0x00000058500c723c */ /* 0x040fec000000180c */
[----:B------:R-:W-:Y:S01]  /*5110*/  HMMA.16816.F32 R16, R80, R90, R16 ;  /* 0x0000005a5010723c */ /* 0x000fe20000001810 */
[----:B------:R-:W3:Y:S05]  /*5120*/  LDSM.16.M88.4 R80, [R195+0x6800] ;  /* 0x00680000c350783b */ /* 0x000eea0000000200 */
[C---:B-1----:R-:W-:Y:S01]  /*5130*/  HMMA.16816.F32 R4, R72.reuse, R92, R4 ;  /* 0x0000005c4804723c */ /* 0x042fe20000001804 */
[----:B------:R-:W-:Y:S05]  /*5140*/  LDSM.16.M88.4 R88, [R99+0xe000] ;  /* 0x00e000006358783b */ /* 0x000fea0000000200 */
[C---:B------:R-:W-:Y:S01]  /*5150*/  HMMA.16816.F32 R8, R72.reuse, R94, R8 ;  /* 0x0000005e4808723c */ /* 0x040fe20000001808 */
[----:B------:R-:W1:Y:S05]  /*5160*/  LDSM.16.M88.4 R92, [R198+UR5+0x1a000] ;  /* 0x01a00005c65c783b */ /* 0x000e6a0008000200 */
[C---:B--2---:R-:W-:Y:S06]  /*5170*/  HMMA.16816.F32 R12, R72.reuse, R68, R12 ;  /* 0x00000044480c723c */ /* 0x044fec000000180c */
[----:B------:R-:W-:Y:S01]  /*5180*/  HMMA.16816.F32 R16, R72, R70, R16 ;  /* 0x000000464810723c */ /* 0x000fe20000001810 */
[----:B------:R-:W2:Y:S05]  /*5190*/  LDSM.16.M88.4 R68, [R198+UR5+0x1a800] ;  /* 0x01a80005c644783b */ /* 0x000eaa0008000200 */
        /* <DEDUP_REMOVED lines=10> */
[----:B------:R-:W1:Y:S05]  /*5240*/  LDSM.16.M88.4 R92, [R196+0x8000] ;  /* 0x00800000c45c783b */ /* 0x000e6a0000000200 */
[C---:B--2---:R-:W-:Y:S06]  /*5250*/  HMMA.16816.F32 R12, R88.reuse, R68, R12 ;  /* 0x00000044580c723c */ /* 0x044fec000000180c */
[----:B------:R-:W-:Y:S01]  /*5260*/  HMMA.16816.F32 R16, R88, R70, R16 ;  /* 0x000000465810723c */ /* 0x000fe20000001810 */
        /* <DEDUP_REMOVED lines=35> */
[----:B------:R-:W4:Y:S05]  /*54a0*/  LDSM.16.M88.4 R72, [R195+0xa800] ;  /* 0x00a80000c348783b */ /* 0x000f2a0000000200 */
[C---:B-1----:R-:W-:Y:S06]  /*54b0*/  HMMA.16816.F32 R4, R84.reuse, R92, R4 ;  /* 0x0000005c5404723c */ /* 0x042fec0000001804 */
[C---:B------:R-:W-:Y:S06]  /*54c0*/  HMMA.16816.F32 R8, R84.reuse, R94, R8 ;  /* 0x0000005e5408723c */ /* 0x040fec0000001808 */
[C---:B--2---:R-:W-:Y:S06]  /*54d0*/  HMMA.16816.F32 R12, R84.reuse, R68, R12 ;  /* 0x00000044540c723c */ /* 0x044fec000000180c */
[----:B------:R-:W-:Y:S06]  /*54e0*/  HMMA.16816.F32 R16, R84, R70, R16 ;  /* 0x000000465410723c */ /* 0x000fec0000001810 */
[C---:B---3--:R-:W-:Y:S06]  /*54f0*/  HMMA.16816.F32 R4, R76.reuse, R88, R4 ;  /* 0x000000584c04723c */ /* 0x048fec0000001804 */
[C---:B------:R-:W-:Y:S06]  /*5500*/  HMMA.16816.F32 R8, R76.reuse, R90, R8 ;  /* 0x0000005a4c08723c */ /* 0x040fec0000001808 */
[C---:B----4-:R-:W-:Y:S06]  /*5510*/  HMMA.16816.F32 R12, R76.reuse, R72, R12 ;  /* 0x000000484c0c723c */ /* 0x050fec000000180c */
[----:B------:R-:W-:Y:S06]  /*5520*/  HMMA.16816.F32 R16, R76, R74, R16 ;  /* 0x0000004a4c10723c */ /* 0x000fec0000001810 */
[C---:B------:R-:W-:Y:S01]  /*5530*/  FADD.FTZ R186, -R167.reuse, R4 ;  /* 0x00000004a7ba7221 */ /* 0x040fe20000010100 */
[----:B------:R-:W-:Y:S04]  /*5540*/  FADD.FTZ R185, -R167, R5 ;  /* 0x00000005a7b97221 */ /* 0x000fe80000010100 */
[----:B------:R-:W-:Y:S01]  /*5550*/  FMUL.FTZ R186, R183, R186 ;  /* 0x000000bab7ba7220 */ /* 0x000fe20000410000 */
[----:B------:R-:W-:Y:S01]  /*5560*/  FMUL.FTZ R185, R182, R185 ;  /* 0x000000b9b6b97220 */ /* 0x000fe20000410000 */
        /* <DEDUP_REMOVED lines=11> */
[----:B------:R-:W-:Y:S01]  /*5620*/  FADD.FTZ R186, -R167, R16 ;  /* 0x00000010a7ba7221 */ /* 0x000fe20000010100 */
[----:B------:R-:W-:Y:S01]  /*5630*/  FMUL.FTZ R181, R178, R181 ;  /* 0x000000b5b2b57220 */ /* 0x000fe20000410000 */
[----:B------:R-:W-:Y:S01]  /*5640*/  FMUL.FTZ R156, R183, R156 ;  /* 0x0000009cb79c7220 */ /* 0x000fe20000410000 */
[----:B------:R-:W-:Y:S01]  /*5650*/  FADD.FTZ R167, -R167, R17 ;  /* 0x00000011a7a77221 */ /* 0x000fe20000010100 */
[----:B------:R-:W-:Y:S01]  /*5660*/  FMUL.FTZ R159, R180, R159 ;  /* 0x0000009fb49f7220 */ /* 0x000fe20000410000 */
[----:B------:R-:W-:Y:S01]  /*5670*/  FMUL.FTZ R160, R181, R160 ;  /* 0x000000a0b5a07220 */ /* 0x000fe20000410000 */
[----:B------:R-:W-:Y:S01]  /*5680*/  FMUL.FTZ R186, R177, R186 ;  /* 0x000000bab1ba7220 */ /* 0x000fe20000410000 */
[----:B------:R-:W-:Y:S01]  /*5690*/  FMUL.FTZ R167, R176, R167 ;  /* 0x000000a7b0a77220 */ /* 0x000fe20000410000 */
[----:B------:R-:W-:Y:S01]  /*56a0*/  F2FP.F16.F32.PACK_AB R155, R156, R155 ;  /* 0x0000009b9c9b723e */ /* 0x000fe200000000ff */
[C---:B------:R-:W-:Y:S01]  /*56b0*/  FADD.FTZ R156, -R184.reuse, R6 ;  /* 0x00000006b89c7221 */ /* 0x040fe20000010100 */
[----:B------:R-:W-:Y:S01]  /*56c0*/  FADD.FTZ R151, -R184, R7 ;  /* 0x00000007b8977221 */ /* 0x000fe20000010100 */
[----:B------:R-:W-:Y:S01]  /*56d0*/  FMUL.FTZ R163, R186, R163 ;  /* 0x000000a3baa37220 */ /* 0x000fe20000410000 */
[----:B------:R-:W-:Y:S01]  /*56e0*/  FMUL.FTZ R164, R167, R164 ;  /* 0x000000a4a7a47220 */ /* 0x000fe20000410000 */
[----:B------:R-:W-:Y:S01]  /*56f0*/  F2FP.F16.F32.PACK_AB R160, R160, R159 ;  /* 0x0000009fa0a0723e */ /* 0x000fe200000000ff */
[----:B------:R-:W-:Y:S01]  /*5700*/  FMUL.FTZ R156, R175, R156 ;  /* 0x0000009caf9c7220 */ /* 0x000fe20000410000 */
[----:B------:R-:W-:Y:S01]  /*5710*/  FMUL.FTZ R151, R174, R151 ;  /* 0x00000097ae977220 */ /* 0x000fe20000410000 */
[----:B------:R-:W-:Y:S01]  /*5720*/  FADD.FTZ R159, -R184, R11 ;  /* 0x0000000bb89f7221 */ /* 0x000fe20000010100 */
        /* <DEDUP_REMOVED lines=9> */
[----:B------:R-:W-:Y:S01]  /*57c0*/  FMUL.FTZ R164, R173, R164 ;  /* 0x000000a4ada47220 */ /* 0x000fe20000410000 */
[----:B------:R-:W-:Y:S01]  /*57d0*/  FMUL.FTZ R156, R171, R156 ;  /* 0x0000009cab9c7220 */ /* 0x000fe20000410000 */
[----:B------:R-:W-:Y:S01]  /*57e0*/  FMUL.FTZ R151, R170, R151 ;  /* 0x00000097aa977220 */ /* 0x000fe20000410000 */
[----:B------:R-:W-:Y:S01]  /*57f0*/  FMUL.FTZ R172, R169, R172 ;  /* 0x000000aca9ac7220 */ /* 0x000fe20000410000 */
[----:B------:R-:W-:Y:S01]  /*5800*/  FMUL.FTZ R167, R168, R167 ;  /* 0x000000a7a8a77220 */ /* 0x000fe20000410000 */
[----:B------:R-:W-:Y:S01]  /*5810*/  FMUL.FTZ R157, R164, R157 ;  /* 0x0000009da49d7220 */ /* 0x000fe20000410000 */
        /* <DEDUP_REMOVED lines=82> */
.L_x_609:
        /* <DEDUP_REMOVED lines=139> */
.L_x_610:
        /* <DEDUP_REMOVED lines=485> */
.L_x_612:
        /* <DEDUP_REMOVED lines=12> */
.L_x_613:
        /* <DEDUP_REMOVED lines=51> */
.L_x_615:
[----:B------:R-:W-:Y:S05]  /*8830*/  BSYNC B0 ;  /* 0x0000000000007941 */ /* 0x000fea0003800000 */
.L_x_614:
        /* <DEDUP_REMOVED lines=19> */
.L_x_617:
[----:B------:R-:W-:Y:S05]  /*8970*/  BSYNC B0 ;  /* 0x0000000000007941 */ /* 0x000fea0003800000 */
.L_x_616:
        /* <DEDUP_REMOVED lines=28> */
.L_x_619:
[----:B------:R-:W-:Y:S05]  /*8b40*/  BSYNC B0 ;  /* 0x0000000000007941 */ /* 0x000fea0003800000 */
.L_x_618:
        /* <DEDUP_REMOVED lines=19> */
.L_x_590:
[----:B------:R-:W-:Y:S05]  /*8c80*/  BSYNC B1 ;  /* 0x0000000000017941 */ /* 0x000fea0003800000 */
.L_x_576:
[----:B-1-34-:R-:W1:Y:S02]  /*8c90*/  LDC R2, c[0x0][0xc] ;  /* 0x00000300ff027b82 */ /* 0x01ae640000000800 */
[----:B-1----:R-:W-:-:S04]  /*8ca0*/  IADD3 R215, R2, R215, RZ ;  /* 0x000000d702d77210 */ /* 0x002fc80007ffe0ff */
[----:B------:R-:W-:-:S13]  /*8cb0*/  ISETP.GE.AND P0, PT, R215, UR12, PT ;  /* 0x0000000cd7007c0c */ /* 0x000fda000bf06270 */
[----:B------:R-:W-:Y:S05]  /*8cc0*/  @P0 BRA `(.L_x_620) ;  /* 0x0000000000040947 */ /* 0x000fea0003800000 */
[----:B------:R-:W-:Y:S05]  /*8cd0*/  BRA `(.L_x_621) ;  /* 0xffffff7c000c7947 */ /* 0x000fea000383ffff */
.L_x_620:
[----:B------:R-:W-:Y:S05]  /*8ce0*/  EXIT ;  /* 0x000000000000794d */ /* 0x000fea0003800000 */
.L_x_622:
        /* <DEDUP_REMOVED lines=9> */
.L_x_819:


//--------------------- .text._ZN5flash44flash_bwd_dq_dk_dv_loop_seqk_parallel_kernelI23Flash_bwd_kernel_traitsILi192ELi64ELi64ELi8ELi4ELi2ELi2ELb0ELb0EN7cutlass6half_tE19Flash_kernel_traitsILi192ELi64ELi64ELi8ES3_EELb1ELb1ELb0ELb0ELb0ELb1ELb0EEEvNS_16Flash_bwd_paramsE --------------------------
	.section	.text._ZN5flash44flash_bwd_dq_dk_dv_loop_seqk_parallel_kernelI23Flash_bwd_kernel_traitsILi192ELi64ELi64ELi8ELi4ELi2ELi2ELb0ELb0EN7cutlass6half_tE19Flash_kernel_traitsILi192ELi64ELi64ELi8ES3_EELb1ELb1ELb0ELb0ELb0ELb1ELb0EEEvNS_16Flash_bwd_paramsE,"ax",@progbits
	.align	128
        .global         _ZN5flash44flash_bwd_dq_dk_dv_loop_seqk_parallel_kernelI23Flash_bwd_kernel_traitsILi192ELi64ELi64ELi8ELi4ELi2ELi2ELb0ELb0EN7cutlass6half_tE19Flash_kernel_traitsILi192ELi64ELi64ELi8ES3_EELb1ELb1ELb0ELb0ELb0ELb1ELb0EEEvNS_16Flash_bwd_paramsE
        .type           _ZN5flash44flash_bwd_dq_dk_dv_loop_seqk_parallel_kernelI23Flash_bwd_kernel_traitsILi192ELi64ELi64ELi8ELi4ELi2ELi2ELb0ELb0EN7cutlass6half_tE19Flash_kernel_traitsILi192ELi64ELi64ELi8ES3_EELb1ELb1ELb0ELb0ELb0ELb1ELb0EEEvNS_16Flash_bwd_paramsE,@function
        .size           _ZN5flash44flash_bwd_dq_dk_dv_loop_seqk_parallel_kernelI23Flash_bwd_kernel_traitsILi192ELi64ELi64ELi8ELi4ELi2ELi2ELb0ELb0EN7cutlass6half_tE19Flash_kernel_traitsILi192ELi64ELi64ELi8ES3_EELb1ELb1ELb0ELb0ELb0ELb1ELb0EEEvNS_16Flash_bwd_paramsE,(.L_x_820 - _ZN5flash44flash_bwd_dq_dk_dv_loop_seqk_parallel_kernelI23Flash_bwd_kernel_traitsILi192ELi64ELi64ELi8ELi4ELi2ELi2ELb0ELb0EN7cutlass6half_tE19Flash_kernel_traitsILi192ELi64ELi64ELi8ES3_EELb1ELb1ELb0ELb0ELb0ELb1ELb0EEEvNS_16Flash_bwd_paramsE)
        .other          _ZN5flash44flash_bwd_dq_dk_dv_loop_seqk_parallel_kernelI23Flash_bwd_kernel_traitsILi192ELi64ELi64ELi8ELi4ELi2ELi2ELb0ELb0EN7cutlass6half_tE19Flash_kernel_traitsILi192ELi64ELi64ELi8ES3_EELb1ELb1ELb0ELb0ELb0ELb1ELb0EEEvNS_16Flash_bwd_paramsE,@"STO_CUDA_ENTRY STV_DEFAULT"
_ZN5flash44flash_bwd_dq_dk_dv_loop_seqk_parallel_kernelI23Flash_bwd_kernel_traitsILi192ELi64ELi64ELi8ELi4ELi2ELi2ELb0ELb0EN7cutlass6half_tE19Flash_kernel_traitsILi192ELi64ELi64ELi8ES3_EELb1ELb1ELb0ELb0ELb0ELb1ELb0EEEvNS_16Flash_bwd_paramsE:
.text._ZN5flash44flash_bwd_dq_dk_dv_loop_seqk_parallel_kernelI23Flash_bwd_kernel_traitsILi192ELi64ELi64ELi8ELi4ELi2ELi2ELb0ELb0EN7cutlass6half_tE19Flash_kernel_traitsILi192ELi64ELi64ELi8ES3_EELb1ELb1ELb0ELb0ELb0ELb1ELb0EEEvNS_16Flash_bwd_paramsE:
        /* <DEDUP_REMOVED lines=29> */
[----:B------:R-:W-:Y:S02]  /*01d0*/  SHF.R.S32.HI R2, RZ, 0x4, R6 ;  /* 0x00000004ff027819 */ /* 0x000fe40000011406 */
[--C-:B------:R-:W-:Y:S02]  /*01e0*/  SHF.R.S32.HI R4, RZ, 0x2, R0.reuse ;  /* 0x00000002ff047819 */ /* 0x100fe40000011400 */
[----:B------:R-:W-:Y:S02]  /*01f0*/  SHF.R.S32.HI R5, RZ, 0x1f, R0 ;  /* 0x0000001fff057819 */ /* 0x000fe40000011400 */
[----:B------:R-:W-:Y:S02]  /*0200*/  LOP3.LUT R3, R0, 0x7ffffffc, RZ, 0xc0, !PT ;  /* 0x7ffffffc00037812 */ /* 0x000fe400078ec0ff */
[C---:B------:R-:W-:Y:S02]  /*0210*/  LOP3.LUT R9, R6.reuse, 0xfffffff0, RZ, 0xc0, !PT ;  /* 0xfffffff006097812 */ /* 0x040fe400078ec0ff */
[----:B------:R-:W-:Y:S01]  /*0220*/  LEA.HI R6, R6, R2, RZ, 0x1 ;  /* 0x0000000206067211 */ /* 0x000fe200078f08ff */
[C---:B------:R-:W-:Y:S01]  /*0230*/  IMAD.IADD R14, R10.reuse, 0x1, -R3 ;  /* 0x000000010a0e7824 */ /* 0x040fe200078e0a03 */
[----:B------:R-:W-:Y:S01]  /*0240*/  LEA.HI R5, R5, R4, RZ, 0x3 ;  /* 0x0000000405057211 */ /* 0x000fe200078f18ff */
[----:B------:R-:W-:Y:S01]  /*0250*/  IMAD.IADD R9, R10, 0x1, -R9 ;  /* 0x000000010a097824 */ /* 0x000fe200078e0a09 */
[----:B------:R-:W-:-:S02]  /*0260*/  LOP3.LUT R0, R7, 0xfffffff8, RZ, 0xc0, !PT ;  /* 0xfffffff807007812 */ /* 0x000fc400078ec0ff */
[----:B------:R-:W-:Y:S02]  /*0270*/  LOP3.LUT R11, R8, 0xffffffe0, RZ, 0xc0, !PT ;  /* 0xffffffe0080b7812 */ /* 0x000fe400078ec0ff */
[----:B------:R-:W-:Y:S01]  /*0280*/  SHF.R.S32.HI R221, RZ, 0x3, R7 ;  /* 0x00000003ffdd7819 */ /* 0x000fe20000011407 */
[----:B------:R-:W-:Y:S01]  /*0290*/  IMAD.IADD R0, R10, 0x1, -R0 ;  /* 0x000000010a007824 */ /* 0x000fe200078e0a00 */
[----:B------:R-:W-:Y:S01]  /*02a0*/  LOP3.LUT R6, R6, 0xfffffffe, RZ, 0xc0, !PT ;  /* 0xfffffffe06067812 */ /* 0x000fe200078ec0ff */
[----:B------:R-:W-:Y:S01]  /*02b0*/  IMAD.IADD R233, R10, 0x1, -R11 ;  /* 0x000000010ae97824 */ /* 0x000fe200078e0a0b */
[----:B------:R-:W-:Y:S01]  /*02c0*/  LOP3.LUT R3, R5, 0xfffffff8, RZ, 0xc0, !PT ;  /* 0xfffffff805037812 */ /* 0x000fe200078ec0ff */
[----:B------:R-:W-:Y:S01]  /*02d0*/  IMAD.SHL.U32 R5, R221, 0x40, RZ ;  /* 0x00000040dd057824 */ /* 0x000fe200078e00ff */
[----:B------:R-:W-:Y:S01]  /*02e0*/  SHF.R.S32.HI R251, RZ, 0x5, R8 ;  /* 0x00000005fffb7819 */ /* 0x000fe20000011408 */
[----:B------:R-:W-:Y:S01]  /*02f0*/  IMAD.IADD R10, R2, 0x1, -R6 ;  /* 0x00000001020a7824 */ /* 0x000fe200078e0a06 */
[----:B------:R-:W-:Y:S01]  /*0300*/  LOP3.LUT P4, RZ, R0, 0x2, RZ, 0xc0, !PT ;  /* 0x0000000200ff7812 */ /* 0x000fe2000788c0ff */
[----:B------:R-:W-:Y:S01]  /*0310*/  IMAD.IADD R6, R4, 0x1, -R3 ;  /* 0x0000000104067824 */ /* 0x000fe200078e0a03 */
[----:B------:R-:W-:Y:S01]  /*0320*/  LEA.HI R3, R8, R251, RZ, 0x1 ;  /* 0x000000fb08037211 */ /* 0x000fe200078f08ff */
[----:B------:R-:W-:Y:S01]  /*0330*/  IMAD.SHL.U32 R234, R0, 0x8, RZ ;  /* 0x0000000800ea7824 */ /* 0x000fe200078e00ff */
[----:B------:R-:W-:Y:S01]  /*0340*/  LOP3.LUT R2, R5, 0x1c0, RZ, 0xc0, !PT ;  /* 0x000001c005027812 */ /* 0x000fe200078ec0ff */
[----:B------:R-:W-:Y:S01]  /*0350*/  IMAD.SHL.U32 R181, R10, 0x200, RZ ;  /* 0x000002000ab57824 */ /* 0x000fe200078e00ff */
[----:B------:R-:W-:-:S02]  /*0360*/  LOP3.LUT R3, R3, 0xfffffffe, RZ, 0xc0, !PT ;  /* 0xfffffffe03037812 */ /* 0x000fc400078ec0ff */
[----:B------:R-:W-:Y:S02]  /*0370*/  SHF.R.U32.HI R4, RZ, 0x3, R2 ;  /* 0x00000003ff047819 */ /* 0x000fe40000011602 */
[----:B------:R-:W-:Y:S01]  /*0380*/  LOP3.LUT R2, R2, 0x38, R234, 0xf8, !PT ;  /* 0x0000003802027812 */ /* 0x000fe200078ef8ea */
[----:B------:R-:W-:Y:S01]  /*0390*/  IMAD.IADD R186, R251, 0x1, -R3 ;  /* 0x00000001fbba7824 */ /* 0x000fe200078e0a03 */
[C---:B------:R-:W-:Y:S01]  /*03a0*/  LOP3.LUT P3, RZ, R0.reuse, 0x4, RZ, 0xc0, !PT ;  /* 0x0000000400ff7812 */ /* 0x040fe2000786c0ff */
[----:B------:R-:W-:Y:S01]  /*03b0*/  IMAD.SHL.U32 R0, R0, 0x40, RZ ;  /* 0x0000004000007824 */ /* 0x000fe200078e00ff */
[----:B------:R-:W-:Y:S01]  /*03c0*/  LOP3.LUT R12, R2, R4, RZ, 0x3c, !PT ;  /* 0x00000004020c7212 */ /* 0x000fe200078e3cff */
[----:B------:R-:W-:Y:S01]  /*03d0*/  IMAD.SHL.U32 R2, R186, 0x10, RZ ;  /* 0x00000010ba027824 */ /* 0x000fe200078e00ff */
[----:B------:R-:W-:Y:S02]  /*03e0*/  SHF.R.S32.HI R3, RZ, 0x1f, R9 ;  /* 0x0000001fff037819 */ /* 0x000fe40000011409 */
[----:B------:R-:W-:-:S02]  /*03f0*/  LOP3.LUT R0, R0, 0x1c0, RZ, 0xc0, !PT ;  /* 0x000001c000007812 */ /* 0x000fc400078ec0ff */
[----:B------:R-:W-:Y:S02]  /*0400*/  LEA.HI R11, R3, R9, RZ, 0x3 ;  /* 0x00000009030b7211 */ /* 0x000fe400078f18ff */
[C---:B------:R-:W-:Y:S02]  /*0410*/  LOP3.LUT R3, R0.reuse, 0x10, R2, 0xf8, !PT ;  /* 0x0000001000037812 */ /* 0x040fe400078ef802 */
[----:B------:R-:W-:Y:S02]  /*0420*/  SHF.R.S32.HI R229, RZ, 0x7, R229 ;  /* 0x00000007ffe57819 */ /* 0x000fe400000114e5 */
[----:B------:R-:W-:Y:S02]  /*0430*/  LOP3.LUT R177, R0, 0x8, R7, 0xf8, !PT ;  /* 0x0000000800b17812 */ /* 0x000fe400078ef807 */
[----:B------:R-:W-:Y:S01]  /*0440*/  SHF.R.U32.HI R0, RZ, 0x3, R0 ;  /* 0x00000003ff007819 */ /* 0x000fe20000011600 */
[----:B------:R-:W-:Y:S01]  /*0450*/  IMAD R2, R229, 0x800, R181 ;  /* 0x00000800e5027824 */ /* 0x000fe200078e02b5 */
[----:B------:R-:W-:Y:S01]  /*0460*/  LOP3.LUT R3, R3, 0x8, R7, 0xf8, !PT ;  /* 0x0000000803037812 */ /* 0x000fe200078ef807 */
[----:B------:R-:W-:Y:S01]  /*0470*/  IMAD.SHL.U32 R15, R229, 0x20, RZ ;  /* 0x00000020e50f7824 */ /* 0x000fe200078e00ff */
[----:B------:R-:W-:Y:S01]  /*0480*/  LOP3.LUT R4, R6, 0x1, RZ, 0xc0, !PT ;  /* 0x0000000106047812 */ /* 0x000fe200078ec0ff */
[----:B------:R-:W-:Y:S01]  /*0490*/  IMAD.SHL.U32 R7, R14, 0x2, RZ ;  /* 0x000000020e077824 */ /* 0x000fe200078e00ff */
[----:B------:R-:W-:-:S02]  /*04a0*/  LOP3.LUT R177, R177, R0, RZ, 0x3c, !PT ;  /* 0x00000000b1b17212 */ /* 0x000fc400078e3cff */
[----:B------:R-:W-:Y:S01]  /*04b0*/  LOP3.LUT R181, R181, R3, R0, 0xf6, !PT ;  /* 0x00000003b5b57212 */ /* 0x000fe200078ef600 */
[----:B------:R-:W-:Y:S01]  /*04c0*/  IMAD.SHL.U32 R3, R6, 0x40, RZ ;  /* 0x0000004006037824 */ /* 0x000fe200078e00ff */
[----:B------:R-:W-:Y:S01]  /*04d0*/  SHF.R.S32.HI R0, RZ, 0x6, R13 ;  /* 0x00000006ff007819 */ /* 0x000fe2000001140d */
[----:B------:R-:W-:Y:S01]  /*04e0*/  IMAD.IADD R177, R2, 0x1, R177 ;  /* 0x0000000102b17824 */ /* 0x000fe200078e02b1 */
[----:B------:R-:W-:Y:S02]  /*04f0*/  LOP3.LUT R5, R11, 0xfffffff8, RZ, 0xc0, !PT ;  /* 0xfffffff80b057812 */ /* 0x000fe400078ec0ff */
[----:B------:R-:W-:Y:S01]  /*0500*/  ISETP.NE.U32.AND P0, PT, R4, 0x1, PT ;  /* 0x000000010400780c */ /* 0x000fe20003f05070 */
[C---:B------:R-:W-:Y:S01]  /*0510*/  IMAD R237, R0.reuse, 0x200, R12 ;  /* 0x0000020000ed7824 */ /* 0x040fe200078e020c */
[----:B------:R-:W-:Y:S01]  /*0520*/  SHF.R.S32.HI R4, RZ, 0x1f, R8 ;  /* 0x0000001fff047819 */ /* 0x000fe20000011408 */
[----:B------:R-:W-:Y:S01]  /*0530*/  IMAD.SHL.U32 R2, R0, 0x8, RZ ;  /* 0x0000000800027824 */ /* 0x000fe200078e00ff */
[----:B------:R-:W-:Y:S01]  /*0540*/  LOP3.LUT R0, R3, 0x1c0, RZ, 0xc0, !PT ;  /* 0x000001c003007812 */ /* 0x000fe200078ec0ff */
[----:B------:R-:W-:Y:S01]  /*0550*/  IMAD.IADD R252, R9, 0x1, -R5 ;  /* 0x0000000109fc7824 */ /* 0x000fe200078e0a05 */
[----:B------:R-:W-:Y:S01]  /*0560*/  LEA.HI R5, R4, R251, RZ, 0x2 ;  /* 0x000000fb04057211 */ /* 0x000fe200078f10ff */
[----:B------:R-:W-:Y:S01]  /*0570*/  IMAD.SHL.U32 R4, R10, 0x20, RZ ;  /* 0x000000200a047824 */ /* 0x000fe200078e00ff */
[----:B------:R-:W-:-:S02]  /*0580*/  LOP3.LUT R2, R2, 0x18, RZ, 0xc0, !PT ;  /* 0x0000001802027812 */ /* 0x000fc400078ec0ff */
[----:B------:R-:W-:Y:S02]  /*0590*/  SHF.R.U32.HI R3, RZ, 0x3, R0 ;  /* 0x00000003ff037819 */ /* 0x000fe40000011600 */
[----:B------:R-:W-:Y:S02]  /*05a0*/  LOP3.LUT R5, R5, 0xfffffffc, RZ, 0xc0, !PT ;  /* 0xfffffffc05057812 */ /* 0x000fe400078ec0ff */
[----:B------:R-:W-:Y:S01]  /*05b0*/  LOP3.LUT R8, R2, 0x20, R4, 0xf8, !PT ;  /* 0x0000002002087812 */ /* 0x000fe200078ef804 */
[----:B------:R-:W-:Y:S01]  /*05c0*/  IMAD.SHL.U32 R4, R11, 0x40, RZ ;  /* 0x000000400b047824 */ /* 0x000fe200078e00ff */
[----:B------:R-:W-:Y:S01]  /*05d0*/  LOP3.LUT R9, R3, R0, R2, 0x1e, !PT ;  /* 0x0000000003097212 */ /* 0x000fe200078e1e02 */
[----:B------:R-:W-:Y:S01]  /*05e0*/  IMAD.SHL.U32 R2, R252, 0x40, RZ ;  /* 0x00000040fc027824 */ /* 0x000fe200078e00ff */
[----:B------:R-:W-:Y:S01]  /*05f0*/  LOP3.LUT R0, R0, 0x20, R15, 0xf8, !PT ;  /* 0x0000002000007812 */ /* 0x000fe200078ef80f */
[----:B------:R-:W-:Y:S01]  /*0600*/  IMAD.IADD R231, R251, 0x1, -R5 ;  /* 0x00000001fbe77824 */ /* 0x000fe200078e0a05 */
[----:B------:R-:W-:Y:S01]  /*0610*/  R2P PR, R6, 0x6 ;  /* 0x0000000606007804 */ /* 0x000fe20000000000 */
[----:B------:R-:W-:Y:S01]  /*0620*/  IMAD.SHL.U32 R5, R10, 0x8, RZ ;  /* 0x000000080a057824 */ /* 0x000fe200078e00ff */
[----:B------:R-:W-:Y:S01]  /*0630*/  LOP3.LUT R6, R0, R3, RZ, 0x3c, !PT ;  /* 0x0000000300067212 */ /* 0x000fe200078e3cff */
[----:B------:R-:W-:Y:S01]  /*0640*/  IMAD R0, R231, 0x400, R7 ;  /* 0x00000400e7007824 */ /* 0x000fe200078e0207 */
[----:B------:R-:W-:-:S02]  /*0650*/  LOP3.LUT R3, R2, 0x1c0, RZ, 0xc0, !PT ;  /* 0x000001c002037812 */ /* 0x000fc400078ec0ff */
[----:B------:R-:W-:Y:S01]  /*0660*/  SEL R178, R178, 0xffffffe0, !P4 ;  /* 0xffffffe0b2b27807 */ /* 0x000fe20006000000 */
[----:B------:R-:W-:Y:S01]  /*0670*/  IMAD.IADD R208, R0, 0x1, R6 ;  /* 0x0000000100d07824 */ /* 0x000fe200078e0206 */
[----:B------:R-:W-:Y:S02]  /*0680*/  SHF.R.U32.HI R2, RZ, 0x3, R3 ;  /* 0x00000003ff027819 */ /* 0x000fe40000011603 */
[----:B------:R-:W-:Y:S01]  /*0690*/  LOP3.LUT R6, R3, 0x8, R5, 0xf8, !PT ;  /* 0x0000000803067812 */ /* 0x000fe200078ef805 */
[----:B------:R-:W-:Y:S01]  /*06a0*/  IMAD R5, R186, 0x400, R7 ;  /* 0x00000400ba057824 */ /* 0x000fe200078e0207 */
[----:B------:R-:W-:Y:S02]  /*06b0*/  LOP3.LUT R0, R4, 0xfffffe00, RZ, 0xc0, !PT ;  /* 0xfffffe0004007812 */ /* 0x000fe400078ec0ff */
[----:B------:R-:W-:Y:S01]  /*06c0*/  LOP3.LUT R3, R2, R8, R3, 0x1e, !PT ;  /* 0x0000000802037212 */ /* 0x000fe200078e1e03 */
[----:B------:R-:W-:Y:S01]  /*06d0*/  IMAD.IADD R5, R5, 0x1, R9 ;  /* 0x0000000105057824 */ /* 0x000fe200078e0209 */
[----:B------:R-:W-:Y:S01]  /*06e0*/  LOP3.LUT R2, R6, R2, RZ, 0x3c, !PT ;  /* 0x0000000206027212 */ /* 0x000fe200078e3cff */
[--C-:B------:R-:W-:Y:S01]  /*06f0*/  IMAD R4, R231, 0x400, R0.reuse ;  /* 0x00000400e7047824 */ /* 0x100fe200078e0200 */
[----:B------:R-:W-:Y:S01]  /*0700*/  LOP3.LUT R191, R3, R0, RZ, 0xfc, !PT ;  /* 0x0000000003bf7212 */ /* 0x000fe200078efcff */
[----:B------:R-:W-:Y:S01]  /*0710*/  IMAD R186, R186, 0x400, R0 ;  /* 0x00000400baba7824 */ /* 0x000fe200078e0200 */
[----:B------:R-:W-:Y:S01]  /*0720*/  SHF.R.S32.HI R0, RZ, 0x1f, R233 ;  /* 0x0000001fff007819 */ /* 0x000fe200000114e9 */
[----:B------:R-:W-:Y:S01]  /*0730*/  IMAD.IADD R190, R4, 0x1, R2 ;  /* 0x0000000104be7824 */ /* 0x000fe200078e0202 */
[----:B------:R-:W-:Y:S01]  /*0740*/  LEA R177, R177, UR5, 0x1 ;  /* 0x00000005b1b17c11 */ /* 0x000fe2000f8e08ff */
[----:B------:R-:W-:Y:S01]  /*0750*/  IMAD.IADD R186, R2, 0x1, R186 ;  /* 0x0000000102ba7824 */ /* 0x000fe200078e02ba */
[----:B------:R-:W-:-:S02]  /*0760*/  LEA R208, R208, UR5, 0x1 ;  /* 0x00000005d0d07c11 */ /* 0x000fc4000f8e08ff */
[----:B------:R-:W-:Y:S01]  /*0770*/  LEA.HI R0, R0, R233, RZ, 0x2 ;  /* 0x000000e900007211 */ /* 0x000fe200078f10ff */
[--C-:B------:R-:W-:Y:S01]  /*0780*/  IMAD.IADD R178, R178, 0x1, R177.reuse ;  /* 0x00000001b2b27824 */ /* 0x100fe200078e02b1 */
[----:B------:R-:W-:Y:S01]  /*0790*/  SEL R182, R182, 0xffffffc0, !P3 ;  /* 0xffffffc0b6b67807 */ /* 0x000fe20005800000 */
[----:B------:R-:W-:Y:S01]  /*07a0*/  VIADD R209, R208, 0x20 ;  /* 0x00000020d0d17836 */ /* 0x000fe20000000000 */
[----:B------:R-:W-:Y:S01]  /*07b0*/  SEL R210, R210, 0x10, !P0 ;  /* 0x00000010d2d27807 */ /* 0x000fe20004000000 */
[----:B------:R-:W-:Y:S01]  /*07c0*/  @P1 VIADD R209, R208, 0xffffffe0 ;  /* 0xffffffe0d0d11836 */ /* 0x000fe20000000000 */
[----:B------:R-:W-:Y:S01]  /*07d0*/  LEA R223, R5, UR6, 0x1 ;  /* 0x0000000605df7c11 */ /* 0x000fe2000f8e08ff */
[C---:B------:R-:W-:Y:S01]  /*07e0*/  IMAD.IADD R180, R182.reuse, 0x1, R177 ;  /* 0x00000001b6b47824 */ /* 0x040fe200078e02b1 */
[----:B------:R-:W-:Y:S01]  /*07f0*/  SHF.R.S32.HI R0, RZ, 0x2, R0 ;  /* 0x00000002ff007819 */ /* 0x000fe20000011400 */
[----:B------:R-:W-:Y:S01]  /*0800*/  IMAD.IADD R179, R182, 0x1, R178 ;  /* 0x00000001b6b37824 */ /* 0x000fe200078e02b2 */
[----:B------:R-:W-:Y:S01]  /*0810*/  LEA R181, R181, UR5, 0x1 ;  /* 0x00000005b5b57c11 */ /* 0x000fe2000f8e08ff */
[----:B------:R-:W-:Y:S01]  /*0820*/  VIADD R224, R223, 0x40 ;  /* 0x00000040dfe07836 */ /* 0x000fe20000000000 */
[----:B------:R-:W-:Y:S01]  /*0830*/  SHF.R.S32.HI R2, RZ, 0x1f, R221 ;  /* 0x0000001fff027819 */ /* 0x000fe200000114dd */
[----:B------:R-:W-:Y:S01]  /*0840*/  IMAD.IADD R211, R208, 0x1, R210 ;  /* 0x00000001d0d37824 */ /* 0x000fe200078e02d2 */
[----:B------:R-:W-:Y:S01]  /*0850*/  LEA R201, R237, UR5, 0x1 ;  /* 0x00000005edc97c11 */ /* 0x000fe2000f8e08ff */
[----:B------:R-:W-:Y:S01]  /*0860*/  IMAD R207, R231, 0x10, R0 ;  /* 0x00000010e7cf7824 */ /* 0x000fe200078e0200 */
[----:B------:R-:W-:Y:S01]  /*0870*/  LEA R186, R186, UR4, 0x1 ;  /* 0x00000004baba7c11 */ /* 0x000fe2000f8e08ff */
[----:B------:R-:W-:-:S02]  /*0880*/  IMAD.IADD R182, R182, 0x1, R181 ;  /* 0x00000001b6b67824 */ /* 0x000fc400078e02b5 */
[----:B------:R-:W-:Y:S02]  /*0890*/  @P2 VIADD R224, R223, 0xffffffc0 ;  /* 0xffffffc0dfe02836 */ /* 0x000fe40000000000 */
[----:B---34-:R-:W-:-:S07]  /*08a0*/  IMAD.IADD R210, R210, 0x1, R209 ;  /* 0x00000001d2d27824 */ /* 0x018fce00078e02d1 */
.L_x_651:
        /* <DEDUP_REMOVED lines=47> */
.L_x_623:
        /* <DEDUP_REMOVED lines=8> */
[----:B------:R-:W-:-:S03]  /*0c20*/  ISETP.NE.AND P1, PT, R0, -0x1, PT ;  /* 0xffffffff0000780c */ /* 0x000fc60003f25270 */
        /* <DEDUP_REMOVED lines=8> */
[----:B------:R-:W5:Y:S02]  /*0cb0*/  LDC.U8 R14, c[0x0][0x3d8] ;  /* 0x0000f600ff0e7b82 */ /* 0x000f640000000000 */
[----:B------:R-:W-:-:S02]  /*0cc0*/  IMAD R9, R236, R7, R9 ;  /* 0x00000007ec097224 */ /* 0x000fc400078e0209 */
[----:B------:R-:W-:-:S04]  /*0cd0*/  IMAD.WIDE.U32 R6, R236, R6, RZ ;  /* 0x00000006ec067225 */ /* 0x000fc800078e00ff */
[----:B------:R-:W4:Y:S01]  /*0ce0*/  LDC R38, c[0x0][0x2dc] ;  /* 0x0000b700ff267b82 */ /* 0x000f220000000800 */
[----:B-1----:R-:W-:Y:S01]  /*0cf0*/  IMAD R8, R0, R29, RZ ;  /* 0x0000001d00087224 */ /* 0x002fe200078e02ff */
[----:B--2---:R-:W1:Y:S01]  /*0d00*/  MUFU.RCP R2, R2 ;  /* 0x0000000200027308 */ /* 0x004e620000001000 */
[----:B------:R-:W-:-:S05]  /*0d10*/  IADD3 R32, R7, R9, RZ ;  /* 0x0000000907207210 */ /* 0x000fca0007ffe0ff */
[----:B------:R-:W4:Y:S08]  /*0d20*/  LDC R40, c[0x0][0x270] ;  /* 0x00009c00ff287b82 */ /* 0x000f300000000800 */
[----:B------:R-:W2:Y:S01]  /*0d30*/  @P0 LDC.64 R20, c[0x0][0x250] ;  /* 0x00009400ff140b82 */ /* 0x000ea20000000a00 */
[----:B-1----:R-:W-:-:S04]  /*0d40*/  IADD3 R2, R2, 0xffffffe, RZ ;  /* 0x0ffffffe02027810 */ /* 0x002fc80007ffe0ff */
[----:B------:R-:W1:Y:S03]  /*0d50*/  F2I.FTZ.U32.TRUNC.NTZ R3, R2 ;  /* 0x0000000200037305 */ /* 0x000e66000021f000 */
[----:B------:R-:W5:Y:S01]  /*0d60*/  @P1 LDC.64 R16, c[0x0][0x420] ;  /* 0x00010800ff101b82 */ /* 0x000f620000000a00 */
[----:B----4-:R-:W-:-:S07]  /*0d70*/  IMAD.WIDE R26, R38, R40, RZ ;  /* 0x00000028261a7225 */ /* 0x010fce00078e02ff */
[----:B------:R-:W4:Y:S01]  /*0d80*/  LDC R31, c[0x0][0x2c4] ;  /* 0x0000b100ff1f7b82 */ /* 0x000f220000000800 */
[----:B-1----:R-:W-:-:S07]  /*0d90*/  IMAD.MOV R2, RZ, RZ, -R3 ;  /* 0x000000ffff027224 */ /* 0x002fce00078e0a03 */
[----:B------:R-:W1:Y:S01]  /*0da0*/  LDC.U8 R41, c[0x0][0x480] ;  /* 0x00012000ff297b82 */ /* 0x000e620000000000 */
[----:B------:R-:W-:Y:S01]  /*0db0*/  IMAD R4, R2, R10, RZ ;  /* 0x0000000a02047224 */ /* 0x000fe200078e02ff */
[----:B------:R-:W-:-:S05]  /*0dc0*/  MOV R2, RZ ;  /* 0x000000ff00027202 */ /* 0x000fca0000000f00 */
[----:B------:R-:W-:Y:S01]  /*0dd0*/  IMAD.HI.U32 R2, R3, R4, R2 ;  /* 0x0000000403027227 */ /* 0x000fe200078e0002 */
[----:B------:R-:W4:Y:S03]  /*0de0*/  @P0 LDC.64 R18, c[0x0][0x248] ;  /* 0x00009200ff120b82 */ /* 0x000f260000000a00 */
[----:B------:R-:W-:-:S04]  /*0df0*/  IMAD.MOV.U32 R4, RZ, RZ, R5 ;  /* 0x000000ffff047224 */ /* 0x000fc800078e0005 */
[----:B------:R-:W-:-:S05]  /*0e00*/  IMAD.HI.U32 R2, R2, R4, RZ ;  /* 0x0000000402027227 */ /* 0x000fca00078e00ff */
[----:B------:R-:W-:Y:S02]  /*0e10*/  IADD3 R3, -R2, RZ, RZ ;  /* 0x000000ff02037210 */ /* 0x000fe40007ffe1ff */
[----:B-1----:R-:W-:-:S03]  /*0e20*/  ISETP.NE.AND P6, PT, R41, RZ, PT ;  /* 0x000000ff2900720c */ /* 0x002fc60003fc5270 */
[----:B------:R-:W-:Y:S01]  /*0e30*/  IMAD R3, R10, R3, R4 ;  /* 0x000000030a037224 */ /* 0x000fe200078e0204 */
[----:B------:R-:W-:Y:S01]  /*0e40*/  SHF.R.S32.HI R41, RZ, 0x1f, R250 ;  /* 0x0000001fff297819 */ /* 0x000fe200000114fa */
[----:B------:R-:W-:-:S03]  /*0e50*/  VIADD R4, R222, 0x3f ;  /* 0x0000003fde047836 */ /* 0x000fc60000000000 */
[----:B------:R-:W-:Y:S02]  /*0e60*/  ISETP.GT.U32.AND P5, PT, R10, R3, PT ;  /* 0x000000030a00720c */ /* 0x000fe40003fa4070 */
[----:B------:R-:W-:-:S04]  /*0e70*/  SHF.R.S32.HI R5, RZ, 0x1f, R4 ;  /* 0x0000001fff057819 */ /* 0x000fc80000011404 */
[----:B------:R-:W-:Y:S01]  /*0e80*/  LEA.HI R23, R5, R4, RZ, 0x6 ;  /* 0x0000000405177211 */ /* 0x000fe200078f30ff */
[----:B------:R-:W-:-:S03]  /*0e90*/  IMAD.WIDE.U32 R4, R0, R28, RZ ;  /* 0x0000001c00047225 */ /* 0x000fc600078e00ff */
[----:B------:R-:W-:Y:S02]  /*0ea0*/  SHF.R.S32.HI R200, RZ, 0x6, R23 ;  /* 0x00000006ffc87819 */ /* 0x000fe40000011417 */
[----:B------:R-:W-:Y:S01]  /*0eb0*/  SEL R36, R6, R4, !P1 ;  /* 0x0000000406247207 */ /* 0x000fe20004800000 */
[----:B------:R-:W-:Y:S01]  /*0ec0*/  @!P5 IMAD.IADD R3, R3, 0x1, -R10 ;  /* 0x000000010303d824 */ /* 0x000fe200078e0a0a */
[----:B---3--:R-:W-:Y:S02]  /*0ed0*/  SHF.R.S32.HI R6, RZ, 0x1f, R42 ;  /* 0x0000001fff067819 */ /* 0x008fe4000001142a */
[----:B------:R-:W-:Y:S02]  /*0ee0*/  @!P5 IADD3 R2, R2, 0x1, RZ ;  /* 0x000000010202d810 */ /* 0x000fe40007ffe0ff */
[----:B------:R-:W-:Y:S01]  /*0ef0*/  ISETP.GE.U32.AND P2, PT, R3, R10, PT ;  /* 0x0000000a0300720c */ /* 0x000fe20003f46070 */
[----:B------:R-:W-:Y:S01]  /*0f00*/  IMAD R6, R6, R236, RZ ;  /* 0x000000ec06067224 */ /* 0x000fe200078e02ff */
[----:B------:R-:W1:Y:S01]  /*0f10*/  @!P1 LDC.64 R10, c[0x0][0x418] ;  /* 0x00010600ff0a9b82 */ /* 0x000e620000000a00 */
[----:B------:R-:W-:-:S02]  /*0f20*/  ISETP.NE.AND P5, PT, R13, RZ, PT ;  /* 0x000000ff0d00720c */ /* 0x000fc40003fa5270 */
[----:B------:R-:W-:Y:S01]  /*0f30*/  @P0 IADD3 R3, R220, R232, RZ ;  /* 0x000000e8dc030210 */ /* 0x000fe20007ffe0ff */
[----:B------:R-:W-:Y:S01]  /*0f40*/  IMAD R6, R39, R42, R6 ;  /* 0x0000002a27067224 */ /* 0x000fe200078e0206 */
[----:B------:R-:W-:Y:S01]  /*0f50*/  @P1 IADD3 R32, R5, R8, RZ ;  /* 0x0000000805201210 */ /* 0x000fe20007ffe0ff */
[----:B------:R-:W-:-:S04]  /*0f60*/  IMAD.WIDE.U32 R8, R236, R42, RZ ;  /* 0x0000002aec087225 */ /* 0x000fc800078e00ff */
[C---:B--2---:R-:W-:Y:S01]  /*0f70*/  @P0 IMAD R7, R3.reuse, R21, RZ ;  /* 0x0000001503070224 */ /* 0x044fe200078e02ff */
[----:B------:R-:W-:Y:S01]  /*0f80*/  @P2 IADD3 R2, R2, 0x1, RZ ;  /* 0x0000000102022810 */ /* 0x000fe20007ffe0ff */
[----:B------:R-:W-:Y:S01]  /*0f90*/  @P0 IMAD.WIDE.U32 R4, R3, R20, RZ ;  /* 0x0000001403040225 */ /* 0x000fe200078e00ff */
[----:B-----5:R-:W-:Y:S02]  /*0fa0*/  ISETP.NE.AND P2, PT, R14, RZ, PT ;  /* 0x000000ff0e00720c */ /* 0x020fe40003f45270 */
[----:B------:R-:W-:Y:S01]  /*0fb0*/  MOV R14, R2 ;  /* 0x00000002000e7202 */ /* 0x000fe20000000f00 */
[----:B------:R-:W-:Y:S01]  /*0fc0*/  IMAD R12, R27, R8, RZ ;  /* 0x000000081b0c7224 */ /* 0x000fe200078e02ff */
[----:B------:R-:W-:Y:S01]  /*0fd0*/  @P0 IADD3 R34, R5, R7, RZ ;  /* 0x0000000705220210 */ /* 0x000fe20007ffe0ff */
[----:B------:R-:W-:Y:S02]  /*0fe0*/  IMAD.IADD R3, R9, 0x1, R6 ;  /* 0x0000000109037824 */ /* 0x000fe400078e0206 */
[----:B------:R-:W-:Y:S01]  /*0ff0*/  @!P3 IMAD.MOV R14, RZ, RZ, -R14 ;  /* 0x000000ffff0eb224 */ /* 0x000fe200078e0a0e */
[----:B------:R-:W-:Y:S01]  /*1000*/  @!P5 LOP3.LUT R14, RZ, R13, RZ, 0x33, !PT ;  /* 0x0000000dff0ed212 */ /* 0x000fe200078e33ff */
[----:B------:R-:W-:-:S02]  /*1010*/  @P0 IMAD.MOV.U32 R33, RZ, RZ, R4 ;  /* 0x000000ffff210224 */ /* 0x000fc400078e0004 */
[C---:B------:R-:W-:Y:S02]  /*1020*/  IMAD R7, R26.reuse, R3, R12 ;  /* 0x000000031a077224 */ /* 0x040fe400078e020c */
[----:B------:R-:W-:Y:S01]  /*1030*/  IMAD.WIDE.U32 R4, R26, R8, RZ ;  /* 0x000000081a047225 */ /* 0x000fe200078e00ff */
[----:B------:R-:W2:Y:S01]  /*1040*/  LDC.64 R12, c[0x0][0x488] ;  /* 0x00012200ff0c7b82 */ /* 0x000ea20000000a00 */
[----:B------:R-:W-:Y:S02]  /*1050*/  SHF.L.U64.HI R8, R236, 0x7, R39 ;  /* 0x00000007ec087819 */ /* 0x000fe40000010227 */
[-C--:B------:R-:W-:Y:S01]  /*1060*/  IMAD.WIDE.U32 R2, R26, R0.reuse, RZ ;  /* 0x000000001a027225 */ /* 0x080fe200078e00ff */
[----:B------:R-:W-:Y:S02]  /*1070*/  IADD3 R30, R5, R7, RZ ;  /* 0x00000007051e7210 */ /* 0x000fe40007ffe0ff */
[----:B------:R-:W-:Y:S01]  /*1080*/  SEL R8, R8, RZ, P4 ;  /* 0x000000ff08087207 */ /* 0x000fe20002000000 */
[----:B------:R-:W-:Y:S01]  /*1090*/  IMAD R6, R27, R0, RZ ;  /* 0x000000001b067224 */ /* 0x000fe200078e02ff */
[----:B------:R-:W3:Y:S01]  /*10a0*/  @P2 LDC R25, c[0x0][0x2e4] ;  /* 0x0000b900ff192b82 */ /* 0x000ee20000000800 */
[----:B------:R-:W-:Y:S01]  /*10b0*/  IMAD.SHL.U32 R7, R236, 0x80, RZ ;  /* 0x00000080ec077824 */ /* 0x000fe200078e00ff */
[----:B------:R-:W-:Y:S01]  /*10c0*/  SEL R35, R4, R2, !P1 ;  /* 0x0000000204237207 */ /* 0x000fe20004800000 */
[----:B-1----:R-:W-:Y:S01]  /*10d0*/  @!P1 IMAD R2, R39, R10, RZ ;  /* 0x0000000a27029224 */ /* 0x002fe200078e02ff */
[----:B------:R-:W-:Y:S01]  /*10e0*/  @P1 IADD3 R30, R3, R6, RZ ;  /* 0x00000006031e1210 */ /* 0x000fe20007ffe0ff */
[----:B------:R-:W-:Y:S01]  /*10f0*/  @P1 IMAD.WIDE.U32 R4, R0, R16, RZ ;  /* 0x0000001000041225 */ /* 0x000fe200078e00ff */
[----:B------:R-:W-:-:S02]  /*1100*/  LOP3.LUT R6, R23, 0xffffffc0, RZ, 0xc0, !PT ;  /* 0xffffffc017067812 */ /* 0x000fc400078ec0ff */
[----:B------:R-:W-:Y:S01]  /*1110*/  SEL R7, R7, RZ, P4 ;  /* 0x000000ff07077207 */ /* 0x000fe20002000000 */
[----:B------:R-:W-:Y:S01]  /*1120*/  @!P1 IMAD R9, R236, R11, R2 ;  /* 0x0000000bec099224 */ /* 0x000fe200078e0202 */
[----:B------:R-:W-:Y:S01]  /*1130*/  IADD3 R6, R6, -0x40, RZ ;  /* 0xffffffc006067810 */ /* 0x000fe20007ffe0ff */
[C---:B----4-:R-:W-:Y:S02]  /*1140*/  @P2 IMAD R11, R236.reuse, R31, RZ ;  /* 0x0000001fec0b2224 */ /* 0x050fe400078e02ff */
[----:B------:R-:W-:Y:S01]  /*1150*/  @!P1 IMAD.WIDE.U32 R2, R236, R10, RZ ;  /* 0x0000000aec029225 */ /* 0x000fe200078e00ff */
[----:B------:R-:W-:Y:S02]  /*1160*/  IADD3 R7, P3, R6, R7, RZ ;  /* 0x0000000706077210 */ /* 0x000fe40007f7e0ff */
[----:B------:R-:W-:Y:S01]  /*1170*/  SHF.R.S32.HI R15, RZ, 0x1f, R6 ;  /* 0x0000001fff0f7819 */ /* 0x000fe20000011406 */
[----:B------:R-:W-:Y:S01]  /*1180*/  @P1 IMAD R24, R0, R17, R5 ;  /* 0x0000001100181224 */ /* 0x000fe200078e0205 */
[----:B------:R-:W-:Y:S01]  /*1190*/  @!P1 IADD3 R24, R3, R9, RZ ;  /* 0x0000000903189210 */ /* 0x000fe20007ffe0ff */
[----:B------:R-:W-:Y:S01]  /*11a0*/  @P1 IMAD.MOV.U32 R22, RZ, RZ, R4 ;  /* 0x000000ffff161224 */ /* 0x000fe200078e0004 */
[----:B------:R-:W-:Y:S01]  /*11b0*/  IADD3.X R8, R15, R8, RZ, P3, !PT ;  /* 0x000000080f087210 */ /* 0x000fe20001ffe4ff */
[-C--:B------:R-:W-:Y:S01]  /*11c0*/  IMAD R5, R27, R7.reuse, RZ ;  /* 0x000000071b057224 */ /* 0x080fe200078e02ff */
[----:B------:R-:W-:Y:S01]  /*11d0*/  @P2 SEL R4, R11, R0, !P1 ;  /* 0x000000000b042207 */ /* 0x000fe20004800000 */
[----:B------:R-:W-:Y:S01]  /*11e0*/  IMAD.WIDE.U32 R16, R26, R7, RZ ;  /* 0x000000071a107225 */ /* 0x000fe200078e00ff */
[----:B------:R-:W-:-:S03]  /*11f0*/  @!P1 MOV R22, R2 ;  /* 0x0000000200169202 */ /* 0x000fc60000000f00 */
[----:B------:R-:W-:Y:S01]  /*1200*/  IMAD R10, R26, R8, R5 ;  /* 0x000000081a0a7224 */ /* 0x000fe200078e0205 */
[----:B------:R-:W-:Y:S01]  /*1210*/  SHF.R.S32.HI R26, RZ, 0x1f, R228 ;  /* 0x0000001fff1a7819 */ /* 0x000fe200000114e4 */
[----:B--2---:R-:W-:-:S04]  /*1220*/  IMAD.WIDE.U32 R2, R37, R12, RZ ;  /* 0x0000000c25027225 */ /* 0x004fc800078e00ff */
[----:B---3--:R-:W-:Y:S02]  /*1230*/  @P2 IMAD R8, R250, R25, R4 ;  /* 0x00000019fa082224 */ /* 0x008fe400078e0204 */
[----:B------:R-:W-:Y:S02]  /*1240*/  @!P2 IMAD R5, R236, R40, R250 ;  /* 0x00000028ec05a224 */ /* 0x000fe400078e02fa */
[----:B------:R-:W-:Y:S02]  /*1250*/  @P0 IMAD.IADD R4, R220, 0x1, R232 ;  /* 0x00000001dc040824 */ /* 0x000fe400078e02e8 */
[----:B------:R-:W-:Y:S01]  /*1260*/  IMAD R7, R37, R13, R3 ;  /* 0x0000000d25077224 */ /* 0x000fe200078e0203 */
[----:B------:R-:W-:Y:S01]  /*1270*/  SEL R13, R2, RZ, P6 ;  /* 0x000000ff020d7207 */ /* 0x000fe20003000000 */
[----:B------:R-:W-:Y:S02]  /*1280*/  @!P2 IMAD R8, R5, R31, RZ ;  /* 0x0000001f0508a224 */ /* 0x000fe400078e02ff */
[----:B------:R-:W-:Y:S01]  /*1290*/  IMAD R12, R250, R38, RZ ;  /* 0x00000026fa0c7224 */ /* 0x000fe200078e02ff */
[----:B------:R-:W-:Y:S01]  /*12a0*/  SEL R31, R7, RZ, P6 ;  /* 0x000000ff071f7207 */ /* 0x000fe20003000000 */
[----:B------:R-:W-:-:S02]  /*12b0*/  @P0 IMAD R5, R4, R19, RZ ;  /* 0x0000001304050224 */ /* 0x000fc400078e02ff */
        /* <DEDUP_REMOVED lines=17> */
.L_x_625:
        /* <DEDUP_REMOVED lines=13> */
.L_x_626:
        /* <DEDUP_REMOVED lines=10> */
.L_x_627:
[----:B------:R-:W-:-:S04]  /*1540*/  IMAD R0, R236, R40, R250 ;  /* 0x00000028ec007224 */ /* 0x000fc800078e02fa */
[----:B------:R-:W-:-:S07]  /*1550*/  IMAD R0, R0, R42, RZ ;  /* 0x0000002a00007224 */ /* 0x000fce00078e02ff */
.L_x_628:
[----:B------:R-:W1:Y:S01]  /*1560*/  LDC.64 R10, c[0x0][0x420] ;  /* 0x00010800ff0a7b82 */ /* 0x000e620000000a00 */
[----:B------:R-:W-:Y:S01]  /*1570*/  IADD3 R2, P1, R234, R22, RZ ;  /* 0x00000016ea027210 */ /* 0x000fe20007f3e0ff */
[----:B------:R-:W-:Y:S01]  /*1580*/  IMAD R17, R38, R40, RZ ;  /* 0x0000002826117224 */ /* 0x000fe200078e02ff */
[----:B------:R-:W-:Y:S01]  /*1590*/  SHF.R.S32.HI R235, RZ, 0x1f, R234 ;  /* 0x0000001fffeb7819 */ /* 0x000fe200000114ea */
[----:B------:R-:W-:Y:S01]  /*15a0*/  IMAD.IADD R202, R6, 0x1, R8 ;  /* 0x0000000106ca7824 */ /* 0x000fe200078e0208 */
[----:B------:R-:W-:Y:S01]  /*15b0*/  SHF.R.S32.HI R44, RZ, 0x1f, R221 ;  /* 0x0000001fff2c7819 */ /* 0x000fe200000114dd */
[----:B------:R-:W-:Y:S01]  /*15c0*/  IMAD.SHL.U32 R9, R17, 0x40, RZ ;  /* 0x0000004011097824 */ /* 0x000fe200078e00ff */
[----:B------:R-:W-:Y:S01]  /*15d0*/  ULDC UR4, c[0x0][0x398] ;  /* 0x0000e60000047ab9 */ /* 0x000fe20000000800 */
[----:B------:R-:W-:Y:S01]  /*15e0*/  IMAD.X R3, R235, 0x1, R24, P1 ;  /* 0x00000001eb037824 */ /* 0x000fe200008e0618 */
[----:B------:R-:W-:Y:S01]  /*15f0*/  ULDC.64 UR6, c[0x0][0x428] ;  /* 0x00010a0000067ab9 */ /* 0x000fe20000000a00 */
[----:B------:R-:W2:Y:S01]  /*1600*/  LDC.64 R42, c[0x0][0x478] ;  /* 0x00011e00ff2a7b82 */ /* 0x000ea20000000a00 */
[----:B------:R-:W-:Y:S01]  /*1610*/  IADD3 R5, P2, P1, R16, R9, R12 ;  /* 0x0000000910057210 */ /* 0x000fe2000795e00c */
[----:B------:R-:W-:Y:S01]  /*1620*/  IMAD R8, R41, UR6, RZ ;  /* 0x0000000629087c24 */ /* 0x000fe2000f8e02ff */
[----:B------:R-:W-:Y:S01]  /*1630*/  IADD3 R16, R6, R0, RZ ;  /* 0x0000000006107210 */ /* 0x000fe20007ffe0ff */
[----:B------:R-:W-:Y:S01]  /*1640*/  ULDC.64 UR10, c[0x0][0x210] ;  /* 0x00008400000a7ab9 */ /* 0x000fe20000000a00 */
[----:B------:R-:W-:Y:S01]  /*1650*/  SHF.R.S32.HI R0, RZ, 0x1f, R9 ;  /* 0x0000001fff007819 */ /* 0x000fe20000011409 */
[----:B------:R-:W-:Y:S01]  /*1660*/  IMAD R8, R250, UR7, R8 ;  /* 0x00000007fa087c24 */ /* 0x000fe2000f8e0208 */
[----:B------:R-:W-:Y:S01]  /*1670*/  ULDC.64 UR8, c[0x0][0x3e0] ;  /* 0x0000f80000087ab9 */ /* 0x000fe20000000a00 */
[----:B------:R-:W-:Y:S01]  /*1680*/  BSSY B1, `(.L_x_624) ;  /* 0x000068e000017945 */ /* 0x000fe20003800000 */
[----:B------:R-:W-:-:S02]  /*1690*/  IADD3.X R12, R7, R0, R37, P2, P1 ;  /* 0x00000000070c7210 */ /* 0x000fc400017e2425 */
[----:B------:R-:W-:Y:S02]  /*16a0*/  IADD3 R13, P2, P1, R13, R5, R35 ;  /* 0x000000050d0d7210 */ /* 0x000fe4000795e023 */
[----:B------:R-:W-:Y:S01]  /*16b0*/  IADD3 R5, -R204, R222, R228 ;  /* 0x000000decc057210 */ /* 0x000fe20007ffe1e4 */
[-C--:B-1----:R-:W-:Y:S02]  /*16c0*/  IMAD R4, R15, R10.reuse, RZ ;  /* 0x0000000a0f047224 */ /* 0x082fe400078e02ff */
[----:B------:R-:W-:-:S04]  /*16d0*/  IMAD.WIDE.U32 R2, R6, R10, R2 ;  /* 0x0000000a06027225 */ /* 0x000fc800078e0002 */
[----:B------:R-:W-:-:S04]  /*16e0*/  IMAD R4, R6, R11, R4 ;  /* 0x0000000b06047224 */ /* 0x000fc800078e0204 */
[----:B------:R-:W-:Y:S01]  /*16f0*/  IMAD.IADD R3, R3, 0x1, R4 ;  /* 0x0000000103037824 */ /* 0x000fe200078e0204 */
[----:B------:R-:W-:Y:S01]  /*1700*/  IADD3 R4, P3, R221, R6, RZ ;  /* 0x00000006dd047210 */ /* 0x000fe20007f7e0ff */
[----:B------:R-:W-:-:S03]  /*1710*/  IMAD.WIDE.U32 R2, R250, UR6, R2 ;  /* 0x00000006fa027c25 */ /* 0x000fc6000f8e0002 */
[----:B------:R-:W-:Y:S01]  /*1720*/  IADD3.X R0, R44, R15, RZ, P3, !PT ;  /* 0x0000000f2c007210 */ /* 0x000fe20001ffe4ff */
[----:B------:R-:W-:Y:S01]  /*1730*/  ULDC.64 UR6, c[0x0][0x258] ;  /* 0x0000960000067ab9 */ /* 0x000fe20000000a00 */
[----:B------:R-:W-:-:S03]  /*1740*/  IMAD.IADD R3, R3, 0x1, R8 ;  /* 0x0000000103037824 */ /* 0x000fc600078e0208 */
[-C--:B------:R-:W-:Y:S02]  /*1750*/  IMAD R6, R0, R28.reuse, RZ ;  /* 0x0000001c00067224 */ /* 0x080fe400078e02ff */
[----:B------:R-:W-:Y:S02]  /*1760*/  VIADD R0, R5, -UR4 ;  /* 0x8000000405007c36 */ /* 0x000fe40008000000 */
[C---:B------:R-:W-:Y:S02]  /*1770*/  IMAD R15, R4.reuse, R29, R6 ;  /* 0x0000001d040f7224 */ /* 0x040fe400078e0206 */
[----:B------:R-:W-:Y:S01]  /*1780*/  IMAD.WIDE.U32 R4, R4, R28, R234 ;  /* 0x0000001c04047225 */ /* 0x000fe200078e00ea */
[----:B------:R-:W-:-:S03]  /*1790*/  SHF.R.S32.HI R7, RZ, 0x1f, R0 ;  /* 0x0000001fff077819 */ /* 0x000fc60000011400 */
[----:B------:R-:W-:Y:S01]  /*17a0*/  IMAD R6, R251, R17, R233 ;  /* 0x00000011fb067224 */ /* 0x000fe200078e02e9 */
[----:B------:R-:W-:Y:S01]  /*17b0*/  IADD3 R4, P3, R36, R4, RZ ;  /* 0x0000000424047210 */ /* 0x000fe20007f7e0ff */
[----:B------:R-:W-:Y:S01]  /*17c0*/  IMAD R8, R41, UR6, RZ ;  /* 0x0000000629087c24 */ /* 0x000fe2000f8e02ff */
[----:B------:R-:W-:Y:S01]  /*17d0*/  LEA.HI R9, R7, R0, RZ, 0x6 ;  /* 0x0000000007097211 */ /* 0x000fe200078f30ff */
[----:B------:R-:W-:Y:S01]  /*17e0*/  IMAD.WIDE.U32 R2, R221, R10, R2 ;  /* 0x0000000add027225 */ /* 0x000fe200078e0002 */
[----:B------:R-:W-:Y:S02]  /*17f0*/  IADD3.X R0, R31, R12, R30, P2, P1 ;  /* 0x0000000c1f007210 */ /* 0x000fe400017e241e */
[----:B------:R-:W-:Y:S01]  /*1800*/  IADD3 R7, P1, R6, R13, RZ ;  /* 0x0000000d06077210 */ /* 0x000fe20007f3e0ff */
[----:B------:R-:W1:Y:S01]  /*1810*/  LDC.64 R30, c[0x0][0x2b0] ;  /* 0x0000ac00ff1e7b82 */ /* 0x000e620000000a00 */
[----:B------:R-:W-:Y:S01]  /*1820*/  IADD3.X R5, R32, R5, R15, P3, !PT ;  /* 0x0000000520057210 */ /* 0x000fe20001ffe40f */
[----:B------:R-:W-:Y:S01]  /*1830*/  IMAD R8, R250, UR7, R8 ;  /* 0x00000007fa087c24 */ /* 0x000fe2000f8e0208 */
[----:B------:R-:W-:Y:S01]  /*1840*/  LEA.HI.X.SX32 R12, R6, R0, 0x1, P1 ;  /* 0x00000000060c7211 */ /* 0x000fe200008f0eff */
[----:B------:R-:W-:Y:S01]  /*1850*/  IMAD R6, R44, R10, RZ ;  /* 0x0000000a2c067224 */ /* 0x000fe200078e02ff */
[----:B------:R-:W-:Y:S01]  /*1860*/  SHF.R.S32.HI R0, RZ, 0x6, R9 ;  /* 0x00000006ff007819 */ /* 0x000fe20000011409 */
[----:B------:R-:W-:Y:S01]  /*1870*/  IMAD.WIDE.U32 R4, R250, UR6, R4 ;  /* 0x00000006fa047c25 */ /* 0x000fe2000f8e0004 */
[----:B------:R-:W-:Y:S01]  /*1880*/  ULDC.64 UR6, c[0x0][0x400] ;  /* 0x0001000000067ab9 */ /* 0x000fe20000000a00 */
[----:B------:R-:W-:-:S02]  /*1890*/  LEA R196, P2, R2, UR8, 0x1 ;  /* 0x0000000802c47c11 */ /* 0x000fc4000f8408ff */
[----:B------:R-:W-:Y:S01]  /*18a0*/  LEA R192, P1, R7, UR6, 0x2 ;  /* 0x0000000607c07c11 */ /* 0x000fe2000f8210ff */
[----:B------:R-:W-:Y:S01]  /*18b0*/  IMAD R6, R221, R11, R6 ;  /* 0x0000000bdd067224 */ /* 0x000fe200078e0206 */
[----:B------:R-:W-:Y:S01]  /*18c0*/  VIMNMX R216, RZ, R0, !PT ;  /* 0x00000000ffd87248 */ /* 0x000fe20007fe0100 */
[----:B--2---:R-:W-:Y:S01]  /*18d0*/  IMAD.WIDE R16, R16, 0x4, R42 ;  /* 0x0000000410107825 */ /* 0x004fe200078e022a */
[----:B------:R-:W-:Y:S02]  /*18e0*/  LEA.HI.X R193, R7, UR7, R12, 0x2, P1 ;  /* 0x0000000707c17c11 */ /* 0x000fe400088f140c */
[----:B------:R-:W-:Y:S01]  /*18f0*/  ISETP.GT.AND P1, PT, R200, R216, PT ;  /* 0x000000d8c800720c */ /* 0x000fe20003f24270 */
[----:B------:R-:W-:Y:S01]  /*1900*/  IMAD.IADD R0, R3, 0x1, R6 ;  /* 0x0000000103007824 */ /* 0x000fe200078e0206 */
[----:B------:R-:W-:Y:S01]  /*1910*/  IADD3 R8, R5, R8, RZ ;  /* 0x0000000805087210 */ /* 0x000fe20007ffe0ff */
[----:B------:R-:W-:Y:S01]  /*1920*/  IMAD.MOV.U32 R212, RZ, RZ, R17 ;  /* 0x000000ffffd47224 */ /* 0x000fe200078e0011 */
[----:B------:R-:W-:-:S02]  /*1930*/  LEA R198, P3, R4, UR10, 0x1 ;  /* 0x0000000a04c67c11 */ /* 0x000fc4000f8608ff */
[----:B------:R-:W-:Y:S02]  /*1940*/  LEA.HI.X R197, R2, UR9, R0, 0x1, P2 ;  /* 0x0000000902c57c11 */ /* 0x000fe400090f0c00 */
[----:B------:R-:W-:Y:S01]  /*1950*/  LEA.HI.X R199, R4, UR11, R8, 0x1, P3 ;  /* 0x0000000b04c77c11 */ /* 0x000fe200098f0c08 */
[----:B-1----:R-:W-:Y:S01]  /*1960*/  IMAD.WIDE R202, R202, 0x4, R30 ;  /* 0x00000004caca7825 */ /* 0x002fe200078e021e */
[----:B------:R-:W-:Y:S02]  /*1970*/  MOV R213, R16 ;  /* 0x0000001000d57202 */ /* 0x000fe40000000f00 */
[----:B------:R-:W-:Y:S01]  /*1980*/  IADD3 R200, R200, -0x1, RZ ;  /* 0xffffffffc8c87810 */ /* 0x000fe20007ffe0ff */
        /* <DEDUP_REMOVED lines=26> */
.L_x_630:
        /* <DEDUP_REMOVED lines=13> */
.L_x_631:
        /* <DEDUP_REMOVED lines=17> */
[----:B------:R-:W-:Y:S01]  /*1d10*/  IMAD R0, R44, R8, RZ ;  /* 0x000000082c007224 */ /* 0x000fe200078e02ff */
        /* <DEDUP_REMOVED lines=10> */
.L_x_633:
[----:B------:R-:W-:Y:S05]  /*1dc0*/  BSYNC B0 ;  /* 0x0000000000007941 */ /* 0x000fea0003800000 */
.L_x_632:
[----:B------:R-:W-:Y:S04]  /*1dd0*/  BSSY B0, `(.L_x_634) ;  /* 0x000000f000007945 */ /* 0x000fe80003800000 */
[----:B------:R-:W-:Y:S05]  /*1de0*/  @P0 BRA `(.L_x_635) ;  /* 0x0000000000340947 */ /* 0x000fea0003800000 */
[----:B------:R-:W-:Y:S01]  /*1df0*/  IADD3 R0, P2, R221, 0x20, RZ ;  /* 0x00000020dd007810 */ /* 0x000fe20007f5e0ff */
[----:B------:R-:W-:Y:S01]  /*1e00*/  ULDC.64 UR6, c[0x0][0x3f0] ;  /* 0x0000fc0000067ab9 */ /* 0x000fe20000000a00 */
[----:B------:R-:W-:Y:S02]  /*1e10*/  MOV R5, R10 ;  /* 0x0000000a00057202 */ /* 0x000fe40000000f00 */
[----:B-1----:R-:W-:Y:S01]  /*1e20*/  IADD3.X R2, RZ, R44, RZ, P2, !PT ;  /* 0x0000002cff027210 */ /* 0x002fe200017fe4ff */
[----:B------:R-:W-:-:S04]  /*1e30*/  IMAD.WIDE.U32 R4, R0, R8, R4 ;  /* 0x0000000800047225 */ /* 0x000fc800078e0004 */
[----:B------:R-:W-:-:S04]  /*1e40*/  IMAD R2, R2, R8, RZ ;  /* 0x0000000802027224 */ /* 0x000fc800078e02ff */
[----:B------:R-:W-:Y:S01]  /*1e50*/  IMAD R0, R0, R9, R2 ;  /* 0x0000000900007224 */ /* 0x000fe200078e0202 */
[----:B------:R-:W-:-:S04]  /*1e60*/  LEA R2, P2, R4, UR6, 0x1 ;  /* 0x0000000604027c11 */ /* 0x000fc8000f8408ff */
[----:B------:R-:W-:-:S04]  /*1e70*/  IADD3 R0, R5, R0, RZ ;  /* 0x0000000005007210 */ /* 0x000fc80007ffe0ff */
[----:B------:R-:W-:-:S05]  /*1e80*/  LEA.HI.X R3, R4, UR7, R0, 0x1, P2 ;  /* 0x0000000704037c11 */ /* 0x000fca00090f0c00 */
[----:B------:R2:W-:Y:S04]  /*1e90*/  STG.E.128 desc[UR16][R2.64], RZ ;  /* 0x000000ff02007986 */ /* 0x0005e8000c101d10 */
[----:B------:R2:W-:Y:S04]  /*1ea0*/  STG.E.128 desc[UR16][R2.64+0x80], RZ ;  /* 0x000080ff02007986 */ /* 0x0005e8000c101d10 */
[----:B------:R2:W-:Y:S02]  /*1eb0*/  STG.E.128 desc[UR16][R2.64+0x100], RZ ;  /* 0x000100ff02007986 */ /* 0x0005e4000c101d10 */
.L_x_635:
[----:B------:R-:W-:Y:S05]  /*1ec0*/  BSYNC B0 ;  /* 0x0000000000007941 */ /* 0x000fea0003800000 */
.L_x_634:
        /* <DEDUP_REMOVED lines=24> */
.L_x_637:
[----:B------:R-:W-:Y:S05]  /*2050*/  BSYNC B0 ;  /* 0x0000000000007941 */ /* 0x000fea0003800000 */
.L_x_636:
        /* <DEDUP_REMOVED lines=13> */
[----:B------:R1:W-:Y:S01]  /*2130*/  STG.E.128 desc[UR16][R2.64+0x100], RZ ;  /* 0x000100ff02007986 */ /* 0x0003e2000c101d10 */
[----:B------:R-:W-:Y:S05]  /*2140*/  BRA `(.L_x_638) ;  /* 0x0000005c00847947 */ /* 0x000fea0003800000 */
.L_x_629:
[----:B------:R-:W-:Y:S01]  /*2150*/  IMAD R24, R200, -0x40, R222 ;  /* 0xffffffc0c8187824 */ /* 0x000fe200078e02de */
[----:B------:R-:W-:Y:S01]  /*2160*/  ULDC.64 UR8, c[0x0][0x260] ;  /* 0x0000980000087ab9 */ /* 0x000fe20000000a00 */
[----:B------:R-:W-:Y:S01]  /*2170*/  VIADD R8, R221, 0x20 ;  /* 0x00000020dd087836 */ /* 0x000fe20000000000 */
[----:B------:R-:W-:Y:S01]  /*2180*/  ULDC.64 UR6, c[0x0][0x268] ;  /* 0x00009a0000067ab9 */ /* 0x000fe20000000a00 */
[----:B------:R-:W-:Y:S01]  /*2190*/  IMAD R0, R217, -0x40, R204 ;  /* 0xffffffc0d9007824 */ /* 0x000fe200078e02cc */
[----:B------:R-:W1:Y:S01]  /*21a0*/  LDC.64 R218, c[0x0][0x3b8] ;  /* 0x0000ee00ffda7b82 */ /* 0x000e620000000a00 */
[--C-:B------:R-:W-:Y:S01]  /*21b0*/  IMAD.WIDE.U32 R2, R228, R20, R234.reuse ;  /* 0x00000014e4027225 */ /* 0x100fe200078e00ea */
[C---:B------:R-:W-:Y:S01]  /*21c0*/  ISETP.GE.AND P5, PT, R8.reuse, R24, PT ;  /* 0x000000180800720c */ /* 0x040fe20003fa6270 */
[----:B------:R-:W-:Y:S01]  /*21d0*/  ULDC UR4, c[0x0][0x2dc] ;  /* 0x0000b70000047ab9 */ /* 0x000fe20000000800 */
[----:B------:R-:W-:Y:S01]  /*21e0*/  ISETP.GE.AND P3, PT, R8, R0, PT ;  /* 0x000000000800720c */ /* 0x000fe20003f66270 */
[----:B------:R-:W-:Y:S01]  /*21f0*/  IMAD R7, R26, R20, RZ ;  /* 0x000000141a077224 */ /* 0x000fe200078e02ff */
[----:B------:R-:W-:Y:S01]  /*2200*/  IADD3 R8, P0, R33, R2, RZ ;  /* 0x0000000221087210 */ /* 0x000fe20007f1e0ff */
[----:B------:R-:W-:Y:S01]  /*2210*/  IMAD.WIDE.U32 R4, R228, R18, R234 ;  /* 0x00000012e4047225 */ /* 0x000fe200078e00ea */
[----:B------:R-:W-:Y:S01]  /*2220*/  ISETP.GE.AND P4, PT, R221, R0, PT ;  /* 0x00000000dd00720c */ /* 0x000fe20003f86270 */
[----:B------:R-:W2:Y:S01]  /*2230*/  LDC R230, c[0x0][0x270] ;  /* 0x00009c00ffe67b82 */ /* 0x000ea20000000800 */
[----:B------:R-:W-:Y:S01]  /*2240*/  LEA.HI R0, R200, R200, RZ, 0x1 ;  /* 0x000000c8c8007211 */ /* 0x000fe200078f08ff */
[----:B------:R-:W-:Y:S01]  /*2250*/  IMAD R7, R228, R21, R7 ;  /* 0x00000015e4077224 */ /* 0x000fe200078e0207 */
[----:B------:R-:W-:Y:S01]  /*2260*/  IADD3 R4, P1, R23, R4, RZ ;  /* 0x0000000417047210 */ /* 0x000fe20007f3e0ff */
[----:B------:R-:W-:Y:S01]  /*2270*/  IMAD R6, R26, R18, RZ ;  /* 0x000000121a067224 */ /* 0x000fe200078e02ff */
[----:B------:R-:W-:Y:S01]  /*2280*/  LOP3.LUT R0, R0, 0xfffffffe, RZ, 0xc0, !PT ;  /* 0xfffffffe00007812 */ /* 0x000fe200078ec0ff */
[----:B------:R-:W-:Y:S01]  /*2290*/  IMAD.WIDE.U32 R12, R10, 0x40, RZ ;  /* 0x000000400a0c7825 */ /* 0x000fe200078e00ff */
[----:B------:R-:W-:Y:S01]  /*22a0*/  IADD3.X R9, R34, R3, R7, P0, !PT ;  /* 0x0000000322097210 */ /* 0x000fe200007fe407 */
[----:B------:R-:W3:Y:S02]  /*22b0*/  @!P3 LDC.64 R22, c[0x0][0x220] ;  /* 0x00008800ff16bb82 */ /* 0x000ee40000000a00 */
[----:B------:R-:W-:-:S02]  /*22c0*/  IMAD R6, R228, R19, R6 ;  /* 0x00000013e4067224 */ /* 0x000fc400078e0206 */
[----:B------:R-:W-:-:S03]  /*22d0*/  IMAD.WIDE.U32 R2, R28, 0x40, RZ ;  /* 0x000000401c027825 */ /* 0x000fc600078e00ff */
[----:B------:R-:W-:Y:S01]  /*22e0*/  IADD3.X R5, R27, R5, R6, P1, !PT ;  /* 0x000000051b057210 */ /* 0x000fe20000ffe406 */
[----:B------:R-:W-:Y:S01]  /*22f0*/  IMAD.SHL.U32 R11, R11, 0x40, RZ ;  /* 0x000000400b0b7824 */ /* 0x000fe200078e00ff */
[----:B------:R-:W-:Y:S01]  /*2300*/  @!P5 IADD3 R10, P0, R198, R2, RZ ;  /* 0x00000002c60ad210 */ /* 0x000fe20007f1e0ff */
[----:B------:R-:W-:Y:S01]  /*2310*/  IMAD.IADD R2, R200, 0x1, -R0 ;  /* 0x00000001c8027824 */ /* 0x000fe200078e0a00 */
[----:B------:R-:W-:Y:S01]  /*2320*/  @!P5 IADD3 R6, P1, R196, R12, RZ ;  /* 0x0000000cc406d210 */ /* 0x000fe20007f3e0ff */
[----:B------:R-:W-:Y:S01]  /*2330*/  IMAD R0, R25, UR8, RZ ;  /* 0x0000000819007c24 */ /* 0x000fe2000f8e02ff */
[----:B------:R-:W-:Y:S01]  /*2340*/  @!P3 IADD3 R12, P2, R221, 0x20, RZ ;  /* 0x00000020dd0cb810 */ /* 0x000fe20007f5e0ff */
[----:B------:R-:W-:Y:S01]  /*2350*/  IMAD.SHL.U32 R29, R29, 0x40, RZ ;  /* 0x000000401d1d7824 */ /* 0x000fe200078e00ff */
[----:B------:R-:W-:Y:S01]  /*2360*/  @!P5 IADD3.X R7, R197, R13, R11, P1, !PT ;  /* 0x0000000dc507d210 */ /* 0x000fe20000ffe40b */
[----:B------:R-:W-:Y:S01]  /*2370*/  IMAD R17, R14, UR9, R0 ;  /* 0x000000090e117c24 */ /* 0x000fe2000f8e0200 */
[----:B------:R-:W-:Y:S01]  /*2380*/  @!P3 IADD3 R13, P1, R221, 0x20, RZ ;  /* 0x00000020dd0db810 */ /* 0x000fe20007f3e0ff */
[----:B------:R-:W-:Y:S01]  /*2390*/  @!P3 IMAD.X R0, RZ, RZ, R44, P2 ;  /* 0x000000ffff00b224 */ /* 0x000fe200010e062c */
[----:B------:R-:W-:Y:S01]  /*23a0*/  @!P5 IADD3.X R11, R199, R3, R29, P0, !PT ;  /* 0x00000003c70bd210 */ /* 0x000fe200007fe41d */
[----:B------:R-:W-:Y:S01]  /*23b0*/  IMAD R15, R25, UR6, RZ ;  /* 0x00000006190f7c24 */ /* 0x000fe2000f8e02ff */
[----:B------:R-:W-:Y:S01]  /*23c0*/  ISETP.NE.AND P0, PT, R2, 0x1, PT ;  /* 0x000000010200780c */ /* 0x000fe20003f05270 */
[----:B------:R-:W-:-:S04]  /*23d0*/  IMAD.WIDE.U32 R2, R14, UR8, R4 ;  /* 0x000000080e027c25 */ /* 0x000fc8000f8e0004 */
[----:B------:R-:W-:Y:S02]  /*23e0*/  @!P3 IMAD R4, R0, R18, RZ ;  /* 0x000000120004b224 */ /* 0x000fe400078e02ff */
[----:B------:R-:W-:Y:S01]  /*23f0*/  @!P3 IMAD.X R5, RZ, RZ, R44, P1 ;  /* 0x000000ffff05b224 */ /* 0x000fe200008e062c */
[----:B------:R-:W-:Y:S01]  /*2400*/  ISETP.GE.AND P1, PT, R221, R24, PT ;  /* 0x00000018dd00720c */ /* 0x000fe20003f26270 */
[----:B------:R-:W-:Y:S01]  /*2410*/  IMAD R16, R14, UR7, R15 ;  /* 0x000000070e107c24 */ /* 0x000fe2000f8e020f */
[----:B------:R-:W-:Y:S01]  /*2420*/  @P6 BAR.SYNC.DEFER_BLOCKING 0x0 ;  /* 0x0000000000006b1d */ /* 0x000fe20000010000 */
[----:B------:R-:W-:Y:S02]  /*2430*/  @!P3 IMAD R26, R12, R19, R4 ;  /* 0x000000130c1ab224 */ /* 0x000fe400078e0204 */
[----:B------:R-:W-:Y:S02]  /*2440*/  @!P4 IMAD R15, R44, R18, RZ ;  /* 0x000000122c0fc224 */ /* 0x000fe400078e02ff */
[----:B------:R-:W-:-:S02]  /*2450*/  @!P3 IMAD R4, R5, R20, RZ ;  /* 0x000000140504b224 */ /* 0x000fc400078e02ff */
[----:B------:R-:W-:Y:S02]  /*2460*/  IMAD.MOV.U32 R205, RZ, RZ, 0x7f800000 ;  /* 0x7f800000ffcd7424 */ /* 0x000fe400078e00ff */
[----:B------:R-:W-:Y:S02]  /*2470*/  IMAD.MOV.U32 R206, RZ, RZ, 0x7f800000 ;  /* 0x7f800000ffce7424 */ /* 0x000fe400078e00ff */
[----:B------:R-:W-:Y:S02]  /*2480*/  IMAD.MOV.U32 R185, RZ, RZ, 0x20 ;  /* 0x00000020ffb97424 */ /* 0x000fe400078e00ff */
[----:B------:R-:W-:Y:S02]  /*2490*/  IMAD.MOV.U32 R184, RZ, RZ, 0x40 ;  /* 0x00000040ffb87424 */ /* 0x000fe400078e00ff */
[----:B------:R-:W-:Y:S02]  /*24a0*/  VIADD R183, R190, 0x3000 ;  /* 0x00003000beb77836 */ /* 0x000fe40000000000 */
[----:B------:R-:W-:Y:S01]  /*24b0*/  VIADD R176, R191, 0x3000 ;  /* 0x00003000bfb07836 */ /* 0x000fe20000000000 */
[----:B------:R-:W-:Y:S01]  /*24c0*/  CS2R R142, SRZ ;  /* 0x00000000008e7805 */ /* 0x000fe2000001ff00 */
[----:B------:R-:W-:Y:S01]  /*24d0*/  IMAD.WIDE.U32 R8, R14, UR6, R8 ;  /* 0x000000060e087c25 */ /* 0x000fe2000f8e0008 */
[----:B------:R-:W-:-:S02]  /*24e0*/  CS2R R140, SRZ ;  /* 0x00000000008c7805 */ /* 0x000fc4000001ff00 */
[----:B------:R-:W-:Y:S02]  /*24f0*/  CS2R R146, SRZ ;  /* 0x0000000000927805 */ /* 0x000fe4000001ff00 */
[----:B------:R-:W-:Y:S01]  /*2500*/  CS2R R144, SRZ ;  /* 0x0000000000907805 */ /* 0x000fe2000001ff00 */
[----:B------:R-:W-:Y:S01]  /*2510*/  IMAD.IADD R5, R3, 0x1, R17 ;  /* 0x0000000103057824 */ /* 0x000fe200078e0211 */
[----:B------:R4:W-:Y:S01]  /*2520*/  @P1 STS.128 [R201+0xc000], RZ ;  /* 0x00c000ffc9001388 */ /* 0x0009e20000000c00 */
[----:B------:R-:W-:Y:S01]  /*2530*/  @!P4 IMAD R27, R221, R19, R15 ;  /* 0x00000013dd1bc224 */ /* 0x000fe200078e020f */
[----:B------:R-:W-:Y:S01]  /*2540*/  CS2R R138, SRZ ;  /* 0x00000000008a7805 */ /* 0x000fe2000001ff00 */
[----:B------:R-:W-:Y:S01]  /*2550*/  @!P3 IMAD R25, R13, R21, R4 ;  /* 0x000000150d19b224 */ /* 0x000fe200078e0204 */
[----:B------:R4:W-:Y:S01]  /*2560*/  @P1 STS.128 [R201+0xe000], RZ ;  /* 0x00e000ffc9001388 */ /* 0x0009e20000000c00 */
[----:B------:R-:W-:Y:S01]  /*2570*/  IMAD.IADD R3, R9, 0x1, R16 ;  /* 0x0000000109037824 */ /* 0x000fe200078e0210 */
[----:B------:R-:W-:Y:S01]  /*2580*/  CS2R R136, SRZ ;  /* 0x0000000000887805 */ /* 0x000fe2000001ff00 */
[--C-:B------:R-:W-:Y:S01]  /*2590*/  @!P4 IMAD.MOV.U32 R4, RZ, RZ, R2.reuse ;  /* 0x000000ffff04c224 */ /* 0x100fe200078e0002 */
[----:B------:R4:W-:Y:S01]  /*25a0*/  @P1 STS.128 [R201+0x10000], RZ ;  /* 0x010000ffc9001388 */ /* 0x0009e20000000c00 */
[----:B------:R-:W-:-:S02]  /*25b0*/  @!P3 IMAD.MOV.U32 R14, RZ, RZ, R2 ;  /* 0x000000ffff0eb224 */ /* 0x000fc400078e0002 */
[----:B------:R-:W-:Y:S01]  /*25c0*/  @!P4 IMAD R0, R44, R20, RZ ;  /* 0x000000142c00c224 */ /* 0x000fe200078e02ff */
[----:B------:R-:W-:Y:S01]  /*25d0*/  @!PT LDS RZ, [RZ] ;  /* 0x00000000fffff984 */ /* 0x000fe20000000800 */
[----:B------:R-:W-:Y:S01]  /*25e0*/  @!PT LDS RZ, [RZ] ;  /* 0x00000000fffff984 */ /* 0x000fe20000000800 */
[----:B------:R-:W-:Y:S01]  /*25f0*/  @!PT LDS RZ, [RZ] ;  /* 0x00000000fffff984 */ /* 0x000fe20000000800 */
[----:B------:R-:W-:Y:S01]  /*2600*/  @!P1 LDGSTS.E.BYPASS.LTC128B.128 [R201+0xc000], desc[UR16][R196.64] ;  /* 0x0c000000c4c99fae */ /* 0x000fe2000b901d50 */
[----:B------:R-:W-:Y:S01]  /*2610*/  @!P3 IMAD.MOV.U32 R15, RZ, RZ, R5 ;  /* 0x000000ffff0fb224 */ /* 0x000fe200078e0005 */
[----:B------:R-:W-:Y:S01]  /*2620*/  SEL R183, R183, R190, !P0 ;  /* 0x000000beb7b77207 */ /* 0x000fe20004000000 */
[--C-:B------:R-:W-:Y:S01]  /*2630*/  @!P4 IMAD.MOV.U32 R2, RZ, RZ, R8.reuse ;  /* 0x000000ffff02c224 */ /* 0x100fe200078e0008 */
[----:B------:R-:W-:Y:S01]  /*2640*/  @!P1 LDGSTS.E.BYPASS.LTC128B.128 [R201+0xe000], desc[UR16][R196.64+0x80] ;  /* 0x0e000080c4c99fae */ /* 0x000fe2000b901d50 */
[----:B------:R-:W-:Y:S01]  /*2650*/  @!P3 IMAD.MOV.U32 R16, RZ, RZ, R8 ;  /* 0x000000ffff10b224 */ /* 0x000fe200078e0008 */
[----:B------:R-:W-:Y:S01]  /*2660*/  SEL R176, R176, R191, !P0 ;  /* 0x000000bfb0b07207 */ /* 0x000fe20004000000 */
[----:B------:R-:W1:Y:S01]  /*2670*/  @!P4 LDC.64 R8, c[0x0][0x218] ;  /* 0x00008600ff08cb82 */ /* 0x000e620000000a00 */
[----:B------:R-:W-:Y:S01]  /*2680*/  @!P3 IMAD.MOV.U32 R17, RZ, RZ, R3 ;  /* 0x000000ffff11b224 */ /* 0x000fe200078e0003 */
[----:B------:R-:W-:Y:S01]  /*2690*/  @!P1 LDGSTS.E.BYPASS.LTC128B.128 [R201+0x10000], desc[UR16][R196.64+0x100] ;  /* 0x10000100c4c99fae */ /* 0x000fe2000b901d50 */
[----:B------:R-:W-:Y:S01]  /*26a0*/  @!P3 IMAD.WIDE.U32 R14, R12, R18, R14 ;  /* 0x000000120c0eb225 */ /* 0x000fe200078e000e */
[----:B------:R-:W-:-:S02]  /*26b0*/  CS2R R134, SRZ ;  /* 0x0000000000867805 */ /* 0x000fc4000001ff00 */
[----:B------:R-:W-:Y:S01]  /*26c0*/  CS2R R132, SRZ ;  /* 0x0000000000847805 */ /* 0x000fe2000001ff00 */
[----:B------:R4:W-:Y:S01]  /*26d0*/  @P5 STS.128 [R201+0xd000], RZ ;  /* 0x00d000ffc9005388 */ /* 0x0009e20000000c00 */
[----:B------:R-:W-:Y:S01]  /*26e0*/  @!P4 IMAD.WIDE.U32 R4, R221, R18, R4 ;  /* 0x00000012dd04c225 */ /* 0x000fe200078e0004 */
[----:B------:R-:W-:Y:S01]  /*26f0*/  CS2R R126, SRZ ;  /* 0x00000000007e7805 */ /* 0x000fe2000001ff00 */
[----:B------:R-:W2:Y:S01]  /*2700*/  @!P3 LDC.64 R18, c[0x0][0x218] ;  /* 0x00008600ff12bb82 */ /* 0x000ea20000000a00 */
[----:B------:R4:W-:Y:S01]  /*2710*/  @P5 STS.128 [R201+0xf000], RZ ;  /* 0x00f000ffc9005388 */ /* 0x0009e20000000c00 */
[-C--:B------:R-:W-:Y:S01]  /*2720*/  @!P3 IMAD.WIDE.U32 R16, R13, R20.reuse, R16 ;  /* 0x000000140d10b225 */ /* 0x080fe200078e0010 */
[----:B------:R-:W-:Y:S02]  /*2730*/  CS2R R124, SRZ ;  /* 0x00000000007c7805 */ /* 0x000fe4000001ff00 */
[----:B------:R-:W-:Y:S01]  /*2740*/  CS2R R130, SRZ ;  /* 0x0000000000827805 */ /* 0x000fe2000001ff00 */
[----:B------:R4:W-:Y:S01]  /*2750*/  @P5 STS.128 [R201+0x11000], RZ ;  /* 0x011000ffc9005388 */ /* 0x0009e20000000c00 */
[C---:B------:R-:W-:Y:S01]  /*2760*/  @!P4 IMAD R28, R221.reuse, R21, R0 ;  /* 0x00000015dd1cc224 */ /* 0x040fe200078e0200 */
[----:B------:R-:W-:Y:S01]  /*2770*/  CS2R R128, SRZ ;  /* 0x0000000000807805 */ /* 0x000fe2000001ff00 */
[----:B------:R-:W-:Y:S01]  /*2780*/  @!P4 IMAD.WIDE.U32 R12, R221, R20, R2 ;  /* 0x00000014dd0cc225 */ /* 0x000fe200078e0002 */
[----:B------:R-:W-:Y:S01]  /*2790*/  @!PT LDS RZ, [RZ] ;  /* 0x00000000fffff984 */ /* 0x000fe20000000800 */
[----:B------:R-:W-:Y:S01]  /*27a0*/  @!PT LDS RZ, [RZ] ;  /* 0x00000000fffff984 */ /* 0x000fe20000000800 */
[----:B------:R-:W-:Y:S01]  /*27b0*/  @!PT LDS RZ, [RZ] ;  /* 0x00000000fffff984 */ /* 0x000fe20000000800 */
[----:B------:R-:W-:Y:S01]  /*27c0*/  @!P5 LDGSTS.E.BYPASS.LTC128B.128 [R201+0xd000], desc[UR16][R6.64] ;  /* 0x0d00000006c9dfae */ /* 0x000fe2000b901d50 */
[----:B------:R-:W3:Y:S01]  /*27d0*/  @!P4 LDC.64 R20, c[0x0][0x220] ;  /* 0x00008800ff14cb82 */ /* 0x000ee20000000a00 */
[----:B------:R-:W-:Y:S01]  /*27e0*/  CS2R R122, SRZ ;  /* 0x00000000007a7805 */ /* 0x000fe2000001ff00 */
[----:B------:R-:W-:Y:S01]  /*27f0*/  VIADD R0, R237, 0x3000 ;  /* 0x00003000ed007836 */ /* 0x000fe20000000000 */
[----:B------:R-:W-:Y:S01]  /*2800*/  @!P5 LDGSTS.E.BYPASS.LTC128B.128 [R201+0xf000], desc[UR16][R6.64+0x80] ;  /* 0x0f00008006c9dfae */ /* 0x000fe2000b901d50 */
[----:B------:R-:W-:Y:S01]  /*2810*/  @!P3 IMAD.IADD R2, R15, 0x1, R26 ;  /* 0x000000010f02b824 */ /* 0x000fe200078e021a */
[----:B-1----:R-:W-:Y:S01]  /*2820*/  @!P4 LEA R8, P6, R4, R8, 0x1 ;  /* 0x000000080408c211 */ /* 0x002fe200078c08ff */
[----:B------:R-:W-:Y:S01]  /*2830*/  @!P3 IMAD.IADD R3, R17, 0x1, R25 ;  /* 0x000000011103b824 */ /* 0x000fe200078e0219 */
[----:B------:R-:W-:Y:S01]  /*2840*/  SEL R0, R0, R237, !P0 ;  /* 0x000000ed00007207 */ /* 0x000fe20004000000 */
[----:B------:R2:W-:Y:S01]  /*2850*/  @!P5 LDGSTS.E.BYPASS.LTC128B.128 [R201+0x11000], desc[UR16][R6.64+0x100] ;  /* 0x1100010006c9dfae */ /* 0x0005e2000b901d50 */
[----:B------:R-:W-:Y:S01]  /*2860*/  VIADD R226, R228, 0x40 ;  /* 0x00000040e4e27836 */ /* 0x000fe20000000000 */
[----:B------:R-:W-:-:S02]  /*2870*/  CS2R R120, SRZ ;  /* 0x0000000000787805 */ /* 0x000fc4000001ff00 */
[----:B------:R-:W-:Y:S01]  /*2880*/  LEA R195, R0, UR5, 0x1 ;  /* 0x0000000500c37c11 */ /* 0x000fe2000f8e08ff */
[----:B------:R-:W-:Y:S01]  /*2890*/  @!P4 IMAD.IADD R0, R5, 0x1, R27 ;  /* 0x000000010500c824 */ /* 0x000fe200078e021b */
[----:B------:R-:W-:Y:S02]  /*28a0*/  CS2R R118, SRZ ;  /* 0x0000000000767805 */ /* 0x000fe4000001ff00 */
[----:B------:R-:W-:Y:S02]  /*28b0*/  CS2R R116, SRZ ;  /* 0x0000000000747805 */ /* 0x000fe4000001ff00 */
[----:B------:R-:W-:Y:S01]  /*28c0*/  CS2R R110, SRZ ;  /* 0x00000000006e7805 */ /* 0x000fe2000001ff00 */
[----:B------:R4:W-:Y:S01]  /*28d0*/  @P1 STS [R195], RZ ;  /* 0x000000ffc3001388 */ /* 0x0009e20000000800 */
[----:B------:R-:W-:Y:S01]  /*28e0*/  @!P4 LEA.HI.X R9, R4, R9, R0, 0x1, P6 ;  /* 0x000000090409c211 */ /* 0x000fe200030f0c00 */
[----:B------:R-:W-:Y:S01]  /*28f0*/  @!P4 IMAD.IADD R0, R13, 0x1, R28 ;  /* 0x000000010d00c824 */ /* 0x000fe200078e021c */
        /* <DEDUP_REMOVED lines=16> */
[----:B--2---:R-:W-:Y:S01]  /*2a00*/  @!P3 LEA R6, P2, R14, R18, 0x1 ;  /* 0x000000120e06b211 */ /* 0x004fe200078408ff */
[----:B------:R4:W-:Y:S01]  /*2a10*/  @P1 STS [R195+0x2004], RZ ;  /* 0x002004ffc3001388 */ /* 0x0009e20000000800 */
[----:B------:R-:W-:-:S02]  /*2a20*/  CS2R R56, SRZ ;  /* 0x0000000000387805 */ /* 0x000fc4000001ff00 */
[----:B------:R-:W-:Y:S02]  /*2a30*/  CS2R R54, SRZ ;  /* 0x0000000000367805 */ /* 0x000fe4000001ff00 */
[----:B------:R-:W-:Y:S01]  /*2a40*/  @!P3 LEA.HI.X R7, R14, R19, R2, 0x1, P2 ;  /* 0x000000130e07b211 */ /* 0x000fe200010f0c02 */
[----:B------:R4:W-:Y:S01]  /*2a50*/  @P1 STS [R195+0x2008], RZ ;  /* 0x002008ffc3001388 */ /* 0x0009e20000000800 */
[C---:B---3--:R-:W-:Y:S02]  /*2a60*/  @!P4 LEA R4, P2, R12.reuse, R20, 0x1 ;  /* 0x000000140c04c211 */ /* 0x048fe400078408ff */
[----:B------:R-:W-:Y:S02]  /*2a70*/  CS2R R52, SRZ ;  /* 0x0000000000347805 */ /* 0x000fe4000001ff00 */
[----:B------:R-:W-:Y:S01]  /*2a80*/  CS2R R46, SRZ ;  /* 0x00000000002e7805 */ /* 0x000fe2000001ff00 */
[----:B------:R4:W-:Y:S01]  /*2a90*/  @P1 STS [R195+0x200c], RZ ;  /* 0x00200cffc3001388 */ /* 0x0009e20000000800 */
[----:B------:R-:W-:-:S02]  /*2aa0*/  @!P4 LEA.HI.X R5, R12, R21, R0, 0x1, P2 ;  /* 0x000000150c05c211 */ /* 0x000fc400010f0c00 */
        /* <DEDUP_REMOVED lines=11> */
[----:B------:R-:W-:Y:S01]  /*2b60*/  ULDC.U8 UR7, c[0x0][0x388] ;  /* 0x0000e20000077ab9 */ /* 0x000fe20000000000 */
[----:B------:R-:W-:Y:S02]  /*2b70*/  ULDC UR6, c[0x0][0x2ec] ;  /* 0x0000bb0000067ab9 */ /* 0x000fe40000000800 */
[----:B------:R4:W-:Y:S04]  /*2b80*/  @P1 STS [R195+0x400c], RZ ;  /* 0x00400cffc3001388 */ /* 0x0009e80000000800 */
[----:B------:R-:W-:Y:S01]  /*2b90*/  @!PT LDS RZ, [RZ] ;  /* 0x00000000fffff984 */ /* 0x000fe20000000800 */
[----:B------:R-:W-:Y:S01]  /*2ba0*/  @!PT LDS RZ, [RZ] ;  /* 0x00000000fffff984 */ /* 0x000fe20000000800 */
[----:B------:R-:W-:Y:S01]  /*2bb0*/  @!PT LDS RZ, [RZ] ;  /* 0x00000000fffff984 */ /* 0x000fe20000000800 */
[----:B------:R-:W-:Y:S04]  /*2bc0*/  @!P1 LDGSTS.E.BYPASS.LTC128B.128 [R195], desc[UR16][R198.64] ;  /* 0x00000000c6c39fae */ /* 0x000fe8000b901d50 */
[----:B------:R-:W-:Y:S04]  /*2bd0*/  @!P1 LDGSTS.E.BYPASS.LTC128B.128 [R195+0x2000], desc[UR16][R198.64+0x80] ;  /* 0x02000080c6c39fae */ /* 0x000fe8000b901d50 */
[----:B------:R-:W-:Y:S01]  /*2be0*/  @!P1 LDGSTS.E.BYPASS.LTC128B.128 [R195+0x4000], desc[UR16][R198.64+0x100] ;  /* 0x04000100c6c39fae */ /* 0x000fe2000b901d50 */
[----:B------:R-:W-:-:S03]  /*2bf0*/  @!P3 LEA R2, P1, R16, R22, 0x1 ;  /* 0x000000161002b211 */ /* 0x000fc600078208ff */
[----:B------:R4:W-:Y:S01]  /*2c00*/  @P5 STS [R195+0x1000], RZ ;  /* 0x001000ffc3005388 */ /* 0x0009e20000000800 */
[C---:B------:R-:W-:Y:S01]  /*2c10*/  VIADD R0, R207.reuse, 0x8 ;  /* 0x00000008cf007836 */ /* 0x040fe20000000000 */
[----:B------:R-:W-:Y:S02]  /*2c20*/  @!P3 LEA.HI.X R3, R16, R23, R3, 0x1, P1 ;  /* 0x000000171003b211 */ /* 0x000fe400008f0c03 */
        /* <DEDUP_REMOVED lines=16> */
[----:B------:R-:W-:Y:S04]  /*2d30*/  @!P5 LDGSTS.E.BYPASS.LTC128B.128 [R195+0x5000], desc[UR16][R10.64+0x100] ;  /* 0x050001000ac3dfae */ /* 0x000fe8000b901d50 */
[----:B------:R4:W-:Y:S04]  /*2d40*/  @P4 STS.128 [R201+0x12000], RZ ;  /* 0x012000ffc9004388 */ /* 0x0009e80000000c00 */
[----:B------:R4:W-:Y:S04]  /*2d50*/  @P4 STS.128 [R201+0x14000], RZ ;  /* 0x014000ffc9004388 */ /* 0x0009e80000000c00 */
[----:B------:R4:W-:Y:S04]  /*2d60*/  @P4 STS.128 [R201+0x16000], RZ ;  /* 0x016000ffc9004388 */ /* 0x0009e80000000c00 */
        /* <DEDUP_REMOVED lines=32> */
[----:B------:R1:W-:Y:S04]  /*2f70*/  @!P3 LDGSTS.E.BYPASS.LTC128B.128 [R201+0x1d000], desc[UR16][R2.64+0x100] ;  /* 0x1d00010002c9bfae */ /* 0x0003e8000b901d50 */
[----:B------:R-:W0:Y:S04]  /*2f80*/  LDGDEPBAR ;  /* 0x00000000000079af */ /* 0x000e280000000000 */
[----:B------:R-:W2:Y:S04]  /*2f90*/  LDG.E.64 R4, desc[UR16][R218.64+0x8] ;  /* 0x00000810da047981 */ /* 0x000ea8000c1e1b00 */
[----:B------:R-:W3:Y:S01]  /*2fa0*/  LDG.E.64 R218, desc[UR16][R218.64] ;  /* 0x00000010dada7981 */ /* 0x000ee2000c1e1b00 */
[CC--:B------:R-:W-:Y:S01]  /*2fb0*/  ISETP.GE.AND P2, PT, R207.reuse, R24.reuse, PT ;  /* 0x00000018cf00720c */ /* 0x0c0fe20003f46270 */
[----:B-1----:R-:W-:Y:S01]  /*2fc0*/  IMAD.WIDE R2, R207, 0x4, R202 ;  /* 0x00000004cf027825 */ /* 0x002fe200078e02ca */
[----:B------:R-:W-:-:S03]  /*2fd0*/  ISETP.GE.AND P1, PT, R0, R24, PT ;  /* 0x000000180000720c */ /* 0x000fc60003f26270 */
[----:B------:R-:W-:-:S04]  /*2fe0*/  IMAD R0, R236, R40, R250 ;  /* 0x00000028ec007224 */ /* 0x000fc800078e02fa */
[----:B------:R-:W-:-:S04]  /*2ff0*/  IMAD.SHL.U32 R0, R0, 0x20, RZ ;  /* 0x0000002000007824 */ /* 0x000fc800078e00ff */
[----:B------:R-:W5:Y:S04]  /*3000*/  @!P2 LDG.E R205, desc[UR16][R2.64] ;  /* 0x0000001002cda981 */ /* 0x000f68000c1e1900 */
[----:B------:R1:W5:Y:S01]  /*3010*/  @!P1 LDG.E R206, desc[UR16][R2.64+0x20] ;  /* 0x0000201002ce9981 */ /* 0x000362000c1e1900 */
[----:B------:R-:W-:Y:S02]  /*3020*/  CS2R R44, SRZ ;  /* 0x00000000002c7805 */ /* 0x000fe4000001ff00 */
[----:B------:R-:W-:Y:S02]  /*3030*/  CS2R R40, SRZ ;  /* 0x0000000000287805 */ /* 0x000fe4000001ff00 */
[----:B------:R-:W-:Y:S02]  /*3040*/  CS2R R28, SRZ ;  /* 0x00000000001c7805 */ /* 0x000fe4000001ff00 */
[----:B------:R-:W-:-:S02]  /*3050*/  CS2R R26, SRZ ;  /* 0x00000000001a7805 */ /* 0x000fc4000001ff00 */
[----:B------:R-:W-:Y:S02]  /*3060*/  CS2R R24, SRZ ;  /* 0x0000000000187805 */ /* 0x000fe4000001ff00 */
[----:B------:R-:W-:Y:S02]  /*3070*/  CS2R R22, SRZ ;  /* 0x0000000000167805 */ /* 0x000fe4000001ff00 */
[----:B------:R-:W-:Y:S02]  /*3080*/  CS2R R20, SRZ ;  /* 0x0000000000147805 */ /* 0x000fe4000001ff00 */
[----:B------:R-:W-:Y:S02]  /*3090*/  LEA R183, R183, UR5, 0x1 ;  /* 0x00000005b7b77c11 */ /* 0x000fe4000f8e08ff */
[----:B------:R-:W-:Y:S02]  /*30a0*/  LEA R176, R176, UR5, 0x1 ;  /* 0x00000005b0b07c11 */ /* 0x000fe4000f8e08ff */
[----:B-1----:R-:W-:-:S02]  /*30b0*/  SHF.R.S32.HI R3, RZ, 0x1f, R233 ;  /* 0x0000001fff037819 */ /* 0x002fc400000114e9 */
[----:B------:R-:W-:Y:S02]  /*30c0*/  SHF.R.S32.HI R2, RZ, 0x1f, R0 ;  /* 0x0000001fff027819 */ /* 0x000fe40000011400 */
[----:B--2---:R-:W-:Y:S02]  /*30d0*/  IADD3 R214, P2, P1, R0, R4, R233 ;  /* 0x0000000400d67210 */ /* 0x004fe4000795e0e9 */
[----:B------:R-:W-:Y:S02]  /*30e0*/  IADD3 R0, R222, 0x40, R228 ;  /* 0x00000040de007810 */ /* 0x000fe40007ffe0e4 */
[----:B------:R-:W-:Y:S01]  /*30f0*/  IADD3.X R227, R2, R5, R3, P2, P1 ;  /* 0x0000000502e37210 */ /* 0x000fe200017e2403 */
[----:B------:R-:W-:Y:S01]  /*3100*/  IMAD.WIDE.U32 R214, R214, -0x2daee0ad, RZ ;  /* 0xd2511f53d6d67825 */ /* 0x000fe200078e00ff */
[----:B------:R-:W-:-:S03]  /*3110*/  R2P PR, R252, 0x6 ;  /* 0x00000006fc007804 */ /* 0x000fc60000000000 */
[----:B------:R-:W-:Y:S02]  /*3120*/  IMAD.IADD R225, R0, 0x1, -R204 ;  /* 0x0000000100e17824 */ /* 0x000fe400078e0acc */
[----:B------:R-:W-:Y:S02]  /*3130*/  SEL R185, R185, 0xffffffe0, !P1 ;  /* 0xffffffe0b9b97807 */ /* 0x000fe40004800000 */
[----:B------:R-:W-:-:S03]  /*3140*/  SEL R184, R184, 0xffffffc0, !P2 ;  /* 0xffffffc0b8b87807 */ /* 0x000fc60005000000 */
[C---:B------:R-:W-:Y:S02]  /*3150*/  IMAD.IADD R187, R186.reuse, 0x1, R185 ;  /* 0x00000001babb7824 */ /* 0x040fe400078e02b9 */
[----:B------:R-:W-:Y:S02]  /*3160*/  IMAD.IADD R188, R186, 0x1, R184 ;  /* 0x00000001babc7824 */ /* 0x000fe400078e02b8 */
[----:B------:R-:W-:Y:S02]  /*3170*/  IMAD.IADD R189, R184, 0x1, R187 ;  /* 0x00000001b8bd7824 */ /* 0x000fe400078e02bb */
[C---:B---3--:R-:W-:Y:S02]  /*3180*/  VIADD R249, R218.reuse, 0x9e3779b9 ;  /* 0x9e3779b9daf97836 */ /* 0x048fe40000000000 */
        /* <DEDUP_REMOVED lines=8> */
[C---:B------:R-:W-:Y:S02]  /*3210*/  VIADD R240, R219.reuse, 0xa9066899 ;  /* 0xa9066899dbf07836 */ /* 0x040fe40000000000 */
[----:B------:R-:W-:Y:S02]  /*3220*/  VIADD R239, R218, 0xb54cda56 ;  /* 0xb54cda56daef7836 */ /* 0x000fe40000000000 */
[----:B----4-:R-:W-:-:S07]  /*3230*/  VIADD R238, R219, 0x646e171e ;  /* 0x646e171edbee7836 */ /* 0x010fce0000000000 */
.L_x_641:
[----:B------:R-:W0:Y:S01]  /*3240*/  LDGDEPBAR ;  /* 0x00000000000079af */ /* 0x000e220000000000 */
[----:B------:R-:W-:Y:S01]  /*3250*/  IMAD.IADD R0, R183, 0x1, R185 ;  /* 0x00000001b7007824 */ /* 0x000fe200078e02b9 */
        /* <DEDUP_REMOVED lines=74> */
[----:B------:R-:W-:Y:S02]  /*3700*/  ISETP.GE.AND P6, PT, R0, R225, PT ;  /* 0x000000e10000720c */ /* 0x000fe40003fc6270 */
        /* <DEDUP_REMOVED lines=36> */
[C---:B------:R-:W-:Y:S02]  /*3950*/  @!P6 VIADD R2, R0.reuse, 0x1 ;  /* 0x000000010002e836 */ /* 0x040fe40000000000 */
        /* <DEDUP_REMOVED lines=53> */
[----:B------:R-:W-:Y:S01]  /*3cb0*/  FFMA.FTZ R9, R9, UR6, -R3 ;  /* 0x0000000609097c23 */ /* 0x000fe20008010803 */
[----:B-1----:R-:W-:Y:S01]  /*3cc0*/  LOP3.LUT R7, R75, R4, R241, 0x96, !PT ;  /* 0x000000044b077212 */ /* 0x002fe200078e96f1 */
[----:B------:R-:W-:Y:S01]  /*3cd0*/  IMAD.WIDE.U32 R4, R5, -0x2daee0ad, RZ ;  /* 0xd2511f5305047825 */ /* 0x000fe200078e00ff */
[----:B------:R1:W-:Y:S01]  /*3ce0*/  MUFU.EX2 R162, R10 ;  /* 0x0000000a00a27308 */ /* 0x0003e20000000800 */
[-C--:B------:R-:W-:Y:S02]  /*3cf0*/  @!P6 ISETP.GE.AND P5, PT, R6, R73.reuse, PT ;  /* 0x000000490600e20c */ /* 0x080fe40003fa6270 */
[--C-:B------:R-:W-:Y:S01]  /*3d00*/  FFMA.FTZ R12, R12, UR6, -R3.reuse ;  /* 0x000000060c0c7c23 */ /* 0x100fe20008010803 */
        /* <DEDUP_REMOVED lines=12> */
[----:B------:R-:W-:Y:S01]  /*3dd0*/  FFMA.FTZ R13, R13, UR6, -R3 ;  /* 0x000000060d0d7c23 */ /* 0x000fe20008010803 */
        /* <DEDUP_REMOVED lines=86> */
[----:B------:R-:W-:Y:S01]  /*4340*/  FSETP.GE.FTZ.AND P4, PT, R166, RZ, PT ;  /* 0x000000ffa600720b */ /* 0x000fe20003f96000 */
[----:B------:R-:W-:Y:S02]  /*4350*/  @!P5 FADD.FTZ R158, -R158, -RZ ;  /* 0x800000ff9e9ed221 */ /* 0x000fe40000010100 */
[----:B------:R-:W-:Y:S02]  /*4360*/  @!P0 FADD.FTZ R153, -R153, -RZ ;  /* 0x800000ff99998221 */ /* 0x000fe40000010100 */
        /* <DEDUP_REMOVED lines=20> */
[----:B------:R-:W-:Y:S01]  /*44b0*/  LEA R92, P0, R207, R2, 0x2 ;  /* 0x00000002cf5c7211 */ /* 0x000fe200078010ff */
        /* <DEDUP_REMOVED lines=91> */
[C---:B------:R-:W-:Y:S01]  /*4a70*/  FADD.FTZ R9, -R150.reuse, R9 ;  /* 0x0000000996097221 */ /* 0x040fe20000010100 */
[----:B------:R-:W-:Y:S01]  /*4a80*/  FSETP.GE.FTZ.AND P0, PT, R151, RZ, PT ;  /* 0x000000ff9700720b */ /* 0x000fe20003f16000 */
[----:B------:R-:W-:Y:S01]  /*4a90*/  FADD.FTZ R8, -R150, R8 ;  /* 0x0000000896087221 */ /* 0x000fe20000010100 */
[----:B------:R-:W-:Y:S01]  /*4aa0*/  FSEL R2, R2, R150, P1 ;  /* 0x0000009602027208 */ /* 0x000fe20000800000 */
[----:B------:R-:W-:Y:S01]  /*4ab0*/  FMUL.FTZ R4, R163, R0 ;  /* 0x00000000a3047220 */ /* 0x000fe20000410000 */
[----:B------:R-:W-:Y:S01]  /*4ac0*/  FSETP.GE.FTZ.AND P1, PT, R156, RZ, PT ;  /* 0x000000ff9c00720b */ /* 0x000fe20003f36000 */
[C---:B------:R-:W-:Y:S01]  /*4ad0*/  FADD.FTZ R12, -R150.reuse, R12 ;  /* 0x0000000c960c7221 */ /* 0x040fe20000010100 */
[----:B------:R-:W-:Y:S01]  /*4ae0*/  FSEL R9, R9, R150, P2 ;  /* 0x0000009609097208 */ /* 0x000fe20001000000 */
[----:B------:R-:W-:Y:S01]  /*4af0*/  FADD.FTZ R13, -R150, R13 ;  /* 0x0000000d960d7221 */ /* 0x000fe20000010100 */
[----:B------:R-:W-:Y:S01]  /*4b00*/  FSETP.GE.FTZ.AND P2, PT, R154, RZ, PT ;  /* 0x000000ff9a00720b */ /* 0x000fe20003f56000 */
[----:B------:R-:W-:Y:S01]  /*4b10*/  FMUL.FTZ R2, R164, R2 ;  /* 0x00000002a4027220 */ /* 0x000fe20000410000 */
[-C--:B------:R-:W-:Y:S01]  /*4b20*/  FSEL R12, R12, R150.reuse, P1 ;  /* 0x000000960c0c7208 */ /* 0x080fe20000800000 */
[----:B------:R-:W-:Y:S01]  /*4b30*/  FADD.FTZ R16, -R150, R16 ;  /* 0x0000001096107221 */ /* 0x000fe20000010100 */
[----:B------:R-:W-:Y:S01]  /*4b40*/  FSETP.GE.FTZ.AND P1, PT, R152, RZ, PT ;  /* 0x000000ff9800720b */ /* 0x000fe20003f36000 */
[----:B------:R-:W-:Y:S01]  /*4b50*/  FADD.FTZ R7, -R149, R7 ;  /* 0x0000000795077221 */ /* 0x000fe20000010100 */
[----:B------:R-:W-:Y:S01]  /*4b60*/  FSEL R8, R8, R150, P3 ;  /* 0x0000009608087208 */ /* 0x000fe20001800000 */
[----:B------:R-:W-:Y:S01]  /*4b70*/  FMUL.FTZ R12, R156, R12 ;  /* 0x0000000c9c0c7220 */ /* 0x000fe20000410000 */
[-C--:B------:R-:W-:Y:S02]  /*4b80*/  FSEL R13, R13, R150.reuse, P2 ;  /* 0x000000960d0d7208 */ /* 0x080fe40001000000 */
[----:B------:R-:W-:Y:S01]  /*4b90*/  FSEL R16, R16, R150, P1 ;  /* 0x0000009610107208 */ /* 0x000fe20000800000 */
[----:B------:R-:W-:Y:S01]  /*4ba0*/  @P0 FADD.FTZ R150, -R150, R17 ;  /* 0x0000001196960221 */ /* 0x000fe20000010100 */
[----:B------:R-:W-:Y:S01]  /*4bb0*/  ISETP.GT.AND P0, PT, R200, R216, PT ;  /* 0x000000d8c800720c */ /* 0x000fe20003f04270 */
[----:B------:R-:W-:Y:S01]  /*4bc0*/  FMUL.FTZ R0, R160, R8 ;  /* 0x00000008a0007220 */ /* 0x000fe20000410000 */
[----:B------:R-:W-:Y:S01]  /*4bd0*/  F2FP.F16.F32.PACK_AB R4, R4, R2 ;  /* 0x000000020404723e */ /* 0x000fe200000000ff */
[----:B------:R-:W-:Y:S01]  /*4be0*/  FMUL.FTZ R8, R159, R9 ;  /* 0x000000099f087220 */ /* 0x000fe20000410000 */
[----:B------:R-:W-:Y:S01]  /*4bf0*/  FSETP.GE.FTZ.AND P3, PT, R165, RZ, PT ;  /* 0x000000ffa500720b */ /* 0x000fe20003f76000 */
[----:B------:R-:W-:Y:S01]  /*4c00*/  FMUL.FTZ R5, R154, R13 ;  /* 0x0000000d9a057220 */ /* 0x000fe20000410000 */
[----:B------:R-:W-:Y:S01]  /*4c10*/  FMUL.FTZ R16, R152, R16 ;  /* 0x0000001098107220 */ /* 0x000fe20000410000 */
[----:B------:R-:W-:Y:S01]  /*4c20*/  FMUL.FTZ R150, R151, R150 ;  /* 0x0000009697967220 */ /* 0x000fe20000410000 */
[----:B------:R-:W-:Y:S02]  /*4c30*/  F2FP.F16.F32.PACK_AB R8, R8, R0 ;  /* 0x000000000808723e */ /* 0x000fe400000000ff */
[----:B------:R-:W-:Y:S03]  /*4c40*/  F2FP.F16.F32.PACK_AB R5, R5, R12 ;  /* 0x0000000c0505723e */ /* 0x000fe600000000ff */
[----:B------:R-:W-:Y:S05]  /*4c50*/  @!P0 BRA `(.L_x_639) ;  /* 0x0000000000648947 */ /* 0x000fea0003800000 */
[----:B------:R-:W1:Y:S01]  /*4c60*/  LDC R9, c[0x0][0x240] ;  /* 0x00009000ff097b82 */ /* 0x000e620000000800 */
[----:B------:R-:W-:Y:S04]  /*4c70*/  LOP3.LUT R0, R200, 0x1, RZ, 0xc0, !PT ;  /* 0x00000001c8007812 */ /* 0x000fe800078ec0ff */
[----:B------:R-:W-:Y:S01]  /*4c80*/  ISETP.NE.U32.AND P2, PT, R0, 0x1, PT ;  /* 0x000000010000780c */ /* 0x000fe20003f45070 */
[----:B------:R-:W-:Y:S02]  /*4c90*/  IMAD.MOV.U32 R0, RZ, RZ, -0x6000 ;  /* 0xffffa000ff007424 */ /* 0x000fe400078e00ff */
[----:B------:R-:W2:Y:S03]  /*4ca0*/  LDC R12, c[0x0][0x244] ;  /* 0x00009100ff0c7b82 */ /* 0x000ea60000000800 */
[----:B------:R-:W-:Y:S05]  /*4cb0*/  SEL R0, R0, 0x6000, !P2 ;  /* 0x0000600000007807 */ /* 0x000fea0005000000 */
[--C-:B------:R-:W-:Y:S02]  /*4cc0*/  IMAD.IADD R195, R195, 0x1, R0.reuse ;  /* 0x00000001c3c37824 */ /* 0x100fe400078e0200 */
[----:B------:R-:W-:Y:S02]  /*4cd0*/  IMAD.IADD R183, R183, 0x1, R0 ;  /* 0x00000001b7b77824 */ /* 0x000fe400078e0200 */
[C---:B-1----:R-:W-:Y:S05]  /*4ce0*/  IMAD.U32 R2, R9.reuse, -0x40, RZ ;  /* 0xffffffc009027824 */ /* 0x042fea00078e00ff */
[C---:B------:R-:W-:Y:S04]  /*4cf0*/  LEA R3, P1, R2.reuse, R198, 0x1 ;  /* 0x000000c602037211 */ /* 0x040fe800078208ff */
        /* <DEDUP_REMOVED lines=8> */
[----:B--2---:R-:W-:Y:S03]  /*4d80*/  LEA.HI.X R3, R9, R199, R12, 0x6, P1 ;  /* 0x000000c709037211 */ /* 0x004fe600008f340c */
[----:B------:R1:W-:Y:S04]  /*4d90*/  LDGSTS.E.BYPASS.LTC128B.128 [R195+0x2000], desc[UR16][R198.64+0x80] ;  /* 0x02000080c6c37fae */ /* 0x0003e8000b901d50 */
[----:B------:R1:W-:Y:S04]  /*4da0*/  LDGSTS.E.BYPASS.LTC128B.128 [R195+0x4000], desc[UR16][R198.64+0x100] ;  /* 0x04000100c6c37fae */ /* 0x0003e8000b901d50 */
[----:B------:R1:W-:Y:S04]  /*4db0*/  LDGSTS.E.BYPASS.LTC128B.128 [R195+0x1000], desc[UR16][R2.64] ;  /* 0x0100000002c37fae */ /* 0x0003e8000b901d50 */
[----:B------:R1:W-:Y:S04]  /*4dc0*/  LDGSTS.E.BYPASS.LTC128B.128 [R195+0x3000], desc[UR16][R2.64+0x80] ;  /* 0x0300008002c37fae */ /* 0x0003e8000b901d50 */
[----:B------:R1:W-:Y:S04]  /*4dd0*/  LDGSTS.E.BYPASS.LTC128B.128 [R195+0x5000], desc[UR16][R2.64+0x100] ;  /* 0x0500010002c37fae */ /* 0x0003e8000b901d50 */
[----:B------:R-:W0:Y:S02]  /*4de0*/  LDGDEPBAR ;  /* 0x00000000000079af */ /* 0x000e240000000000 */
.L_x_639:
[----:B------:R2:W-:Y:S01]  /*4df0*/  STS [R208+0x1e000], R4 ;  /* 0x01e00004d0007388 */ /* 0x0005e20000000800 */
[-C--:B-1----:R-:W-:Y:S01]  /*4e00*/  FSEL R3, R6, R149.reuse, P4 ;  /* 0x0000009506037208 */ /* 0x082fe20002000000 */
[----:B------:R-:W-:Y:S01]  /*4e10*/  FADD.FTZ R0, -R149, R10 ;  /* 0x0000000a95007221 */ /* 0x000fe20000010100 */
[-C--:B------:R-:W-:Y:S01]  /*4e20*/  FSEL R2, R7, R149.reuse, P3 ;  /* 0x0000009507027208 */ /* 0x080fe20001800000 */
[C---:B------:R-:W-:Y:S01]  /*4e30*/  FADD.FTZ R11, -R149.reuse, R11 ;  /* 0x0000000b950b7221 */ /* 0x040fe20000010100 */
[----:B------:R-:W-:Y:S01]  /*4e40*/  FSETP.GE.FTZ.AND P1, PT, R162, RZ, PT ;  /* 0x000000ffa200720b */ /* 0x000fe20003f36000 */
[----:B------:R-:W-:Y:S01]  /*4e50*/  FADD.FTZ R14, -R149, R14 ;  /* 0x0000000e950e7221 */ /* 0x000fe20000010100 */
[----:B------:R-:W-:Y:S01]  /*4e60*/  FSETP.GE.FTZ.AND P2, PT, R161, RZ, PT ;  /* 0x000000ffa100720b */ /* 0x000fe20003f56000 */
[C---:B------:R-:W-:Y:S01]  /*4e70*/  FADD.FTZ R15, -R149.reuse, R15 ;  /* 0x0000000f950f7221 */ /* 0x040fe20000010100 */
[-C--:B------:R-:W-:Y:S01]  /*4e80*/  FSEL R0, R0, R149.reuse, P1 ;  /* 0x0000009500007208 */ /* 0x080fe20000800000 */
[----:B------:R-:W-:Y:S01]  /*4e90*/  FADD.FTZ R18, -R149, R18 ;  /* 0x0000001295127221 */ /* 0x000fe20000010100 */
[----:B------:R-:W-:Y:S01]  /*4ea0*/  FSETP.GE.FTZ.AND P1, PT, R153, RZ, PT ;  /* 0x000000ff9900720b */ /* 0x000fe20003f36000 */
[----:B------:R-:W-:Y:S01]  /*4eb0*/  IMAD R194, R230, UR4, RZ ;  /* 0x00000004e6c27c24 */ /* 0x000fe2000f8e02ff */
[----:B------:R-:W-:Y:S01]  /*4ec0*/  FSETP.GE.FTZ.AND P4, PT, R158, RZ, PT ;  /* 0x000000ff9e00720b */ /* 0x000fe20003f96000 */
[----:B------:R-:W-:Y:S01]  /*4ed0*/  FMUL.FTZ R7, R162, R0 ;  /* 0x00000000a2077220 */ /* 0x000fe20000410000 */
[-C--:B------:R-:W-:Y:S02]  /*4ee0*/  FSEL R0, R11, R149.reuse, P2 ;  /* 0x000000950b007208 */ /* 0x080fe40001000000 */
[----:B------:R-:W-:Y:S02]  /*4ef0*/  FSETP.GE.FTZ.AND P3, PT, R157, RZ, PT ;  /* 0x000000ff9d00720b */ /* 0x000fe40003f76000 */
[----:B------:R-:W-:Y:S02]  /*4f00*/  FSETP.GE.FTZ.AND P2, PT, R155, RZ, PT ;  /* 0x000000ff9b00720b */ /* 0x000fe40003f56000 */
[-C--:B------:R-:W-:Y:S02]  /*4f10*/  FSEL R15, R15, R149.reuse, P3 ;  /* 0x000000950f0f7208 */ /* 0x080fe40001800000 */
[----:B------:R-:W-:Y:S01]  /*4f20*/  FSEL R18, R18, R149, P2 ;  /* 0x0000009512127208 */ /* 0x000fe20001000000 */
[----:B--2---:R-:W-:Y:S01]  /*4f30*/  FMUL.FTZ R4, R166, R3 ;  /* 0x00000003a6047220 */ /* 0x004fe20000410000 */
[----:B------:R-:W-:Y:S01]  /*4f40*/  FMUL.FTZ R3, R165, R2 ;  /* 0x00000002a5037220 */ /* 0x000fe20000410000 */
[----:B------:R-:W-:Y:S01]  /*4f50*/  FMUL.FTZ R2, R161, R0 ;  /* 0x00000000a1027220 */ /* 0x000fe20000410000 */
[----:B------:R-:W-:Y:S01]  /*4f60*/  FSEL R0, R14, R149, P4 ;  /* 0x000000950e007208 */ /* 0x000fe20002000000 */
[----:B------:R-:W-:Y:S01]  /*4f70*/  @P1 FADD.FTZ R149, -R149, R19 ;  /* 0x0000001395951221 */ /* 0x000fe20000010100 */
[----:B------:R-:W-:Y:S01]  /*4f80*/  FMUL.FTZ R18, R155, R18 ;  /* 0x000000129b127220 */ /* 0x000fe20000410000 */
[----:B------:R-:W-:Y:S02]  /*4f90*/  F2FP.F16.F32.PACK_AB R3, R3, R4 ;  /* 0x000000040303723e */ /* 0x000fe400000000ff */
[----:B------:R-:W-:Y:S01]  /*4fa0*/  FMUL.FTZ R6, R158, R0 ;  /* 0x000000009e067220 */ /* 0x000fe20000410000 */
[----:B------:R-:W-:Y:S01]  /*4fb0*/  FMUL.FTZ R0, R157, R15 ;  /* 0x0000000f9d007220 */ /* 0x000fe20000410000 */
[----:B------:R-:W-:Y:S01]  /*4fc0*/  F2FP.F16.F32.PACK_AB R2, R2, R7 ;  /* 0x000000070202723e */ /* 0x000fe200000000ff */
[----:B------:R1:W-:Y:S01]  /*4fd0*/  STS [R208+0x1e400], R3 ;  /* 0x01e40003d0007388 */ /* 0x0003e20000000800 */
[----:B------:R-:W-:Y:S01]  /*4fe0*/  FMUL.FTZ R149, R153, R149 ;  /* 0x0000009599957220 */ /* 0x000fe20000410000 */
[----:B------:R-:W-:Y:S02]  /*4ff0*/  F2FP.F16.F32.PACK_AB R4, R150, R16 ;  /* 0x000000109604723e */ /* 0x000fe400000000ff */
[----:B------:R-:W-:Y:S01]  /*5000*/  F2FP.F16.F32.PACK_AB R0, R0, R6 ;  /* 0x000000060000723e */ /* 0x000fe200000000ff */
[----:B------:R-:W-:Y:S04]  /*5010*/  STS [R211+0x1e000], R8 ;  /* 0x01e00008d3007388 */ /* 0x000fe80000000800 */
[----:B------:R2:W-:Y:S04]  /*5020*/  STS [R211+0x1e400], R2 ;  /* 0x01e40002d3007388 */ /* 0x0005e80000000800 */
[----:B------:R-:W-:Y:S04]  /*5030*/  STS [R209+0x1e000], R5 ;  /* 0x01e00005d1007388 */ /* 0x000fe80000000800 */
[----:B------:R3:W-:Y:S04]  /*5040*/  STS [R209+0x1e400], R0 ;  /* 0x01e40000d1007388 */ /* 0x0007e80000000800 */
[----:B------:R-:W-:Y:S01]  /*5050*/  STS [R210+0x1e000], R4 ;  /* 0x01e00004d2007388 */ /* 0x000fe20000000800 */
[----:B-1----:R-:W-:Y:S05]  /*5060*/  F2FP.F16.F32.PACK_AB R3, R149, R18 ;  /* 0x000000129503723e */ /* 0x002fea00000000ff */
[----:B------:R-:W-:Y:S01]  /*5070*/  STS [R210+0x1e400], R3 ;  /* 0x01e40003d2007388 */ /* 0x000fe20000000800 */
[----:B------:R-:W-:Y:S01]  /*5080*/  BAR.SYNC.DEFER_BLOCKING 0x0 ;  /* 0x0000000000007b1d */ /* 0x000fe20000010000 */
[----:B--2---:R-:W-:Y:S05]  /*5090*/  IMAD.U32 R2, R194, -0x40, RZ ;  /* 0xffffffc0c2027824 */ /* 0x004fea00078e00ff */
[C---:B------:R-:W-:Y:S02]  /*50a0*/  LEA R192, P1, R2.reuse, R192, 0x2 ;  /* 0x000000c002c07211 */ /* 0x040fe400078210ff */
[----:B---3--:R-:W-:Y:S02]  /*50b0*/  LEA R0, R191, UR5, 0x1 ;  /* 0x00000005bf007c11 */ /* 0x008fe4000f8e08ff */
        /* <DEDUP_REMOVED lines=92> */
.L_x_640:
[----:B------:R-:W-:Y:S01]  /*5680*/  LDSM.16.M88.4 R96, [R186] ;  /* 0x00000000ba60783b */ /* 0x000fe20000000200 */
[----:B-1----:R-:W-:Y:S03]  /*5690*/  @P0 IADD3 R2, P1, R202, -0x100, RZ ;  /* 0xffffff00ca020810 */ /* 0x002fe60007f3e0ff */
        /* <DEDUP_REMOVED lines=57> */
[C---:B------:R-:W-:Y:S01]  /*5a30*/  IMAD.SHL.U32 R149, R194.reuse, 0x20, RZ ;  /* 0x00000020c2957824 */ /* 0x040fe200078e00ff */
        /* <DEDUP_REMOVED lines=168> */
[C---:B------:R-:W-:Y:S01]  /*64c0*/  LEA R8, P3, R4.reuse, R192, 0x2 ;  /* 0x000000c004087211 */ /* 0x040fe200078610ff */
[----:B------:R-:W-:Y:S01]  /*64d0*/  REDG.E.ADD.F32.FTZ.RN.STRONG.GPU desc[UR16][R12.64], R99 ;  /* 0x000000630c0079a6 */ /* 0x000fe2000c10f390 */
[-C--:B------:R-:W-:Y:S01]  /*64e0*/  LEA.HI.X.SX32 R11, R5, R193.reuse, 0x2, P1 ;  /* 0x000000c1050b7211 */ /* 0x080fe200008f16ff */
[----:B--2---:R-:W-:Y:S01]  /*64f0*/  IMAD.IADD R3, R157, 0x1, R0 ;  /* 0x000000019d037824 */ /* 0x004fe200078e0200 */
[-C--:B------:R-:W-:Y:S01]  /*6500*/  LEA.HI.X.SX32 R9, R4, R193.reuse, 0x2, P3 ;  /* 0x000000c104097211 */ /* 0x080fe200018f16ff */
        /* <DEDUP_REMOVED lines=13> */
[----:B------:R-:W-:Y:S01]  /*65e0*/  VIADD R0, R176, 0xffffa000 ;  /* 0xffffa000b0007836 */ /* 0x000fe20000000000 */
        /* <DEDUP_REMOVED lines=288> */
.L_x_642:
        /* <DEDUP_REMOVED lines=13> */
.L_x_643:
        /* <DEDUP_REMOVED lines=14> */
[C---:B------:R-:W-:Y:S01]  /*79a0*/  IADD3 R7, R221.reuse, 0x20, RZ ;  /* 0x00000020dd077810 */ /* 0x040fe20007ffe0ff */
        /* <DEDUP_REMOVED lines=18> */
[----:B------:R-:W2:Y:S01]  /*7ad0*/  LDS.128 R16, [R201+0x14000] ;  /* 0x01400000c9107984 */ /* 0x000ea20000000c00 */
[----:B------:R-:W-:Y:S01]  /*7ae0*/  MOV R2, R6 ;  /* 0x0000000600027202 */ /* 0x000fe20000000f00 */
[----:B------:R-:W-:Y:S01]  /*7af0*/  IMAD R0, R43, R10, RZ ;  /* 0x0000000a2b007224 */ /* 0x000fe200078e02ff */
[----:B------:R-:W-:Y:S01]  /*7b00*/  MOV R3, R24 ;  /* 0x0000001800037202 */ /* 0x000fe20000000f00 */
[----:B------:R-:W3:Y:S01]  /*7b10*/  LDS.128 R12, [R201+0x12000] ;  /* 0x01200000c90c7984 */ /* 0x000ee20000000c00 */
[----:B------:R-:W-:Y:S01]  /*7b20*/  ULDC.64 UR6, c[0x0][0x3f0] ;  /* 0x0000fc0000067ab9 */ /* 0x000fe20000000a00 */
[C---:B------:R-:W-:Y:S02]  /*7b30*/  IMAD R0, R221.reuse, R11, R0 ;  /* 0x0000000bdd007224 */ /* 0x040fe400078e0200 */
[----:B------:R-:W4:Y:S01]  /*7b40*/  LDS.128 R20, [R201+0x16000] ;  /* 0x01600000c9147984 */ /* 0x000f220000000c00 */
[----:B------:R-:W-:-:S05]  /*7b50*/  IMAD.WIDE.U32 R8, R221, R10, R2 ;  /* 0x0000000add087225 */ /* 0x000fca00078e0002 */
[----:B------:R-:W-:Y:S02]  /*7b60*/  IADD3 R0, R0, R9, RZ ;  /* 0x0000000900007210 */ /* 0x000fe40007ffe0ff */
[----:B------:R-:W-:-:S04]  /*7b70*/  LEA R2, P0, R8, UR6, 0x1 ;  /* 0x0000000608027c11 */ /* 0x000fc8000f8008ff */
[----:B------:R-:W-:-:S05]  /*7b80*/  LEA.HI.X R3, R8, UR7, R0, 0x1, P0 ;  /* 0x0000000708037c11 */ /* 0x000fca00080f0c00 */
[----:B--2---:R2:W-:Y:S04]  /*7b90*/  STG.E.128 desc[UR16][R2.64+0x80], R16 ;  /* 0x0000801002007986 */ /* 0x0045e8000c101d10 */
[----:B---3--:R2:W-:Y:S04]  /*7ba0*/  STG.E.128 desc[UR16][R2.64], R12 ;  /* 0x0000000c02007986 */ /* 0x0085e8000c101d10 */
[----:B----4-:R2:W-:Y:S02]  /*7bb0*/  STG.E.128 desc[UR16][R2.64+0x100], R20 ;  /* 0x0001001402007986 */ /* 0x0105e4000c101d10 */
.L_x_645:
[----:B------:R-:W-:Y:S05]  /*7bc0*/  BSYNC B0 ;  /* 0x0000000000007941 */ /* 0x000fea0003800000 */
.L_x_644:
[----:B------:R-:W-:Y:S04]  /*7bd0*/  BSSY B0, `(.L_x_646) ;  /* 0x0000010000007945 */ /* 0x000fe80003800000 */
[----:B------:R-:W-:Y:S05]  /*7be0*/  @P1 BRA `(.L_x_647) ;  /* 0x0000000000381947 */ /* 0x000fea0003800000 */
[----:B------:R-:W-:Y:S01]  /*7bf0*/  IADD3 R0, P0, R221, 0x20, RZ ;  /* 0x00000020dd007810 */ /* 0x000fe20007f1e0ff */
[----:B------:R-:W-:Y:S01]  /*7c00*/  ULDC.64 UR6, c[0x0][0x3f0] ;  /* 0x0000fc0000067ab9 */ /* 0x000fe20000000a00 */
[----:B--2---:R-:W-:-:S03]  /*7c10*/  MOV R3, R24 ;  /* 0x0000001800037202 */ /* 0x004fc60000000f00 */
[----:B------:R-:W-:-:S04]  /*7c20*/  IMAD.X R2, RZ, RZ, R43, P0 ;  /* 0x000000ffff027224 */ /* 0x000fc800000e062b */
[----:B------:R-:W-:Y:S02]  /*7c30*/  IMAD R8, R2, R10, RZ ;  /* 0x0000000a02087224 */ /* 0x000fe400078e02ff */
[----:B------:R-:W-:-:S04]  /*7c40*/  IMAD.MOV.U32 R2, RZ, RZ, R6 ;  /* 0x000000ffff027224 */ /* 0x000fc800078e0006 */
[----:B------:R-:W-:-:S04]  /*7c50*/  IMAD.WIDE.U32 R6, R0, R10, R2 ;  /* 0x0000000a00067225 */ /* 0x000fc800078e0002 */
[----:B------:R-:W-:Y:S01]  /*7c60*/  IMAD R0, R0, R11, R8 ;  /* 0x0000000b00007224 */ /* 0x000fe200078e0208 */
[----:B------:R-:W-:-:S04]  /*7c70*/  LEA R2, P0, R6, UR6, 0x1 ;  /* 0x0000000606027c11 */ /* 0x000fc8000f8008ff */
[----:B------:R-:W-:-:S04]  /*7c80*/  IADD3 R0, R0, R7, RZ ;  /* 0x0000000700007210 */ /* 0x000fc80007ffe0ff */
[----:B------:R-:W-:-:S05]  /*7c90*/  LEA.HI.X R3, R6, UR7, R0, 0x1, P0 ;  /* 0x0000000706037c11 */ /* 0x000fca00080f0c00 */
[----:B------:R2:W-:Y:S04]  /*7ca0*/  STG.E.128 desc[UR16][R2.64], R36 ;  /* 0x0000002402007986 */ /* 0x0005e8000c101d10 */
[----:B---3--:R2:W-:Y:S04]  /*7cb0*/  STG.E.128 desc[UR16][R2.64+0x80], R32 ;  /* 0x0000802002007986 */ /* 0x0085e8000c101d10 */
[----:B----4-:R2:W-:Y:S02]  /*7cc0*/  STG.E.128 desc[UR16][R2.64+0x100], R28 ;  /* 0x0001001c02007986 */ /* 0x0105e4000c101d10 */
.L_x_647:
[----:B------:R-:W-:Y:S05]  /*7cd0*/  BSYNC B0 ;  /* 0x0000000000007941 */ /* 0x000fea0003800000 */
.L_x_646:
        /* <DEDUP_REMOVED lines=21> */
[----:B-1----:R2:W-:Y:S04]  /*7e30*/  STG.E.128 desc[UR16][R2.64], R52 ;  /* 0x0000003402007986 */ /* 0x0025e8000c101d10 */
[----:B------:R2:W-:Y:S04]  /*7e40*/  STG.E.128 desc[UR16][R2.64+0x80], R48 ;  /* 0x0000803002007986 */ /* 0x0005e8000c101d10 */
[----:B------:R2:W-:Y:S02]  /*7e50*/  STG.E.128 desc[UR16][R2.64+0x100], R44 ;  /* 0x0001002c02007986 */ /* 0x0005e4000c101d10 */
.L_x_649:
[----:B------:R-:W-:Y:S05]  /*7e60*/  BSYNC B0 ;  /* 0x0000000000007941 */ /* 0x000fea0003800000 */
.L_x_648:
        /* <DEDUP_REMOVED lines=12> */
[----:B-1----:R1:W-:Y:S04]  /*7f30*/  STG.E.128 desc[UR16][R2.64], R64 ;  /* 0x0000004002007986 */ /* 0x0023e8000c101d10 */
[----:B------:R1:W-:Y:S04]  /*7f40*/  STG.E.128 desc[UR16][R2.64+0x80], R60 ;  /* 0x0000803c02007986 */ /* 0x0003e8000c101d10 */
[----:B------:R1:W-:Y:S02]  /*7f50*/  STG.E.128 desc[UR16][R2.64+0x100], R56 ;  /* 0x0001003802007986 */ /* 0x0003e4000c101d10 */
.L_x_638:
[----:B------:R-:W-:Y:S05]  /*7f60*/  BSYNC B1 ;  /* 0x0000000000017941 */ /* 0x000fea0003800000 */
.L_x_624:
[----:B------:R-:W3:Y:S02]  /*7f70*/  LDC R0, c[0x0][0xc] ;  /* 0x00000300ff007b82 */ /* 0x000ee40000000800 */
[----:B---3--:R-:W-:-:S04]  /*7f80*/  IADD3 R217, R0, R217, RZ ;  /* 0x000000d900d97210 */ /* 0x008fc80007ffe0ff */
[----:B------:R-:W-:-:S13]  /*7f90*/  ISETP.GE.AND P0, PT, R217, UR14, PT ;  /* 0x0000000ed9007c0c */ /* 0x000fda000bf06270 */
[----:B------:R-:W-:Y:S05]  /*7fa0*/  @P0 BRA `(.L_x_650) ;  /* 0x0000000000040947 */ /* 0x000fea0003800000 */
[----:B------:R-:W-:Y:S05]  /*7fb0*/  BRA `(.L_x_651) ;  /* 0xffffff88003c7947 */ /* 0x000fea000383ffff */
.L_x_650:
[----:B------:R-:W-:Y:S05]  /*7fc0*/  EXIT ;  /* 0x000000000000794d */ /* 0x000fea0003800000 */
.L_x_652:
        /* <DEDUP_REMOVED lines=11> */
.L_x_820:


//--------------------- .text._ZN5flash44flash_bwd_dq_dk_dv_loop_seqk_parallel_kernelI23Flash_bwd_kernel_traitsILi192ELi64ELi64ELi8ELi4ELi2ELi2ELb0ELb0EN7cutlass6half_tE19Flash_kernel_traitsILi192ELi64ELi64ELi8ES3_EELb0ELb1ELb0ELb0ELb0ELb1ELb1EEEvNS_16Flash_bwd_paramsE --------------------------
	.section	.text._ZN5flash44flash_bwd_dq_dk_dv_loop_seqk_parallel_kernelI23Flash_bwd_kernel_traitsILi192ELi64ELi64ELi8ELi4ELi2ELi2ELb0ELb0EN7cutlass6half_tE19Flash_kernel_traitsILi192ELi64ELi64ELi8ES3_EELb0ELb1ELb0ELb0ELb0ELb1ELb1EEEvNS_16Flash_bwd_paramsE,"ax",@progbits
	.align	128
        .global         _ZN5flash44flash_bwd_dq_dk_dv_loop_seqk_parallel_kernelI23Flash_bwd_kernel_traitsILi192ELi64ELi64ELi8ELi4ELi2ELi2ELb0ELb0EN7cutlass6half_tE19Flash_kernel_traitsILi192ELi64ELi64ELi8ES3_EELb0ELb1ELb0ELb0ELb0ELb1ELb1EEEvNS_16Flash_bwd_paramsE
        .type           _ZN5flash44flash_bwd_dq_dk_dv_loop_seqk_parallel_kernelI23Flash_bwd_kernel_traitsILi192ELi64ELi64ELi8ELi4ELi2ELi2ELb0ELb0EN7cutlass6half_tE19Flash_kernel_traitsILi192ELi64ELi64ELi8ES3_EELb0ELb1ELb0ELb0ELb0ELb1ELb1EEEvNS_16Flash_bwd_paramsE,@function
        .size           _ZN5flash44flash_bwd_dq_dk_dv_loop_seqk_parallel_kernelI23Flash_bwd_kernel_traitsILi192ELi64ELi64ELi8ELi4ELi2ELi2ELb0ELb0EN7cutlass6half_tE19Flash_kernel_traitsILi192ELi64ELi64ELi8ES3_EELb0ELb1ELb0ELb0ELb0ELb1ELb1EEEvNS_16Flash_bwd_paramsE,(.L_x_821 - _ZN5flash44flash_bwd_dq_dk_dv_loop_seqk_parallel_kernelI23Flash_bwd_kernel_traitsILi192ELi64ELi64ELi8ELi4ELi2ELi2ELb0ELb0EN7cutlass6half_tE19Flash_kernel_traitsILi192ELi64ELi64ELi8ES3_EELb0ELb1ELb0ELb0ELb0ELb1ELb1EEEvNS_16Flash_bwd_paramsE)
        .other          _ZN5flash44flash_bwd_dq_dk_dv_loop_seqk_parallel_kernelI23Flash_bwd_kernel_traitsILi192ELi64ELi64ELi8ELi4ELi2ELi2ELb0ELb0EN7cutlass6half_tE19Flash_kernel_traitsILi192ELi64ELi64ELi8ES3_EELb0ELb1ELb0ELb0ELb0ELb1ELb1EEEvNS_16Flash_bwd_paramsE,@"STO_CUDA_ENTRY STV_DEFAULT"
_ZN5flash44flash_bwd_dq_dk_dv_loop_seqk_parallel_kernelI23Flash_bwd_kernel_traitsILi192ELi64ELi64ELi8ELi4ELi2ELi2ELb0ELb0EN7cutlass6half_tE19Flash_kernel_traitsILi192ELi64ELi64ELi8ES3_EELb0ELb1ELb0ELb0ELb0ELb1ELb1EEEvNS_16Flash_bwd_paramsE:
.text._ZN5flash44flash_bwd_dq_dk_dv_loop_seqk_parallel_kernelI23Flash_bwd_kernel_traitsILi192ELi64ELi64ELi8ELi4ELi2ELi2ELb0ELb0EN7cutlass6half_tE19Flash_kernel_traitsILi192ELi64ELi64ELi8ES3_EELb0ELb1ELb0ELb0ELb0ELb1ELb1EEEvNS_16Flash_bwd_paramsE:
        /* <DEDUP_REMOVED lines=144> */
.L_x_681:
        /* <DEDUP_REMOVED lines=46> */
.L_x_653:
        /* <DEDUP_REMOVED lines=129> */
.L_x_655:
        /* <DEDUP_REMOVED lines=13> */
.L_x_656:
        /* <DEDUP_REMOVED lines=10> */
.L_x_657:
[----:B------:R-:W-:-:S04]  /*1560*/  IMAD R2, R202, R22, R217 ;  /* 0x00000016ca027224 */ /* 0x000fc800078e02d9 */
[----:B------:R-:W-:-:S07]  /*1570*/  IMAD R25, R2, R25, RZ ;  /* 0x0000001902197224 */ /* 0x000fce00078e02ff */
.L_x_658:
        /* <DEDUP_REMOVED lines=91> */
.L_x_660:
        /* <DEDUP_REMOVED lines=12> */
.L_x_661:
        /* <DEDUP_REMOVED lines=28> */
.L_x_663:
[----:B------:R-:W-:Y:S05]  /*1db0*/  BSYNC B0 ;  /* 0x0000000000007941 */ /* 0x000fea0003800000 */
.L_x_662:
        /* <DEDUP_REMOVED lines=15> */
.L_x_665:
[----:B------:R-:W-:Y:S05]  /*1eb0*/  BSYNC B0 ;  /* 0x0000000000007941 */ /* 0x000fea0003800000 */
.L_x_664:
        /* <DEDUP_REMOVED lines=23> */
.L_x_667:
[----:B------:R-:W-:Y:S05]  /*2030*/  BSYNC B0 ;  /* 0x0000000000007941 */ /* 0x000fea0003800000 */
.L_x_666:
        /* <DEDUP_REMOVED lines=15> */
.L_x_659:
        /* <DEDUP_REMOVED lines=14> */
[-C--:B------:R-:W-:Y:S01]  /*2210*/  ISETP.GE.AND P1, PT, R19, R18.reuse, PT ;  /* 0x000000121300720c */ /* 0x080fe20003f26270 */
[----:B------:R-:W-:Y:S01]  /*2220*/  ULDC UR4, c[0x0][0x2dc] ;  /* 0x0000b70000047ab9 */ /* 0x000fe20000000800 */
[----:B------:R-:W-:Y:S01]  /*2230*/  IADD3.X R23, R10, R25, R21, P0, !PT ;  /* 0x000000190a177210 */ /* 0x000fe200007fe415 */
[----:B------:R-:W-:Y:S01]  /*2240*/  IMAD.WIDE.U32 R30, R8, 0x40, RZ ;  /* 0x00000040081e7825 */ /* 0x000fe200078e00ff */
[----:B------:R-:W-:-:S02]  /*2250*/  ISETP.GE.AND P2, PT, R209, R18, PT ;  /* 0x00000012d100720c */ /* 0x000fc40003f46270 */
[----:B------:R-:W-:Y:S01]  /*2260*/  @!P3 IADD3 R24, P0, R246, R26, RZ ;  /* 0x0000001af618b210 */ /* 0x000fe20007f1e0ff */
[----:B------:R-:W-:Y:S01]  /*2270*/  IMAD.SHL.U32 R3, R3, 0x40, RZ ;  /* 0x0000004003037824 */ /* 0x000fe200078e00ff */
[----:B------:R-:W-:Y:S01]  /*2280*/  @!P3 IADD3 R10, P4, R248, R30, RZ ;  /* 0x0000001ef80ab210 */ /* 0x000fe20007f9e0ff */
[----:B------:R-:W-:-:S03]  /*2290*/  IMAD.WIDE.U32 R28, R237, R4, R210 ;  /* 0x00000004ed1c7225 */ /* 0x000fc600078e00d2 */
[----:B------:R-:W-:Y:S01]  /*22a0*/  @!P3 IADD3.X R25, R247, R27, R3, P0, !PT ;  /* 0x0000001bf719b210 */ /* 0x000fe200007fe403 */
[----:B------:R-:W-:Y:S01]  /*22b0*/  IMAD R2, R11, R4, RZ ;  /* 0x000000040b027224 */ /* 0x000fe200078e02ff */
[----:B------:R-:W-:Y:S01]  /*22c0*/  IADD3 R16, P0, R16, R28, RZ ;  /* 0x0000001c10107210 */ /* 0x000fe20007f1e0ff */
[----:B------:R-:W-:Y:S02]  /*22d0*/  IMAD.SHL.U32 R9, R9, 0x40, RZ ;  /* 0x0000004009097824 */ /* 0x000fe400078e00ff */
[----:B------:R-:W-:Y:S02]  /*22e0*/  VIADD R17, R204, 0x8 ;  /* 0x00000008cc117836 */ /* 0x000fe40000000000 */
[----:B------:R-:W-:Y:S01]  /*22f0*/  IMAD R2, R237, R5, R2 ;  /* 0x00000005ed027224 */ /* 0x000fe200078e0202 */
[----:B------:R-:W-:Y:S01]  /*2300*/  @!P3 IADD3.X R11, R249, R31, R9, P4, !PT ;  /* 0x0000001ff90bb210 */ /* 0x000fe200027fe409 */
[----:B------:R-:W-:Y:S01]  /*2310*/  IMAD R19, R13, UR8, RZ ;  /* 0x000000080d137c24 */ /* 0x000fe2000f8e02ff */
[----:B------:R-:W-:Y:S01]  /*2320*/  ISETP.GE.AND P5, PT, R17, R20, PT ;  /* 0x000000141100720c */ /* 0x000fe20003fa6270 */
[----:B------:R-:W-:Y:S01]  /*2330*/  IMAD R13, R13, UR6, RZ ;  /* 0x000000060d0d7c24 */ /* 0x000fe2000f8e02ff */
[----:B------:R-:W-:Y:S01]  /*2340*/  LEA.HI R9, R238, R238, RZ, 0x1 ;  /* 0x000000eeee097211 */ /* 0x000fe200078f08ff */
[----:B------:R-:W-:Y:S01]  /*2350*/  IMAD.WIDE.U32 R22, R14, UR8, R22 ;  /* 0x000000080e167c25 */ /* 0x000fe2000f8e0016 */
[----:B------:R-:W-:-:S02]  /*2360*/  IADD3.X R17, R15, R29, R2, P0, !PT ;  /* 0x0000001d0f117210 */ /* 0x000fc400007fe402 */
[----:B------:R-:W-:Y:S01]  /*2370*/  @!P1 IADD3 R2, P0, R209, 0x20, RZ ;  /* 0x00000020d1029810 */ /* 0x000fe20007f1e0ff */
[----:B------:R-:W-:Y:S01]  /*2380*/  IMAD R13, R14, UR7, R13 ;  /* 0x000000070e0d7c24 */ /* 0x000fe2000f8e020d */
[----:B------:R-:W-:Y:S01]  /*2390*/  LOP3.LUT R9, R9, 0xfffffffe, RZ, 0xc0, !PT ;  /* 0xfffffffe09097812 */ /* 0x000fe200078ec0ff */
[----:B------:R-:W-:Y:S01]  /*23a0*/  @!P2 IMAD R12, R213, R6, RZ ;  /* 0x00000006d50ca224 */ /* 0x000fe200078e02ff */
[C---:B------:R-:W-:Y:S01]  /*23b0*/  ISETP.GE.AND P4, PT, R209.reuse, R20, PT ;  /* 0x00000014d100720c */ /* 0x040fe20003f86270 */
[----:B------:R-:W-:Y:S01]  /*23c0*/  @!P1 IMAD.X R15, RZ, RZ, R213, P0 ;  /* 0x000000ffff0f9224 */ /* 0x000fe200000e06d5 */
[----:B------:R-:W-:Y:S01]  /*23d0*/  @!P1 IADD3 R3, P0, R209, 0x20, RZ ;  /* 0x00000020d1039810 */ /* 0x000fe20007f1e0ff */
[----:B------:R-:W-:Y:S02]  /*23e0*/  IMAD.IADD R8, R238, 0x1, -R9 ;  /* 0x00000001ee087824 */ /* 0x000fe400078e0a09 */
[----:B------:R-:W-:Y:S02]  /*23f0*/  IMAD.SHL.U32 R231, R204, 0x4, RZ ;  /* 0x00000004cce77824 */ /* 0x000fe400078e00ff */
[----:B------:R-:W-:-:S02]  /*2400*/  IMAD.MOV.U32 R234, RZ, RZ, 0x7f800000 ;  /* 0x7f800000ffea7424 */ /* 0x000fc400078e00ff */
[----:B------:R-:W-:Y:S02]  /*2410*/  IMAD.MOV.U32 R235, RZ, RZ, 0x7f800000 ;  /* 0x7f800000ffeb7424 */ /* 0x000fe400078e00ff */
[----:B------:R-:W-:Y:S02]  /*2420*/  IMAD.MOV.U32 R190, RZ, RZ, 0x20 ;  /* 0x00000020ffbe7424 */ /* 0x000fe400078e00ff */
[----:B------:R-:W-:Y:S01]  /*2430*/  VIADD R224, R204, 0x1 ;  /* 0x00000001cce07836 */ /* 0x000fe20000000000 */
[----:B------:R2:W-:Y:S01]  /*2440*/  @P4 STS.128 [R214+0xc000], RZ ;  /* 0x00c000ffd6004388 */ /* 0x0005e20000000c00 */
[----:B------:R-:W-:Y:S01]  /*2450*/  @!P1 IMAD.X R9, RZ, RZ, R213, P0 ;  /* 0x000000ffff099224 */ /* 0x000fe200000e06d5 */
[----:B------:R-:W-:Y:S01]  /*2460*/  ISETP.NE.AND P0, PT, R8, 0x1, PT ;  /* 0x000000010800780c */ /* 0x000fe20003f05270 */
[C---:B------:R-:W-:Y:S01]  /*2470*/  IMAD R8, R14.reuse, UR9, R19 ;  /* 0x000000090e087c24 */ /* 0x040fe2000f8e0213 */
[----:B------:R2:W-:Y:S01]  /*2480*/  @P4 STS.128 [R214+0xe000], RZ ;  /* 0x00e000ffd6004388 */ /* 0x0005e20000000c00 */
[----:B------:R-:W-:-:S04]  /*2490*/  IMAD.WIDE.U32 R18, R14, UR6, R16 ;  /* 0x000000060e127c25 */ /* 0x000fc8000f8e0010 */
[----:B------:R-:W-:Y:S01]  /*24a0*/  IMAD.MOV.U32 R189, RZ, RZ, 0x40 ;  /* 0x00000040ffbd7424 */ /* 0x000fe200078e00ff */
[----:B------:R2:W-:Y:S01]  /*24b0*/  @P4 STS.128 [R214+0x10000], RZ ;  /* 0x010000ffd6004388 */ /* 0x0005e20000000c00 */
[----:B------:R-:W-:Y:S01]  /*24c0*/  @!P1 IMAD R16, R9, R4, RZ ;  /* 0x0000000409109224 */ /* 0x000fe200078e02ff */
[----:B------:R-:W-:Y:S01]  /*24d0*/  CS2R R142, SRZ ;  /* 0x00000000008e7805 */ /* 0x000fe2000001ff00 */
[----:B------:R-:W-:Y:S01]  /*24e0*/  IMAD.IADD R23, R23, 0x1, R8 ;  /* 0x0000000117177824 */ /* 0x000fe200078e0208 */
[----:B------:R-:W-:Y:S01]  /*24f0*/  @!PT LDS RZ, [RZ] ;  /* 0x00000000fffff984 */ /* 0x000fe20000000800 */
[----:B------:R-:W-:Y:S01]  /*2500*/  @!PT LDS RZ, [RZ] ;  /* 0x00000000fffff984 */ /* 0x000fe20000000800 */
[----:B------:R-:W-:Y:S01]  /*2510*/  @!PT LDS RZ, [RZ] ;  /* 0x00000000fffff984 */ /* 0x000fe20000000800 */
[----:B------:R-:W-:Y:S01]  /*2520*/  @!P4 LDGSTS.E.BYPASS.LTC128B.128 [R214+0xc000], desc[UR14][R246.64] ;  /* 0x0c000000f6d6cfae */ /* 0x000fe2000b901d4e */
[----:B------:R-:W-:Y:S01]  /*2530*/  IMAD.IADD R9, R19, 0x1, R13 ;  /* 0x0000000113097824 */ /* 0x000fe200078e020d */
[----:B------:R-:W-:Y:S01]  /*2540*/  CS2R R140, SRZ ;  /* 0x00000000008c7805 */ /* 0x000fe2000001ff00 */
[----:B------:R-:W-:Y:S01]  /*2550*/  @!P2 IMAD.MOV.U32 R8, RZ, RZ, R18 ;  /* 0x000000ffff08a224 */ /* 0x000fe200078e0012 */
        /* <DEDUP_REMOVED lines=8> */
[----:B------:R2:W-:Y:S01]  /*25e0*/  @P3 STS.128 [R214+0xd000], RZ ;  /* 0x00d000ffd6003388 */ /* 0x0005e20000000c00 */
        /* <DEDUP_REMOVED lines=11> */
[----:B------:R-:W-:Y:S01]  /*26a0*/  @!PT LDS RZ, [RZ] ;  /* 0x00000000fffff984 */ /* 0x000fe20000000800 */
[----:B------:R-:W-:Y:S01]  /*26b0*/  @!PT LDS RZ, [RZ] ;  /* 0x00000000fffff984 */ /* 0x000fe20000000800 */
[----:B------:R-:W-:Y:S01]  /*26c0*/  @!PT LDS RZ, [RZ] ;  /* 0x00000000fffff984 */ /* 0x000fe20000000800 */
[----:B------:R-:W-:Y:S01]  /*26d0*/  @!P3 LDGSTS.E.BYPASS.LTC128B.128 [R214+0xd000], desc[UR14][R24.64] ;  /* 0x0d00000018d6bfae */ /* 0x000fe2000b901d4e */
[----:B------:R-:W-:Y:S01]  /*26e0*/  @!P1 IMAD.WIDE.U32 R18, R3, R4, R18 ;  /* 0x0000000403129225 */ /* 0x000fe200078e0012 */
[----:B------:R-:W-:-:S02]  /*26f0*/  CS2R R126, SRZ ;  /* 0x00000000007e7805 */ /* 0x000fc4000001ff00 */
[----:B------:R-:W-:Y:S01]  /*2700*/  CS2R R124, SRZ ;  /* 0x00000000007c7805 */ /* 0x000fe2000001ff00 */
[----:B------:R-:W-:Y:S01]  /*2710*/  @!P3 LDGSTS.E.BYPASS.LTC128B.128 [R214+0xf000], desc[UR14][R24.64+0x80] ;  /* 0x0f00008018d6bfae */ /* 0x000fe2000b901d4e */
[-C--:B------:R-:W-:Y:S01]  /*2720*/  @!P2 IMAD R12, R209, R7.reuse, R12 ;  /* 0x00000007d10ca224 */ /* 0x080fe200078e020c */
[----:B------:R-:W-:Y:S01]  /*2730*/  IADD3 R224, R239, R224, -R242 ;  /* 0x000000e0efe07210 */ /* 0x000fe20007ffe8f2 */
[C---:B------:R-:W-:Y:S01]  /*2740*/  @!P1 IMAD R15, R2.reuse, R7, R15 ;  /* 0x00000007020f9224 */ /* 0x040fe200078e020f */
[----:B------:R-:W-:Y:S01]  /*2750*/  @!P3 LDGSTS.E.BYPASS.LTC128B.128 [R214+0x11000], desc[UR14][R24.64+0x100] ;  /* 0x1100010018d6bfae */ /* 0x000fe2000b901d4e */
[----:B------:R-:W-:Y:S01]  /*2760*/  @!P1 IMAD.WIDE.U32 R16, R2, R6, R16 ;  /* 0x0000000602109225 */ /* 0x000fe200078e0010 */
[----:B------:R-:W-:Y:S01]  /*2770*/  CS2R R130, SRZ ;  /* 0x0000000000827805 */ /* 0x000fe2000001ff00 */
[----:B------:R-:W4:Y:S01]  /*2780*/  @!P2 LDC.64 R6, c[0x0][0x220] ;  /* 0x00008800ff06ab82 */ /* 0x000f220000000a00 */
[----:B------:R-:W-:Y:S01]  /*2790*/  CS2R R128, SRZ ;  /* 0x0000000000807805 */ /* 0x000fe2000001ff00 */
        /* <DEDUP_REMOVED lines=53> */
[----:B------:R-:W-:Y:S01]  /*2af0*/  CS2R R26, SRZ ;  /* 0x00000000001a7805 */ /* 0x000fe2000001ff00 */
[----:B------:R-:W-:Y:S01]  /*2b00*/  ULDC UR7, c[0x0][0x39c] ;  /* 0x0000e70000077ab9 */ /* 0x000fe20000000800 */
[----:B------:R1:W-:Y:S01]  /*2b10*/  @P4 STS [R236+0x4008], RZ ;  /* 0x004008ffec004388 */ /* 0x0003e20000000800 */
[----:B------:R-:W-:-:S03]  /*2b20*/  ULDC UR6, c[0x0][0x2ec] ;  /* 0x0000bb0000067ab9 */ /* 0x000fc60000000800 */
        /* <DEDUP_REMOVED lines=93> */
.L_x_671:
[----:B------:R-:W0:Y:S01]  /*3100*/  LDGDEPBAR ;  /* 0x00000000000079af */ /* 0x000e220000000000 */
[----:B------:R-:W-:Y:S01]  /*3110*/  IADD3 R150, R192, R190, RZ ;  /* 0x000000bec0967210 */ /* 0x000fe20007ffe0ff */
[----:B-----5:R-:W-:Y:S01]  /*3120*/  FMUL.FTZ R168, R234, 1.4426950216293334961 ;  /* 0x3fb8aa3beaa87820 */ /* 0x020fe20000410000 */
[-C--:B------:R-:W-:Y:S02]  /*3130*/  IADD3 R149, R192, R189.reuse, RZ ;  /* 0x000000bdc0957210 */ /* 0x080fe40007ffe0ff */
[----:B------:R-:W-:Y:S02]  /*3140*/  IADD3 R148, R150, R189, RZ ;  /* 0x000000bd96947210 */ /* 0x000fe40007ffe0ff */
[----:B------:R-:W-:Y:S02]  /*3150*/  SHF.L.U32 R165, R238, 0x6, RZ ;  /* 0x00000006eea57819 */ /* 0x000fe400000006ff */
[----:B------:R-:W-:Y:S02]  /*3160*/  FSETP.NEU.FTZ.AND P0, PT, R234, -INF , PT ;  /* 0xff800000ea00780b */ /* 0x000fe40003f1d000 */
[----:B------:R-:W-:Y:S02]  /*3170*/  ISETP.GE.AND P2, PT, R165, R242, PT ;  /* 0x000000f2a500720c */ /* 0x000fe40003f46270 */
[----:B------:R-:W-:Y:S02]  /*3180*/  FSEL R168, R168, RZ, P0 ;  /* 0x000000ffa8a87208 */ /* 0x000fe40000000000 */
[----:B------:R-:W-:Y:S02]  /*3190*/  ISETP.LT.AND P2, PT, R223, R239, P2 ;  /* 0x000000efdf00720c */ /* 0x000fe40001741270 */
[----:B------:R-:W-:Y:S02]  /*31a0*/  FSETP.NEU.FTZ.AND P0, PT, R235, -INF , PT ;  /* 0xff800000eb00780b */ /* 0x000fe40003f1d000 */
[----:B------:R-:W-:Y:S01]  /*31b0*/  ISETP.GT.AND P3, PT, R238, R225, PT ;  /* 0x000000e1ee00720c */ /* 0x000fe20003f64270 */
[----:B------:R-:W-:Y:S04]  /*31c0*/  DEPBAR.LE SB0, 0x0 ;  /* 0x000080000000791a */ /* 0x000fe80000000000 */
[----:B------:R-:W-:Y:S04]  /*31d0*/  BAR.SYNC.DEFER_BLOCKING 0x0 ;  /* 0x0000000000007b1d */ /* 0x000fe80000010000 */
        /* <DEDUP_REMOVED lines=8> */
[----:B------:R-:W1:Y:S05]  /*3260*/  LDSM.16.M88.4 R72, [R198+UR5+0x12000] ;  /* 0x01200005c648783b */ /* 0x000e6a0008000200 */
[----:B------:R-:W2:Y:S05]  /*3270*/  LDSM.16.M88.4 R76, [R198+UR5+0x12800] ;  /* 0x01280005c64c783b */ /* 0x000eaa0008000200 */
[----:B------:R-:W-:Y:S05]  /*3280*/  LDSM.16.M88.4 R80, [R150] ;  /* 0x000000009650783b */ /* 0x000fea0000000200 */
[----:B------:R-:W3:Y:S05]  /*3290*/  LDSM.16.M88.4 R84, [R197] ;  /* 0x00000000c554783b */ /* 0x000eea0000000200 */
[----:B------:R-:W4:Y:S05]  /*32a0*/  LDSM.16.M88.4 R88, [R197+0x800] ;  /* 0x00080000c558783b */ /* 0x000f2a0000000200 */
[----:B------:R-:W-:Y:S05]  /*32b0*/  LDSM.16.M88.4 R92, [R149] ;  /* 0x00000000955c783b */ /* 0x000fea0000000200 */
[----:B------:R-:W4:Y:S01]  /*32c0*/  LDSM.16.M88.4 R96, [R196] ;  /* 0x00000000c460783b */ /* 0x000f220000000200 */
[C---:B-1----:R-:W-:Y:S06]  /*32d0*/  HMMA.16816.F32 R4, R68.reuse, R72, RZ ;  /* 0x000000484404723c */ /* 0x042fec00000018ff */
[C---:B------:R-:W-:Y:S01]  /*32e0*/  HMMA.16816.F32 R8, R68.reuse, R74, RZ ;  /* 0x0000004a4408723c */ /* 0x040fe200000018ff */
[----:B------:R-:W-:Y:S05]  /*32f0*/  LDSM.16.M88.4 R72, [R148] ;  /* 0x000000009448783b */ /* 0x000fea0000000200 */
[C---:B--2---:R-:W-:Y:S06]  /*3300*/  HMMA.16816.F32 R12, R68.reuse, R76, RZ ;  /* 0x0000004c440c723c */ /* 0x044fec00000018ff */
        /* <DEDUP_REMOVED lines=195> */
[----:B------:R-:W-:Y:S03]  /*3f40*/  FMUL.FTZ R158, R158, UR7 ;  /* 0x000000079e9e7c20 */ /* 0x000fe60008410000 */
[----:B------:R-:W-:Y:S01]  /*3f50*/  MUFU.EX2 R175, R175 ;  /* 0x000000af00af7308 */ /* 0x000fe20000000800 */
[-C--:B---3--:R-:W-:Y:S01]  /*3f60*/  MOV R184, R165.reuse ;  /* 0x000000a500b87202 */ /* 0x088fe20000000f00 */
[----:B------:R-:W-:Y:S01]  /*3f70*/  FFMA.FTZ R168, R187, UR6, -R168 ;  /* 0x00000006bba87c23 */ /* 0x000fe200080108a8 */
[C---:B------:R-:W-:Y:S01]  /*3f80*/  @!P2 FSEL R184, R165.reuse, -INF , !P1 ;  /* 0xff800000a5b8a808 */ /* 0x040fe20004800000 */
[----:B------:R-:W-:Y:S01]  /*3f90*/  FMUL.FTZ R164, R164, UR7 ;  /* 0x00000007a4a47c20 */ /* 0x000fe20008410000 */
[----:B------:R-:W-:Y:S01]  /*3fa0*/  FFMA.FTZ R165, -R165, R165, 1 ;  /* 0x3f800000a5a57423 */ /* 0x000fe200000101a5 */
[----:B------:R-:W-:Y:S01]  /*3fb0*/  FMUL.FTZ R161, R161, UR7 ;  /* 0x00000007a1a17c20 */ /* 0x000fe20008410000 */
[----:B------:R-:W-:Y:S03]  /*3fc0*/  FMUL.FTZ R162, R162, UR7 ;  /* 0x00000007a2a27c20 */ /* 0x000fe60008410000 */
[----:B------:R-:W1:Y:S01]  /*3fd0*/  MUFU.EX2 R174, R174 ;  /* 0x000000ae00ae7308 */ /* 0x000e620000000800 */
[-C--:B--2---:R-:W-:Y:S01]  /*3fe0*/  MOV R186, R166.reuse ;  /* 0x000000a600ba7202 */ /* 0x084fe20000000f00 */
[--C-:B------:R-:W-:Y:S01]  /*3ff0*/  FFMA.FTZ R169, R184, UR6, -R167.reuse ;  /* 0x00000006b8a97c23 */ /* 0x100fe200080108a7 */
[C---:B------:R-:W-:Y:S01]  /*4000*/  @!P2 FSEL R186, R166.reuse, -INF , !P0 ;  /* 0xff800000a6baa808 */ /* 0x040fe20004000000 */
[----:B------:R-:W-:Y:S01]  /*4010*/  FFMA.FTZ R166, -R166, R166, 1 ;  /* 0x3f800000a6a67423 */ /* 0x000fe200000101a6 */
[----:B------:R-:W-:Y:S05]  /*4020*/  FMUL.FTZ R165, R165, UR7 ;  /* 0x00000007a5a57c20 */ /* 0x000fea0008410000 */
[----:B------:R-:W-:Y:S01]  /*4030*/  MUFU.EX2 R183, R183 ;  /* 0x000000b700b77308 */ /* 0x000fe20000000800 */
[----:B------:R-:W-:Y:S01]  /*4040*/  FFMA.FTZ R167, R186, UR6, -R167 ;  /* 0x00000006baa77c23 */ /* 0x000fe200080108a7 */
[----:B------:R-:W-:Y:S08]  /*4050*/  FMUL.FTZ R166, R166, UR7 ;  /* 0x00000007a6a67c20 */ /* 0x000ff00008410000 */
[----:B------:R-:W2:Y:S01]  /*4060*/  MUFU.EX2 R182, R182 ;  /* 0x000000b600b67308 */ /* 0x000ea20000000800 */
[----:B-1----:R-:W-:Y:S05]  /*4070*/  F2FP.F16.F32.PACK_AB R185, R174, R175 ;  /* 0x000000afaeb9723e */ /* 0x002fea00000000ff */
[----:B------:R-:W-:Y:S04]  /*4080*/  STS [R218+0x20400], R185 ;  /* 0x020400b9da007388 */ /* 0x000fe80000000800 */
[----:B------:R-:W-:Y:S10]  /*4090*/  MUFU.EX2 R173, R173 ;  /* 0x000000ad00ad7308 */ /* 0x000ff40000000800 */
[----:B------:R-:W1:Y:S01]  /*40a0*/  MUFU.EX2 R172, R172 ;  /* 0x000000ac00ac7308 */ /* 0x000e620000000800 */
[----:B--2---:R-:W-:Y:S05]  /*40b0*/  F2FP.F16.F32.PACK_AB R251, R182, R183 ;  /* 0x000000b7b6fb723e */ /* 0x004fea00000000ff */
[----:B------:R-:W-:Y:S04]  /*40c0*/  STS [R218+0x20000], R251 ;  /* 0x020000fbda007388 */ /* 0x000fe80000000800 */
        /* <DEDUP_REMOVED lines=10> */
[----:B------:R2:W-:Y:S01]  /*4170*/  MUFU.EX2 R168, R167 ;  /* 0x000000a700a87308 */ /* 0x0005e20000000800 */
[----:B------:R-:W-:Y:S09]  /*4180*/  IADD3.X R185, R232, R229, RZ, P0, !PT ;  /* 0x000000e5e8b97210 */ /* 0x000ff200007fe4ff */
[----:B------:R-:W-:Y:S10]  /*4190*/  MUFU.EX2 R179, R179 ;  /* 0x000000b300b37308 */ /* 0x000ff40000000800 */
[----:B------:R-:W1:Y:S01]  /*41a0*/  MUFU.EX2 R178, R178 ;  /* 0x000000b200b27308 */ /* 0x000e620000000800 */
[----:B--2---:R-:W-:Y:S05]  /*41b0*/  F2FP.F16.F32.PACK_AB R167, R170, R171 ;  /* 0x000000abaaa7723e */ /* 0x004fea00000000ff */
[----:B------:R2:W-:Y:S04]  /*41c0*/  STS [R220+0x20400], R167 ;  /* 0x020400a7dc007388 */ /* 0x0005e80000000800 */
[----:B------:R-:W3:Y:S10]  /*41d0*/  MUFU.EX2 R177, R177 ;  /* 0x000000b100b17308 */ /* 0x000ef40000000800 */
[----:B------:R-:W4:Y:S01]  /*41e0*/  MUFU.EX2 R169, R169 ;  /* 0x000000a900a97308 */ /* 0x000f220000000800 */
[----:B-1----:R-:W-:Y:S05]  /*41f0*/  F2FP.F16.F32.PACK_AB R243, R178, R179 ;  /* 0x000000b3b2f3723e */ /* 0x002fea00000000ff */
[----:B------:R-:W-:Y:S01]  /*4200*/  STS [R220+0x20000], R243 ;  /* 0x020000f3dc007388 */ /* 0x000fe20000000800 */
[----:B---3--:R-:W-:Y:S05]  /*4210*/  F2FP.F16.F32.PACK_AB R201, R176, R177 ;  /* 0x000000b1b0c9723e */ /* 0x008fea00000000ff */
[----:B------:R-:W-:Y:S01]  /*4220*/  STS [R226+0x20000], R201 ;  /* 0x020000c9e2007388 */ /* 0x000fe20000000800 */
[----:B----4-:R-:W-:Y:S04]  /*4230*/  F2FP.F16.F32.PACK_AB R187, R168, R169 ;  /* 0x000000a9a8bb723e */ /* 0x010fe800000000ff */
[----:B--2---:R-:W2:Y:S05]  /*4240*/  LDG.E R167, desc[UR14][R184.64] ;  /* 0x0000000eb8a77981 */ /* 0x004eaa000c1e1900 */
[----:B------:R-:W-:Y:S05]  /*4250*/  STS [R226+0x20400], R187 ;  /* 0x020400bbe2007388 */ /* 0x000fea0000000800 */
[----:B------:R-:W-:Y:S05]  /*4260*/  LDSM.16.M88.4 R68, [R99+0xc000] ;  /* 0x00c000006344783b */ /* 0x000fea0000000200 */
[----:B------:R-:W1:Y:S05]  /*4270*/  LDSM.16.M88.4 R72, [R198+UR5+0x18000] ;  /* 0x01800005c648783b */ /* 0x000e6a0008000200 */
[----:B------:R-:W3:Y:S05]  /*4280*/  LDSM.16.M88.4 R76, [R198+UR5+0x18800] ;  /* 0x01880005c64c783b */ /* 0x000eea0008000200 */
[----:B------:R-:W-:Y:S05]  /*4290*/  LDSM.16.M88.4 R80, [R98+0xc000] ;  /* 0x00c000006250783b */ /* 0x000fea0000000200 */
[----:B------:R-:W4:Y:S05]  /*42a0*/  LDSM.16.M88.4 R84, [R197+0x6000] ;  /* 0x00600000c554783b */ /* 0x000f2a0000000200 */
[----:B------:R-:W4:Y:S05]  /*42b0*/  LDSM.16.M88.4 R88, [R197+0x6800] ;  /* 0x00680000c558783b */ /* 0x000f2a0000000200 */
[----:B------:R2:W2:Y:S05]  /*42c0*/  LDG.E R184, desc[UR14][R184.64+0x20] ;  /* 0x0000200eb8b87981 */ /* 0x0004aa000c1e1900 */
[----:B------:R-:W-:Y:S01]  /*42d0*/  LDSM.16.M88.4 R92, [R196+0x6000] ;  /* 0x00600000c45c783b */ /* 0x000fe20000000200 */
[C---:B-1----:R-:W-:Y:S06]  /*42e0*/  HMMA.16816.F32 R4, R68.reuse, R72, RZ ;  /* 0x000000484404723c */ /* 0x042fec00000018ff */
[C---:B------:R-:W-:Y:S01]  /*42f0*/  HMMA.16816.F32 R8, R68.reuse, R74, RZ ;  /* 0x0000004a4408723c */ /* 0x040fe200000018ff */
[----:B------:R-:W1:Y:S05]  /*4300*/  LDSM.16.M88.4 R72, [R97+0xc000] ;  /* 0x00c000006148783b */ /* 0x000e6a0000000200 */
[C---:B---3--:R-:W-:Y:S06]  /*4310*/  HMMA.16816.F32 R12, R68.reuse, R76, RZ ;  /* 0x0000004c440c723c */ /* 0x048fec00000018ff */
[----:B------:R-:W-:Y:S01]  /*4320*/  HMMA.16816.F32 R16, R68, R78, RZ ;  /* 0x0000004e4410723c */ /* 0x000fe200000018ff */
[----:B------:R-:W3:Y:S05]  /*4330*/  LDSM.16.M88.4 R68, [R196+0x6800] ;  /* 0x00680000c444783b */ /* 0x000eea0000000200 */
[C---:B----4-:R-:W-:Y:S01]  /*4340*/  HMMA.16816.F32 R4, R80.reuse, R84, R4 ;  /* 0x000000545004723c */ /* 0x050fe20000001804 */
[----:B------:R-:W-:Y:S05]  /*4350*/  LDSM.16.M88.4 R76, [R96+0xc000] ;  /* 0x00c00000604c783b */ /* 0x000fea0000000200 */
[C---:B------:R-:W-:Y:S01]  /*4360*/  HMMA.16816.F32 R8, R80.reuse, R86, R8 ;  /* 0x000000565008723c */ /* 0x040fe20000001808 */
[----:B------:R-:W4:Y:S05]  /*4370*/  LDSM.16.M88.4 R84, [R195+0x6000] ;  /* 0x00600000c354783b */ /* 0x000f2a0000000200 */
[C---:B------:R-:W-:Y:S06]  /*4380*/  HMMA.16816.F32 R12, R80.reuse, R88, R12 ;  /* 0x00000058500c723c */ /* 0x040fec000000180c */
[----:B------:R-:W-:Y:S01]  /*4390*/  HMMA.16816.F32 R16, R80, R90, R16 ;  /* 0x0000005a5010723c */ /* 0x000fe20000001810 */
[----:B------:R-:W4:Y:S05]  /*43a0*/  LDSM.16.M88.4 R80, [R195+0x6800] ;  /* 0x00680000c350783b */ /* 0x000f2a0000000200 */
[C---:B-1----:R-:W-:Y:S01]  /*43b0*/  HMMA.16816.F32 R4, R72.reuse, R92, R4 ;  /* 0x0000005c4804723c */ /* 0x042fe20000001804 */
[----:B------:R-:W-:Y:S05]  /*43c0*/  LDSM.16.M88.4 R88, [R99+0xe000] ;  /* 0x00e000006358783b */ /* 0x000fea0000000200 */
[C---:B------:R-:W-:Y:S01]  /*43d0*/  HMMA.16816.F32 R8, R72.reuse, R94, R8 ;  /* 0x0000005e4808723c */ /* 0x040fe20000001808 */
[----:B------:R-:W1:Y:S05]  /*43e0*/  LDSM.16.M88.4 R92, [R198+UR5+0x1a000] ;  /* 0x01a00005c65c783b */ /* 0x000e6a0008000200 */
[C---:B---3--:R-:W-:Y:S06]  /*43f0*/  HMMA.16816.F32 R12, R72.reuse, R68, R12 ;  /* 0x00000044480c723c */ /* 0x048fec000000180c */
[----:B------:R-:W-:Y:S01]  /*4400*/  HMMA.16816.F32 R16, R72, R70, R16 ;  /* 0x000000464810723c */ /* 0x000fe20000001810 */
[----:B------:R-:W3:Y:S05]  /*4410*/  LDSM.16.M88.4 R68, [R198+UR5+0x1a800] ;  /* 0x01a80005c644783b */ /* 0x000eea0008000200 */
        /* <DEDUP_REMOVED lines=10> */
[----:B------:R-:W1:Y:S05]  /*44c0*/  LDSM.16.M88.4 R92, [R196+0x8000] ;  /* 0x00800000c45c783b */ /* 0x000e6a0000000200 */
[C---:B---3--:R-:W-:Y:S06]  /*44d0*/  HMMA.16816.F32 R12, R88.reuse, R68, R12 ;  /* 0x00000044580c723c */ /* 0x048fec000000180c */
[----:B------:R-:W-:Y:S01]  /*44e0*/  HMMA.16816.F32 R16, R88, R70, R16 ;  /* 0x000000465810723c */ /* 0x000fe20000001810 */
        /* <DEDUP_REMOVED lines=121> */
.L_x_669:
        /* <DEDUP_REMOVED lines=106> */
.L_x_670:
        /* <DEDUP_REMOVED lines=483> */
.L_x_672:
        /* <DEDUP_REMOVED lines=12> */
.L_x_673:
        /* <DEDUP_REMOVED lines=46> */
.L_x_675:
[----:B------:R-:W-:Y:S05]  /*74f0*/  BSYNC B0 ;  /* 0x0000000000007941 */ /* 0x000fea0003800000 */
.L_x_674:
        /* <DEDUP_REMOVED lines=15> */
.L_x_677:
[----:B------:R-:W-:Y:S05]  /*75f0*/  BSYNC B0 ;  /* 0x0000000000007941 */ /* 0x000fea0003800000 */
.L_x_676:
        /* <DEDUP_REMOVED lines=24> */
.L_x_679:
[----:B------:R-:W-:Y:S05]  /*7780*/  BSYNC B0 ;  /* 0x0000000000007941 */ /* 0x000fea0003800000 */
.L_x_678:
        /* <DEDUP_REMOVED lines=15> */
.L_x_668:
[----:B------:R-:W-:Y:S05]  /*7880*/  BSYNC B1 ;  /* 0x0000000000017941 */ /* 0x000fea0003800000 */
.L_x_654:
[----:B-1-3--:R-:W1:Y:S02]  /*7890*/  LDC R3, c[0x0][0xc] ;  /* 0x00000300ff037b82 */ /* 0x00ae640000000800 */
[----:B-1----:R-:W-:-:S04]  /*78a0*/  IADD3 R212, R3, R212, RZ ;  /* 0x000000d403d47210 */ /* 0x002fc80007ffe0ff */
[----:B------:R-:W-:-:S13]  /*78b0*/  ISETP.GE.AND P0, PT, R212, UR12, PT ;  /* 0x0000000cd4007c0c */ /* 0x000fda000bf06270 */
[----:B------:R-:W-:Y:S05]  /*78c0*/  @P0 BRA `(.L_x_680) ;  /* 0x0000000000040947 */ /* 0x000fea0003800000 */
[----:B------:R-:W-:Y:S05]  /*78d0*/  BRA `(.L_x_681) ;  /* 0xffffff9000087947 */ /* 0x000fea000383ffff */
.L_x_680:
[----:B------:R-:W-:Y:S05]  /*78e0*/  EXIT ;  /* 0x000000000000794d */ /* 0x000fea0003800000 */
.L_x_682:
        /* <DEDUP_REMOVED lines=9> */
.L_x_821:


//--------------------- .text._ZN5flash44flash_bwd_dq_dk_dv_loop_seqk_parallel_kernelI23Flash_bwd_kernel_traitsILi192ELi64ELi64ELi8ELi4ELi2ELi2ELb0ELb0EN7cutlass6half_tE19Flash_kernel_traitsILi192ELi64ELi64ELi8ES3_EELb1ELb1ELb0ELb1ELb0ELb0ELb0EEEvNS_16Flash_bwd_paramsE --------------------------
	.section	.text._ZN5flash44flash_bwd_dq_dk_dv_loop_seqk_parallel_kernelI23Flash_bwd_kernel_traitsILi192ELi64ELi64ELi8ELi4ELi2ELi2ELb0ELb0EN7cutlass6half_tE19Flash_kernel_traitsILi192ELi64ELi64ELi8ES3_EELb1ELb1ELb0ELb1ELb0ELb0ELb0EEEvNS_16Flash_bwd_paramsE,"ax",@progbits
	.align	128
        .global         _ZN5flash44flash_bwd_dq_dk_dv_loop_seqk_parallel_kernelI23Flash_bwd_kernel_traitsILi192ELi64ELi64ELi8ELi4ELi2ELi2ELb0ELb0EN7cutlass6half_tE19Flash_kernel_traitsILi192ELi64ELi64ELi8ES3_EELb1ELb1ELb0ELb1ELb0ELb0ELb0EEEvNS_16Flash_bwd_paramsE
        .type           _ZN5flash44flash_bwd_dq_dk_dv_loop_seqk_parallel_kernelI23Flash_bwd_kernel_traitsILi192ELi64ELi64ELi8ELi4ELi2ELi2ELb0ELb0EN7cutlass6half_tE19Flash_kernel_traitsILi192ELi64ELi64ELi8ES3_EELb1ELb1ELb0ELb1ELb0ELb0ELb0EEEvNS_16Flash_bwd_paramsE,@function
        .size           _ZN5flash44flash_bwd_dq_dk_dv_loop_seqk_parallel_kernelI23Flash_bwd_kernel_traitsILi192ELi64ELi64ELi8ELi4ELi2ELi2ELb0ELb0EN7cutlass6half_tE19Flash_kernel_traitsILi192ELi64ELi64ELi8ES3_EELb1ELb1ELb0ELb1ELb0ELb0ELb0EEEvNS_16Flash_bwd_paramsE,(.L_x_822 - _ZN5flash44flash_bwd_dq_dk_dv_loop_seqk_parallel_kernelI23Flash_bwd_kernel_traitsILi192ELi64ELi64ELi8ELi4ELi2ELi2ELb0ELb0EN7cutlass6half_tE19Flash_kernel_traitsILi192ELi64ELi64ELi8ES3_EELb1ELb1ELb0ELb1ELb0ELb0ELb0EEEvNS_16Flash_bwd_paramsE)
        .other          _ZN5flash44flash_bwd_dq_dk_dv_loop_seqk_parallel_kernelI23Flash_bwd_kernel_traitsILi192ELi64ELi64ELi8ELi4ELi2ELi2ELb0ELb0EN7cutlass6half_tE19Flash_kernel_traitsILi192ELi64ELi64ELi8ES3_EELb1ELb1ELb0ELb1ELb0ELb0ELb0EEEvNS_16Flash_bwd_paramsE,@"STO_CUDA_ENTRY STV_DEFAULT"
_ZN5flash44flash_bwd_dq_dk_dv_loop_seqk_parallel_kernelI23Flash_bwd_kernel_traitsILi192ELi64ELi64ELi8ELi4ELi2ELi2ELb0ELb0EN7cutlass6half_tE19Flash_kernel_traitsILi192ELi64ELi64ELi8ES3_EELb1ELb1ELb0ELb1ELb0ELb0ELb0EEEvNS_16Flash_bwd_paramsE:
.text._ZN5flash44flash_bwd_dq_dk_dv_loop_seqk_parallel_kernelI23Flash_bwd_kernel_traitsILi192ELi64ELi64ELi8ELi4ELi2ELi2ELb0ELb0EN7cutlass6half_tE19Flash_kernel_traitsILi192ELi64ELi64ELi8ES3_EELb1ELb1ELb0ELb1ELb0ELb0ELb0EEEvNS_16Flash_bwd_paramsE:
        /* <DEDUP_REMOVED lines=14> */
[----:B------:R-:W-:Y:S01]  /*00e0*/  IMAD.MOV.U32 R212, RZ, RZ, -0x10 ;  /* 0xfffffff0ffd47424 */ /* 0x000fe200078e00ff */
[----:B------:R-:W-:Y:S01]  /*00f0*/  ULDC.64 UR14, c[0x0][0x208] ;  /* 0x00008200000e7ab9 */ /* 0x000fe20000000a00 */
[----:B------:R-:W-:Y:S01]  /*0100*/  ULDC.64 UR10, c[0x0][0x300] ;  /* 0x0000c000000a7ab9 */ /* 0x000fe20000000a00 */
[----:B------:R-:W4:Y:S01]  /*0110*/  S2R R194, SR_CTAID.Z ;  /* 0x0000000000c27919 */ /* 0x000f220000002700 */
        /* <DEDUP_REMOVED lines=23> */
[----:B------:R-:W-:Y:S02]  /*0290*/  LEA.HI R3, R3, R10, RZ, 0x1 ;  /* 0x0000000a03037211 */ /* 0x000fe400078f08ff */
[----:B------:R-:W-:Y:S02]  /*02a0*/  LEA.HI R7, R7, R2, RZ, 0x3 ;  /* 0x0000000207077211 */ /* 0x000fe400078f18ff */
[----:B------:R-:W-:Y:S02]  /*02b0*/  SHF.R.S32.HI R187, RZ, 0x3, R13 ;  /* 0x00000003ffbb7819 */ /* 0x000fe4000001140d */
[----:B------:R-:W-:Y:S02]  /*02c0*/  LOP3.LUT R7, R7, 0xfffffff8, RZ, 0xc0, !PT ;  /* 0xfffffff807077812 */ /* 0x000fe400078ec0ff */
[----:B------:R-:W-:Y:S01]  /*02d0*/  SHF.R.S32.HI R8, RZ, 0x4, R4 ;  /* 0x00000004ff087819 */ /* 0x000fe20000011404 */
[----:B------:R-:W-:Y:S01]  /*02e0*/  IMAD.SHL.U32 R5, R187, 0x40, RZ ;  /* 0x00000040bb057824 */ /* 0x000fe200078e00ff */
[----:B------:R-:W-:Y:S01]  /*02f0*/  LEA.HI R185, R185, R10, RZ, 0x2 ;  /* 0x0000000ab9b97211 */ /* 0x000fe200078f10ff */
[----:B------:R-:W-:Y:S01]  /*0300*/  IMAD.IADD R7, R2, 0x1, -R7 ;  /* 0x0000000102077824 */ /* 0x000fe200078e0a07 */
[----:B------:R-:W-:-:S02]  /*0310*/  LOP3.LUT R3, R3, 0xfffffffe, RZ, 0xc0, !PT ;  /* 0xfffffffe03037812 */ /* 0x000fc400078ec0ff */
[----:B------:R-:W-:Y:S02]  /*0320*/  LEA.HI R4, R4, R8, RZ, 0x1 ;  /* 0x0000000804047211 */ /* 0x000fe400078f08ff */
[----:B------:R-:W-:Y:S01]  /*0330*/  LOP3.LUT R185, R185, 0xfffffffc, RZ, 0xc0, !PT ;  /* 0xfffffffcb9b97812 */ /* 0x000fe200078ec0ff */
[----:B------:R-:W-:Y:S01]  /*0340*/  IMAD.IADD R3, R10, 0x1, -R3 ;  /* 0x000000010a037824 */ /* 0x000fe200078e0a03 */
[----:B------:R-:W-:Y:S02]  /*0350*/  LOP3.LUT P4, RZ, R178, 0x4, RZ, 0xc0, !PT ;  /* 0x00000004b2ff7812 */ /* 0x000fe4000788c0ff */
[----:B------:R-:W-:Y:S01]  /*0360*/  SHF.R.S32.HI R2, RZ, 0x1f, R6 ;  /* 0x0000001fff027819 */ /* 0x000fe20000011406 */
[----:B------:R-:W-:Y:S01]  /*0370*/  IMAD.IADD R185, R10, 0x1, -R185 ;  /* 0x000000010ab97824 */ /* 0x000fe200078e0ab9 */
[C---:B------:R-:W-:Y:S01]  /*0380*/  LOP3.LUT P3, RZ, R178.reuse, 0x2, RZ, 0xc0, !PT ;  /* 0x00000002b2ff7812 */ /* 0x040fe2000786c0ff */
[----:B------:R-:W-:Y:S01]  /*0390*/  IMAD.SHL.U32 R178, R178, 0x40, RZ ;  /* 0x00000040b2b27824 */ /* 0x000fe200078e00ff */
[----:B------:R-:W-:Y:S01]  /*03a0*/  LOP3.LUT R5, R5, 0x1c0, RZ, 0xc0, !PT ;  /* 0x000001c005057812 */ /* 0x000fe200078ec0ff */
[----:B------:R-:W-:Y:S01]  /*03b0*/  IMAD.SHL.U32 R11, R3, 0x10, RZ ;  /* 0x00000010030b7824 */ /* 0x000fe200078e00ff */
[----:B------:R-:W-:-:S02]  /*03c0*/  LOP3.LUT R4, R4, 0xfffffffe, RZ, 0xc0, !PT ;  /* 0xfffffffe04047812 */ /* 0x000fc400078ec0ff */
[----:B------:R-:W-:Y:S02]  /*03d0*/  LEA.HI R2, R2, R6, RZ, 0x2 ;  /* 0x0000000602027211 */ /* 0x000fe400078f10ff */
[----:B------:R-:W-:Y:S01]  /*03e0*/  SHF.R.S32.HI R6, RZ, 0x1f, R14 ;  /* 0x0000001fff067819 */ /* 0x000fe2000001140e */
[----:B------:R-:W-:Y:S01]  /*03f0*/  IMAD.IADD R4, R8, 0x1, -R4 ;  /* 0x0000000108047824 */ /* 0x000fe200078e0a04 */
[----:B------:R-:W-:Y:S02]  /*0400*/  LOP3.LUT R178, R178, 0x1c0, RZ, 0xc0, !PT ;  /* 0x000001c0b2b27812 */ /* 0x000fe400078ec0ff */
[----:B------:R-:W-:Y:S01]  /*0410*/  LOP3.LUT R10, R7, 0x1, RZ, 0xc0, !PT ;  /* 0x00000001070a7812 */ /* 0x000fe200078ec0ff */
[C---:B------:R-:W-:Y:S01]  /*0420*/  IMAD.SHL.U32 R8, R4.reuse, 0x200, RZ ;  /* 0x0000020004087824 */ /* 0x040fe200078e00ff */
[----:B------:R-:W-:Y:S01]  /*0430*/  SHF.R.U32.HI R186, RZ, 0x3, R5 ;  /* 0x00000003ffba7819 */ /* 0x000fe20000011605 */
[C---:B------:R-:W-:Y:S01]  /*0440*/  IMAD.SHL.U32 R179, R4.reuse, 0x20, RZ ;  /* 0x0000002004b37824 */ /* 0x040fe200078e00ff */
[----:B------:R-:W-:Y:S01]  /*0450*/  LOP3.LUT R5, R5, 0x38, R188, 0xf8, !PT ;  /* 0x0000003805057812 */ /* 0x000fe200078ef8bc */
[----:B------:R-:W-:Y:S01]  /*0460*/  IMAD.SHL.U32 R4, R4, 0x8, RZ ;  /* 0x0000000804047824 */ /* 0x000fe200078e00ff */
[----:B------:R-:W-:-:S02]  /*0470*/  LEA.HI R6, R6, R14, RZ, 0x3 ;  /* 0x0000000e06067211 */ /* 0x000fc400078f18ff */
[----:B------:R-:W-:Y:S02]  /*0480*/  LOP3.LUT R11, R178, 0x10, R11, 0xf8, !PT ;  /* 0x00000010b20b7812 */ /* 0x000fe400078ef80b */
[----:B------:R-:W-:Y:S02]  /*0490*/  ISETP.NE.U32.AND P0, PT, R10, 0x1, PT ;  /* 0x000000010a00780c */ /* 0x000fe40003f05070 */
[----:B------:R-:W-:Y:S02]  /*04a0*/  LOP3.LUT R186, R5, R186, RZ, 0x3c, !PT ;  /* 0x000000ba05ba7212 */ /* 0x000fe400078e3cff */
[----:B------:R-:W-:Y:S02]  /*04b0*/  LOP3.LUT R169, R178, 0x8, R13, 0xf8, !PT ;  /* 0x00000008b2a97812 */ /* 0x000fe400078ef80d */
[----:B------:R-:W-:Y:S02]  /*04c0*/  SHF.R.S32.HI R184, RZ, 0x7, R184 ;  /* 0x00000007ffb87819 */ /* 0x000fe400000114b8 */
[----:B------:R-:W-:-:S02]  /*04d0*/  SHF.R.U32.HI R178, RZ, 0x3, R178 ;  /* 0x00000003ffb27819 */ /* 0x000fc400000116b2 */
[----:B------:R-:W-:Y:S01]  /*04e0*/  LOP3.LUT R5, R6, 0xfffffff8, RZ, 0xc0, !PT ;  /* 0xfffffff806057812 */ /* 0x000fe200078ec0ff */
[----:B------:R-:W-:Y:S01]  /*04f0*/  IMAD R12, R184, 0x800, R8 ;  /* 0x00000800b80c7824 */ /* 0x000fe200078e0208 */
[----:B------:R-:W-:Y:S02]  /*0500*/  SHF.R.S32.HI R9, RZ, 0x6, R9 ;  /* 0x00000006ff097819 */ /* 0x000fe40000011409 */
[----:B------:R-:W-:Y:S01]  /*0510*/  LOP3.LUT R11, R11, 0x8, R13, 0xf8, !PT ;  /* 0x000000080b0b7812 */ /* 0x000fe200078ef80d */
[----:B------:R-:W-:Y:S01]  /*0520*/  IMAD.IADD R5, R14, 0x1, -R5 ;  /* 0x000000010e057824 */ /* 0x000fe200078e0a05 */
[C---:B------:R-:W-:Y:S01]  /*0530*/  R2P PR, R7.reuse, 0x6 ;  /* 0x0000000607007804 */ /* 0x040fe20000000000 */
[----:B------:R-:W-:Y:S01]  /*0540*/  IMAD.SHL.U32 R7, R7, 0x40, RZ ;  /* 0x0000004007077824 */ /* 0x000fe200078e00ff */
[----:B------:R-:W-:Y:S01]  /*0550*/  LOP3.LUT R169, R169, R178, RZ, 0x3c, !PT ;  /* 0x000000b2a9a97212 */ /* 0x000fe200078e3cff */
[C---:B------:R-:W-:Y:S01]  /*0560*/  IMAD.SHL.U32 R196, R9.reuse, 0x8, RZ ;  /* 0x0000000809c47824 */ /* 0x040fe200078e00ff */
[----:B------:R-:W-:Y:S01]  /*0570*/  LOP3.LUT R178, R8, R11, R178, 0xf6, !PT ;  /* 0x0000000b08b27212 */ /* 0x000fe200078ef6b2 */
[----:B------:R-:W-:Y:S01]  /*0580*/  IMAD R186, R9, 0x200, R186 ;  /* 0x0000020009ba7824 */ /* 0x000fe200078e02ba */
[----:B------:R-:W-:Y:S01]  /*0590*/  LOP3.LUT R9, R7, 0x1c0, RZ, 0xc0, !PT ;  /* 0x000001c007097812 */ /* 0x000fe200078ec0ff */
[----:B------:R-:W-:Y:S01]  /*05a0*/  IMAD.SHL.U32 R8, R184, 0x20, RZ ;  /* 0x00000020b8087824 */ /* 0x000fe200078e00ff */
[----:B------:R-:W-:Y:S01]  /*05b0*/  LOP3.LUT R196, R196, 0x18, RZ, 0xc0, !PT ;  /* 0x00000018c4c47812 */ /* 0x000fe200078ec0ff */
[----:B------:R-:W-:Y:S01]  /*05c0*/  IMAD.SHL.U32 R5, R5, 0x40, RZ ;  /* 0x0000004005057824 */ /* 0x000fe200078e00ff */
[----:B------:R-:W-:Y:S01]  /*05d0*/  SEL R168, R168, 0xffffffe0, !P3 ;  /* 0xffffffe0a8a87807 */ /* 0x000fe20005800000 */
[----:B------:R-:W-:Y:S01]  /*05e0*/  IMAD.SHL.U32 R7, R0, 0x2, RZ ;  /* 0x0000000200077824 */ /* 0x000fe200078e00ff */
[----:B------:R-:W-:Y:S01]  /*05f0*/  SHF.R.U32.HI R0, RZ, 0x3, R9 ;  /* 0x00000003ff007819 */ /* 0x000fe20000011609 */
[----:B------:R-:W-:Y:S01]  /*0600*/  IMAD.IADD R169, R12, 0x1, R169 ;  /* 0x000000010ca97824 */ /* 0x000fe200078e02a9 */
[----:B------:R-:W-:Y:S01]  /*0610*/  LOP3.LUT R8, R9, 0x20, R8, 0xf8, !PT ;  /* 0x0000002009087812 */ /* 0x000fe200078ef808 */
[----:B------:R-:W-:Y:S01]  /*0620*/  IMAD R198, R185, 0x400, R7 ;  /* 0x00000400b9c67824 */ /* 0x000fe200078e0207 */
[----:B------:R-:W-:Y:S01]  /*0630*/  LOP3.LUT R179, R196, 0x20, R179, 0xf8, !PT ;  /* 0x00000020c4b37812 */ /* 0x000fe200078ef8b3 */
[----:B------:R-:W-:Y:S01]  /*0640*/  IMAD R7, R3, 0x400, R7 ;  /* 0x0000040003077824 */ /* 0x000fe200078e0207 */
[----:B------:R-:W-:-:S02]  /*0650*/  LOP3.LUT R5, R5, 0x1c0, RZ, 0xc0, !PT ;  /* 0x000001c005057812 */ /* 0x000fc400078ec0ff */
[----:B------:R-:W-:Y:S02]  /*0660*/  LOP3.LUT R196, R0, R9, R196, 0x1e, !PT ;  /* 0x0000000900c47212 */ /* 0x000fe400078e1ec4 */
[----:B------:R-:W-:Y:S01]  /*0670*/  LOP3.LUT R8, R8, R0, RZ, 0x3c, !PT ;  /* 0x0000000008087212 */ /* 0x000fe200078e3cff */
[----:B------:R-:W-:Y:S01]  /*0680*/  IMAD.SHL.U32 R0, R6, 0x40, RZ ;  /* 0x0000004006007824 */ /* 0x000fe200078e00ff */
[--C-:B------:R-:W-:Y:S01]  /*0690*/  SHF.R.U32.HI R177, RZ, 0x3, R5.reuse ;  /* 0x00000003ffb17819 */ /* 0x100fe20000011605 */
[----:B------:R-:W-:Y:S01]  /*06a0*/  IMAD.IADD R196, R7, 0x1, R196 ;  /* 0x0000000107c47824 */ /* 0x000fe200078e02c4 */
[----:B------:R-:W-:Y:S01]  /*06b0*/  LOP3.LUT R4, R5, 0x8, R4, 0xf8, !PT ;  /* 0x0000000805047812 */ /* 0x000fe200078ef804 */
[----:B------:R-:W-:Y:S01]  /*06c0*/  IMAD.IADD R198, R198, 0x1, R8 ;  /* 0x00000001c6c67824 */ /* 0x000fe200078e0208 */
[----:B------:R-:W-:Y:S02]  /*06d0*/  LOP3.LUT R0, R0, 0xfffffe00, RZ, 0xc0, !PT ;  /* 0xfffffe0000007812 */ /* 0x000fe400078ec0ff */
[----:B------:R-:W-:-:S02]  /*06e0*/  LOP3.LUT R179, R177, R179, R5, 0x1e, !PT ;  /* 0x000000b3b1b37212 */ /* 0x000fc400078e1e05 */
[----:B------:R-:W-:Y:S01]  /*06f0*/  LOP3.LUT R177, R4, R177, RZ, 0x3c, !PT ;  /* 0x000000b104b17212 */ /* 0x000fe200078e3cff */
[--C-:B------:R-:W-:Y:S01]  /*0700*/  IMAD R180, R185, 0x400, R0.reuse ;  /* 0x00000400b9b47824 */ /* 0x100fe200078e0200 */
[----:B------:R-:W-:Y:S01]  /*0710*/  LOP3.LUT R179, R179, R0, RZ, 0xfc, !PT ;  /* 0x00000000b3b37212 */ /* 0x000fe200078efcff */
[----:B------:R-:W-:Y:S01]  /*0720*/  IMAD R3, R3, 0x400, R0 ;  /* 0x0000040003037824 */ /* 0x000fe200078e0200 */
[----:B------:R-:W-:Y:S01]  /*0730*/  LEA R169, R169, UR5, 0x1 ;  /* 0x00000005a9a97c11 */ /* 0x000fe2000f8e08ff */
[----:B------:R-:W-:Y:S01]  /*0740*/  IMAD.MOV.U32 R0, RZ, RZ, 0x40 ;  /* 0x00000040ff007424 */ /* 0x000fe200078e00ff */
[----:B------:R-:W-:Y:S01]  /*0750*/  LEA R198, R198, UR5, 0x1 ;  /* 0x00000005c6c67c11 */ /* 0x000fe2000f8e08ff */
[----:B------:R-:W-:Y:S01]  /*0760*/  IMAD.IADD R180, R180, 0x1, R177 ;  /* 0x00000001b4b47824 */ /* 0x000fe200078e02b1 */
[----:B------:R-:W-:Y:S01]  /*0770*/  SHF.R.S32.HI R2, RZ, 0x2, R2 ;  /* 0x00000002ff027819 */ /* 0x000fe20000011402 */
[----:B------:R-:W-:Y:S01]  /*0780*/  IMAD.IADD R177, R177, 0x1, R3 ;  /* 0x00000001b1b17824 */ /* 0x000fe200078e0203 */
[----:B------:R-:W-:Y:S01]  /*0790*/  SEL R0, R0, 0xffffffc0, !P4 ;  /* 0xffffffc000007807 */ /* 0x000fe20006000000 */
[--C-:B------:R-:W-:Y:S01]  /*07a0*/  IMAD.IADD R168, R168, 0x1, R169.reuse ;  /* 0x00000001a8a87824 */ /* 0x100fe200078e02a9 */
[----:B------:R-:W-:Y:S01]  /*07b0*/  SEL R212, R212, 0x10, !P0 ;  /* 0x00000010d4d47807 */ /* 0x000fe20004000000 */
[----:B------:R-:W-:Y:S01]  /*07c0*/  VIADD R197, R198, 0x20 ;  /* 0x00000020c6c57836 */ /* 0x000fe20000000000 */
[----:B------:R-:W-:Y:S01]  /*07d0*/  LEA R196, R196, UR6, 0x1 ;  /* 0x00000006c4c47c11 */ /* 0x000fe2000f8e08ff */
[----:B------:R-:W-:Y:S01]  /*07e0*/  @P1 VIADD R197, R198, 0xffffffe0 ;  /* 0xffffffe0c6c51836 */ /* 0x000fe20000000000 */
[----:B------:R-:W-:Y:S01]  /*07f0*/  LEA R178, R178, UR5, 0x1 ;  /* 0x00000005b2b27c11 */ /* 0x000fe2000f8e08ff */
[----:B------:R-:W-:Y:S01]  /*0800*/  IMAD R192, R185, 0x10, R2 ;  /* 0x00000010b9c07824 */ /* 0x000fe200078e0202 */
[----:B------:R-:W-:Y:S01]  /*0810*/  LEA R177, R177, UR4, 0x1 ;  /* 0x00000004b1b17c11 */ /* 0x000fe2000f8e08ff */
[----:B------:R-:W-:-:S02]  /*0820*/  IMAD.IADD R3, R0, 0x1, R169 ;  /* 0x0000000100037824 */ /* 0x000fc400078e02a9 */
[----:B------:R-:W-:Y:S02]  /*0830*/  IMAD.IADD R2, R0, 0x1, R168 ;  /* 0x0000000100027824 */ /* 0x000fe400078e02a8 */
[----:B------:R-:W-:Y:S02]  /*0840*/  VIADD R193, R196, 0x40 ;  /* 0x00000040c4c17836 */ /* 0x000fe40000000000 */
[----:B------:R-:W-:Y:S02]  /*0850*/  IMAD.IADD R199, R198, 0x1, R212 ;  /* 0x00000001c6c77824 */ /* 0x000fe400078e02d4 */
[----:B------:R-:W-:Y:S02]  /*0860*/  IMAD.IADD R0, R0, 0x1, R178 ;  /* 0x0000000100007824 */ /* 0x000fe400078e02b2 */
[----:B------:R-:W-:Y:S02]  /*0870*/  @P2 VIADD R193, R196, 0xffffffc0 ;  /* 0xffffffc0c4c12836 */ /* 0x000fe40000000000 */
[----:B---34-:R-:W-:-:S07]  /*0880*/  IMAD.IADD R212, R212, 0x1, R197 ;  /* 0x00000001d4d47824 */ /* 0x018fce00078e02c5 */
.L_x_729:
        /* <DEDUP_REMOVED lines=47> */
.L_x_683:
[----:B------:R-:W-:Y:S01]  /*0b80*/  IMAD.SHL.U32 R19, R191, 0x40, RZ ;  /* 0x00000040bf137824 */ /* 0x000fe200078e00ff */
[----:B-----5:R-:W-:-:S04]  /*0b90*/  @!P2 IADD3 R235, R8, R4, -R236 ;  /* 0x0000000408eba210 */ /* 0x020fc80007ffe8ec */
[----:B------:R-:W-:-:S13]  /*0ba0*/  ISETP.GT.AND P0, PT, R235, R19, PT ;  /* 0x00000013eb00720c */ /* 0x000fda0003f04270 */
[----:B------:R-:W-:Y:S05]  /*0bb0*/  @!P0 BRA `(.L_x_684) ;  /* 0x0000008800b88947 */ /* 0x000fea0003800000 */
[----:B------:R-:W3:Y:S01]  /*0bc0*/  LDC R8, c[0x0][0x278] ;  /* 0x00009e00ff087b82 */ /* 0x000ee20000000800 */
[----:B--2---:R-:W-:Y:S01]  /*0bd0*/  IABS R10, R194 ;  /* 0x000000c2000a7213 */ /* 0x004fe20000000000 */
        /* <DEDUP_REMOVED lines=9> */
[----:B------:R-:W2:Y:S01]  /*0c70*/  LDC R32, c[0x0][0x2d4] ;  /* 0x0000b500ff207b82 */ /* 0x000ea20000000800 */
[----:B------:R-:W-:Y:S02]  /*0c80*/  SEL R36, R36, RZ, P4 ;  /* 0x000000ff24247207 */ /* 0x000fe40002000000 */
[----:B------:R-:W-:Y:S02]  /*0c90*/  SHF.R.S32.HI R195, RZ, 0x1f, R194 ;  /* 0x0000001fffc37819 */ /* 0x000fe400000114c2 */
[----:B---3--:R-:W-:-:S03]  /*0ca0*/  IABS R9, R8 ;  /* 0x0000000800097213 */ /* 0x008fc60000000000 */
[----:B------:R-:W3:Y:S01]  /*0cb0*/  LDC R31, c[0x0][0x2dc] ;  /* 0x0000b700ff1f7b82 */ /* 0x000ee20000000800 */
[----:B------:R-:W4:Y:S01]  /*0cc0*/  I2F.RP R4, R9 ;  /* 0x0000000900047306 */ /* 0x000f220000209400 */
[----:B-1----:R-:W-:-:S06]  /*0cd0*/  IMAD R16, R13, R6, RZ ;  /* 0x000000060d107224 */ /* 0x002fcc00078e02ff */
[----:B------:R-:W3:Y:S01]  /*0ce0*/  LDC R12, c[0x0][0x270] ;  /* 0x00009c00ff0c7b82 */ /* 0x000ee20000000800 */
[----:B------:R-:W-:-:S04]  /*0cf0*/  IMAD.WIDE.U32 R28, R190, R6, RZ ;  /* 0x00000006be1c7225 */ /* 0x000fc800078e00ff */
[C---:B------:R-:W-:Y:S02]  /*0d00*/  IMAD R7, R190.reuse, R7, R16 ;  /* 0x00000007be077224 */ /* 0x040fe400078e0210 */
[----:B--2---:R-:W-:Y:S01]  /*0d10*/  IMAD.WIDE.U32 R34, R190, R32, RZ ;  /* 0x00000020be227225 */ /* 0x004fe200078e00ff */
[----:B------:R-:W1:Y:S01]  /*0d20*/  LDC.U8 R6, c[0x0][0x3d8] ;  /* 0x0000f600ff067b82 */ /* 0x000e620000000000 */
[----:B----4-:R-:W2:Y:S02]  /*0d30*/  MUFU.RCP R4, R4 ;  /* 0x0000000400047308 */ /* 0x010ea40000001000 */
[----:B------:R-:W-:Y:S01]  /*0d40*/  IMAD.IADD R26, R29, 0x1, R7 ;  /* 0x000000011d1a7824 */ /* 0x000fe200078e0207 */
[----:B------:R-:W-:-:S05]  /*0d50*/  SHF.R.S32.HI R7, RZ, 0x1f, R32 ;  /* 0x0000001fff077819 */ /* 0x000fca0000011420 */
[----:B------:R-:W-:-:S04]  /*0d60*/  IMAD R7, R7, R190, RZ ;  /* 0x000000be07077224 */ /* 0x000fc800078e02ff */
[----:B------:R-:W-:Y:S02]  /*0d70*/  IMAD R7, R13, R32, R7 ;  /* 0x000000200d077224 */ /* 0x000fe400078e0207 */
[----:B---3--:R-:W-:-:S03]  /*0d80*/  IMAD.WIDE R38, R31, R12, RZ ;  /* 0x0000000c1f267225 */ /* 0x008fc600078e02ff */
[----:B------:R-:W-:Y:S02]  /*0d90*/  IADD3 R7, R35, R7, RZ ;  /* 0x0000000723077210 */ /* 0x000fe40007ffe0ff */
[----:B--2---:R-:W-:Y:S01]  /*0da0*/  IADD3 R4, R4, 0xffffffe, RZ ;  /* 0x0ffffffe04047810 */ /* 0x004fe20007ffe0ff */
[-C--:B------:R-:W-:Y:S02]  /*0db0*/  IMAD R27, R39, R34.reuse, RZ ;  /* 0x00000022271b7224 */ /* 0x080fe400078e02ff */
[C---:B------:R-:W-:Y:S01]  /*0dc0*/  IMAD.WIDE.U32 R34, R38.reuse, R34, RZ ;  /* 0x0000002226227225 */ /* 0x040fe200078e00ff */
[----:B------:R-:W2:Y:S03]  /*0dd0*/  F2I.FTZ.U32.TRUNC.NTZ R5, R4 ;  /* 0x0000000400057305 */ /* 0x000ea6000021f000 */
[C---:B------:R-:W-:Y:S02]  /*0de0*/  IMAD R27, R38.reuse, R7, R27 ;  /* 0x00000007261b7224 */ /* 0x040fe400078e021b */
[----:B------:R-:W-:-:S03]  /*0df0*/  IMAD.WIDE.U32 R24, R38, R33, RZ ;  /* 0x0000002126187225 */ /* 0x000fc600078e00ff */
[----:B------:R-:W-:Y:S02]  /*0e00*/  IADD3 R27, R35, R27, RZ ;  /* 0x0000001b231b7210 */ /* 0x000fe40007ffe0ff */
[----:B------:R-:W-:Y:S02]  /*0e10*/  SEL R30, R34, R24, !P2 ;  /* 0x00000018221e7207 */ /* 0x000fe40005000000 */
        /* <DEDUP_REMOVED lines=14> */
[----:B------:R-:W-:Y:S02]  /*0f00*/  @!P5 IADD3 R14, R14, -R9, RZ ;  /* 0x800000090e0ed210 */ /* 0x000fe40007ffe0ff */
[----:B------:R-:W-:Y:S02]  /*0f10*/  @P2 IADD3 R26, R17, R15, RZ ;  /* 0x0000000f111a2210 */ /* 0x000fe40007ffe0ff */
[----:B------:R-:W2:Y:S01]  /*0f20*/  @!P2 LDC.64 R16, c[0x0][0x418] ;  /* 0x00010600ff10ab82 */ /* 0x000ea20000000a00 */
[----:B------:R-:W-:Y:S01]  /*0f30*/  ISETP.GE.U32.AND P3, PT, R14, R9, PT ;  /* 0x000000090e00720c */ /* 0x000fe20003f66070 */
[----:B------:R-:W-:Y:S01]  /*0f40*/  @P1 IMAD.IADD R9, R236, 0x1, R238 ;  /* 0x00000001ec091824 */ /* 0x000fe200078e02ee */
[----:B------:R-:W-:Y:S02]  /*0f50*/  LOP3.LUT R14, R194, R8, RZ, 0x3c, !PT ;  /* 0x00000008c20e7212 */ /* 0x000fe400078e3cff */
[----:B------:R-:W-:Y:S01]  /*0f60*/  @!P5 IADD3 R18, R18, 0x1, RZ ;  /* 0x000000011212d810 */ /* 0x000fe20007ffe0ff */
[----:B----4-:R-:W-:Y:S01]  /*0f70*/  @P1 IMAD.WIDE.U32 R20, R9, R10, RZ ;  /* 0x0000000a09141225 */ /* 0x010fe200078e00ff */
[----:B------:R-:W-:-:S02]  /*0f80*/  ISETP.GE.AND P0, PT, R14, RZ, PT ;  /* 0x000000ff0e00720c */ /* 0x000fc40003f06270 */
[----:B------:R-:W-:Y:S01]  /*0f90*/  ISETP.NE.AND P5, PT, R8, RZ, PT ;  /* 0x000000ff0800720c */ /* 0x000fe20003fa5270 */
[----:B------:R-:W-:Y:S01]  /*0fa0*/  @P1 IMAD R22, R9, R11, RZ ;  /* 0x0000000b09161224 */ /* 0x000fe200078e02ff */
[----:B------:R-:W4:Y:S01]  /*0fb0*/  @P2 LDC.64 R14, c[0x0][0x420] ;  /* 0x00010800ff0e2b82 */ /* 0x000f220000000a00 */
[----:B------:R-:W-:Y:S02]  /*0fc0*/  @P1 MOV R23, R20 ;  /* 0x0000001400171202 */ /* 0x000fe40000000f00 */
[----:B------:R-:W-:Y:S01]  /*0fd0*/  @P3 IADD3 R18, R18, 0x1, RZ ;  /* 0x0000000112123810 */ /* 0x000fe20007ffe0ff */
[----:B------:R-:W5:Y:S01]  /*0fe0*/  S2R R20, SR_CTAID.X ;  /* 0x0000000000147919 */ /* 0x000f620000002500 */
[----:B-1----:R-:W-:Y:S01]  /*0ff0*/  ISETP.NE.AND P3, PT, R6, RZ, PT ;  /* 0x000000ff0600720c */ /* 0x002fe20003f65270 */
[----:B------:R-:W-:Y:S02]  /*1000*/  @P1 IMAD.IADD R22, R21, 0x1, R22 ;  /* 0x0000000115161824 */ /* 0x000fe400078e0216 */
[----:B------:R-:W-:Y:S01]  /*1010*/  IMAD R6, R39, R33, RZ ;  /* 0x0000002127067224 */ /* 0x000fe200078e02ff */
[----:B------:R-:W1:Y:S01]  /*1020*/  LDC R21, c[0x0][0x2c4] ;  /* 0x0000b100ff157b82 */ /* 0x000e620000000800 */
[----:B------:R-:W-:Y:S01]  /*1030*/  @!P0 IMAD.MOV R18, RZ, RZ, -R18 ;  /* 0x000000ffff128224 */ /* 0x000fe200078e0a12 */
[----:B------:R-:W-:-:S02]  /*1040*/  @!P5 LOP3.LUT R18, RZ, R8, RZ, 0x33, !PT ;  /* 0x00000008ff12d212 */ /* 0x000fc400078e33ff */
[----:B------:R-:W-:Y:S01]  /*1050*/  @P2 IADD3 R27, R25, R6, RZ ;  /* 0x00000006191b2210 */ /* 0x000fe20007ffe0ff */
[-C--:B--2---:R-:W-:Y:S01]  /*1060*/  @!P2 IMAD R25, R13, R16.reuse, RZ ;  /* 0x000000100d19a224 */ /* 0x084fe200078e02ff */
[----:B------:R-:W-:Y:S01]  /*1070*/  LOP3.LUT R8, R234, 0xffffffc0, RZ, 0xc0, !PT ;  /* 0xffffffc0ea087812 */ /* 0x000fe200078ec0ff */
[C---:B------:R-:W-:Y:S01]  /*1080*/  @!P2 IMAD.WIDE.U32 R42, R190.reuse, R16, RZ ;  /* 0x00000010be2aa225 */ /* 0x040fe200078e00ff */
[----:B------:R-:W5:Y:S01]  /*1090*/  LDC.64 R6, c[0x0][0x488] ;  /* 0x00012200ff067b82 */ /* 0x000f620000000a00 */
[----:B------:R-:W-:Y:S02]  /*10a0*/  SHF.R.S32.HI R234, RZ, 0x6, R234 ;  /* 0x00000006ffea7819 */ /* 0x000fe400000114ea */
[----:B------:R-:W-:Y:S01]  /*10b0*/  @!P2 IMAD R25, R190, R17, R25 ;  /* 0x00000011be19a224 */ /* 0x000fe200078e0219 */
[----:B------:R-:W-:Y:S01]  /*10c0*/  IADD3 R17, R8, -0x40, RZ ;  /* 0xffffffc008117810 */ /* 0x000fe20007ffe0ff */
[----:B----4-:R-:W-:-:S03]  /*10d0*/  @P2 IMAD.WIDE.U32 R44, R33, R14, RZ ;  /* 0x0000000e212c2225 */ /* 0x010fc600078e00ff */
[----:B------:R-:W2:Y:S01]  /*10e0*/  @P3 LDC R35, c[0x0][0x2e4] ;  /* 0x0000b900ff233b82 */ /* 0x000ea20000000800 */
[----:B------:R-:W-:Y:S02]  /*10f0*/  IADD3 R40, P0, R17, R40, RZ ;  /* 0x0000002811287210 */ /* 0x000fe40007f1e0ff */
[----:B------:R-:W-:Y:S01]  /*1100*/  SHF.R.S32.HI R29, RZ, 0x1f, R17 ;  /* 0x0000001fff1d7819 */ /* 0x000fe20000011411 */
[----:B------:R-:W-:Y:S01]  /*1110*/  @P2 IMAD R14, R33, R15, R45 ;  /* 0x0000000f210e2224 */ /* 0x000fe200078e022d */
[----:B------:R-:W-:Y:S01]  /*1120*/  @!P2 IADD3 R14, R43, R25, RZ ;  /* 0x000000192b0ea210 */ /* 0x000fe20007ffe0ff */
[----:B------:R-:W-:Y:S01]  /*1130*/  IMAD R15, R39, R40, RZ ;  /* 0x00000028270f7224 */ /* 0x000fe200078e02ff */
[----:B------:R-:W-:Y:S01]  /*1140*/  IADD3.X R36, R29, R36, RZ, P0, !PT ;  /* 0x000000241d247210 */ /* 0x000fe200007fe4ff */
[----:B------:R-:W4:Y:S01]  /*1150*/  @P1 LDC.64 R8, c[0x0][0x248] ;  /* 0x00009200ff081b82 */ /* 0x000f220000000a00 */
[----:B-1----:R-:W-:Y:S01]  /*1160*/  @P3 IMAD R37, R190, R21, RZ ;  /* 0x00000015be253224 */ /* 0x002fe200078e02ff */
[----:B---3--:R-:W-:Y:S01]  /*1170*/  ISETP.NE.AND P0, PT, R24, RZ, PT ;  /* 0x000000ff1800720c */ /* 0x008fe20003f05270 */
[----:B------:R-:W-:Y:S01]  /*1180*/  @P2 IMAD.MOV.U32 R34, RZ, RZ, R44 ;  /* 0x000000ffff222224 */ /* 0x000fe200078e002c */
[----:B------:R-:W-:Y:S01]  /*1190*/  @!P2 MOV R34, R42 ;  /* 0x0000002a0022a202 */ /* 0x000fe20000000f00 */
[C---:B------:R-:W-:Y:S01]  /*11a0*/  IMAD R15, R38.reuse, R36, R15 ;  /* 0x00000024260f7224 */ /* 0x040fe200078e020f */
[----:B------:R-:W-:Y:S01]  /*11b0*/  @P3 SEL R16, R37, R33, !P2 ;  /* 0x0000002125103207 */ /* 0x000fe20005000000 */
[----:B------:R-:W-:-:S04]  /*11c0*/  IMAD.WIDE.U32 R40, R38, R40, RZ ;  /* 0x0000002826287225 */ /* 0x000fc800078e00ff */
[----:B-----5:R-:W-:-:S04]  /*11d0*/  IMAD.WIDE.U32 R36, R20, R6, RZ ;  /* 0x0000000614247225 */ /* 0x020fc800078e00ff */
[----:B------:R-:W-:Y:S01]  /*11e0*/  @P1 IMAD.IADD R6, R236, 0x1, R238 ;  /* 0x00000001ec061824 */ /* 0x000fe200078e02ee */
[----:B------:R-:W-:Y:S01]  /*11f0*/  SEL R36, R36, RZ, P0 ;  /* 0x000000ff24247207 */ /* 0x000fe20000000000 */
[----:B--2---:R-:W-:Y:S02]  /*1200*/  @P3 IMAD R35, R194, R35, R16 ;  /* 0x00000023c2233224 */ /* 0x004fe400078e0210 */
[----:B------:R-:W-:Y:S02]  /*1210*/  @!P3 IMAD R16, R190, R12, R194 ;  /* 0x0000000cbe10b224 */ /* 0x000fe400078e02c2 */
[----:B------:R-:W-:Y:S01]  /*1220*/  IMAD R7, R20, R7, R37 ;  /* 0x0000000714077224 */ /* 0x000fe200078e0225 */
[----:B------:R-:W-:Y:S01]  /*1230*/  SHF.R.S32.HI R20, RZ, 0x1f, R19 ;  /* 0x0000001fff147819 */ /* 0x000fe20000011413 */
[----:B------:R-:W-:Y:S02]  /*1240*/  IMAD R38, R194, R31, RZ ;  /* 0x0000001fc2267224 */ /* 0x000fe400078e02ff */
[----:B----4-:R-:W-:-:S02]  /*1250*/  @P1 IMAD R24, R6, R9, RZ ;  /* 0x0000000906181224 */ /* 0x010fc400078e02ff */
[----:B------:R-:W-:Y:S01]  /*1260*/  @P1 IMAD.WIDE.U32 R42, R6, R8, RZ ;  /* 0x00000008062a1225 */ /* 0x000fe200078e00ff */
[----:B------:R-:W-:-:S03]  /*1270*/  SHF.R.S32.HI R37, RZ, 0x1f, R38 ;  /* 0x0000001fff257819 */ /* 0x000fc60000011426 */
[----:B------:R-:W-:Y:S01]  /*1280*/  @!P3 IMAD R35, R16, R21, RZ ;  /* 0x000000151023b224 */ /* 0x000fe200078e02ff */
        /* <DEDUP_REMOVED lines=12> */
[----:B------:R-:W-:Y:S01]  /*1350*/  IMAD R7, R190, R7, R21 ;  /* 0x00000007be077224 */ /* 0x000fe200078e0215 */
[----:B------:R-:W-:-:S05]  /*1360*/  MOV R24, R42 ;  /* 0x0000002a00187202 */ /* 0x000fca0000000f00 */
[----:B------:R-:W-:-:S05]  /*1370*/  IMAD.WIDE.U32 R42, R190, R6, R24 ;  /* 0x00000006be2a7225 */ /* 0x000fca00078e0018 */
[----:B------:R-:W-:Y:S02]  /*1380*/  IADD3 R24, R43, R7, RZ ;  /* 0x000000072b187210 */ /* 0x000fe40007ffe0ff */
[----:B------:R-:W-:Y:S02]  /*1390*/  MOV R25, R42 ;  /* 0x0000002a00197202 */ /* 0x000fe40000000f00 */
.L_x_685:
        /* <DEDUP_REMOVED lines=13> */
[----:B------:R-:W-:-:S07]  /*1470*/  MOV R23, R42 ;  /* 0x0000002a00177202 */ /* 0x000fce0000000f00 */
.L_x_686:
        /* <DEDUP_REMOVED lines=10> */
.L_x_687:
[----:B------:R-:W-:-:S04]  /*1520*/  IMAD R6, R190, R12, R194 ;  /* 0x0000000cbe067224 */ /* 0x000fc800078e02c2 */
[----:B------:R-:W-:-:S07]  /*1530*/  IMAD R32, R6, R32, RZ ;  /* 0x0000002006207224 */ /* 0x000fce00078e02ff */
.L_x_688:
[----:B------:R-:W1:Y:S01]  /*1540*/  S2R R15, SR_TID.X ;  /* 0x00000000000f7919 */ /* 0x000e620000002100 */
[----:B------:R-:W2:Y:S01]  /*1550*/  LDC.64 R6, c[0x0][0x420] ;  /* 0x00010800ff067b82 */ /* 0x000ea20000000a00 */
[----:B------:R-:W-:Y:S01]  /*1560*/  IMAD R31, R31, R12, RZ ;  /* 0x0000000c1f1f7224 */ /* 0x000fe200078e02ff */
[----:B------:R-:W-:Y:S01]  /*1570*/  IADD3 R42, P4, R188, R34, RZ ;  /* 0x00000022bc2a7210 */ /* 0x000fe20007f9e0ff */
[----:B------:R-:W-:Y:S01]  /*1580*/  IMAD.IADD R32, R17, 0x1, R32 ;  /* 0x0000000111207824 */ /* 0x000fe200078e0220 */
[----:B------:R-:W-:Y:S01]  /*1590*/  SHF.R.S32.HI R189, RZ, 0x1f, R188 ;  /* 0x0000001fffbd7819 */ /* 0x000fe200000114bc */
[----:B------:R-:W-:Y:S01]  /*15a0*/  IMAD.SHL.U32 R33, R31, 0x40, RZ ;  /* 0x000000401f217824 */ /* 0x000fe200078e00ff */
[----:B------:R-:W-:Y:S01]  /*15b0*/  IADD3 R35, R17, R35, RZ ;  /* 0x0000002311237210 */ /* 0x000fe20007ffe0ff */
[----:B------:R-:W-:Y:S01]  /*15c0*/  ULDC UR4, c[0x0][0x398] ;  /* 0x0000e60000047ab9 */ /* 0x000fe20000000800 */
[----:B------:R-:W-:Y:S01]  /*15d0*/  ULDC.64 UR6, c[0x0][0x428] ;  /* 0x00010a0000067ab9 */ /* 0x000fe20000000a00 */
[----:B------:R-:W-:Y:S01]  /*15e0*/  IMAD.X R43, R189, 0x1, R14, P4 ;  /* 0x00000001bd2b7824 */ /* 0x000fe200020e060e */
[----:B------:R-:W-:Y:S01]  /*15f0*/  IADD3 R38, P3, P2, R40, R33, R38 ;  /* 0x0000002128267210 */ /* 0x000fe20007a7e026 */
[----:B------:R-:W3:Y:S01]  /*1600*/  LDC.64 R250, c[0x0][0x2b0] ;  /* 0x0000ac00fffa7b82 */ /* 0x000ee20000000a00 */
[----:B------:R-:W-:Y:S01]  /*1610*/  SHF.R.S32.HI R33, RZ, 0x1f, R33 ;  /* 0x0000001fff217819 */ /* 0x000fe20000011421 */
[----:B------:R-:W-:Y:S01]  /*1620*/  ULDC.64 UR8, c[0x0][0x210] ;  /* 0x0000840000087ab9 */ /* 0x000fe20000000a00 */
[----:B------:R-:W-:Y:S01]  /*1630*/  BSSY B1, `(.L_x_684) ;  /* 0x0000806000017945 */ /* 0x000fe20003800000 */
[C---:B------:R-:W-:Y:S01]  /*1640*/  IADD3 R204, R188.reuse, 0x40, RZ ;  /* 0x00000040bccc7810 */ /* 0x040fe20007ffe0ff */
[----:B------:R-:W-:Y:S01]  /*1650*/  VIADD R203, R188, 0x80 ;  /* 0x00000080bccb7836 */ /* 0x000fe20000000000 */
[----:B------:R-:W-:-:S02]  /*1660*/  IADD3.X R37, R39, R33, R37, P3, P2 ;  /* 0x0000002127257210 */ /* 0x000fc40001fe4425 */
[----:B------:R-:W-:Y:S01]  /*1670*/  IADD3 R36, P3, P2, R36, R38, R30 ;  /* 0x0000002624247210 */ /* 0x000fe20007a7e01e */
[----:B------:R-:W4:Y:S01]  /*1680*/  LDC.64 R40, c[0x0][0x478] ;  /* 0x00011e00ff287b82 */ /* 0x000f220000000a00 */
[----:B------:R-:W-:Y:S02]  /*1690*/  IADD3 R30, -R235, R237, R19 ;  /* 0x000000edeb1e7210 */ /* 0x000fe40007ffe113 */
[----:B------:R-:W-:Y:S01]  /*16a0*/  IADD3 R38, P4, R187, R17, RZ ;  /* 0x00000011bb267210 */ /* 0x000fe20007f9e0ff */
[-C--:B--2---:R-:W-:Y:S01]  /*16b0*/  IMAD R33, R29, R6.reuse, RZ ;  /* 0x000000061d217224 */ /* 0x084fe200078e02ff */
[----:B------:R-:W-:Y:S01]  /*16c0*/  IADD3.X R16, R16, R37, R27, P3, P2 ;  /* 0x0000002510107210 */ /* 0x000fe20001fe441b */
[----:B------:R-:W-:-:S04]  /*16d0*/  IMAD.WIDE.U32 R42, R17, R6, R42 ;  /* 0x00000006112a7225 */ /* 0x000fc800078e002a */
[----:B------:R-:W-:Y:S01]  /*16e0*/  IMAD R33, R17, R7, R33 ;  /* 0x0000000711217224 */ /* 0x000fe200078e0221 */
[----:B-1----:R-:W-:Y:S01]  /*16f0*/  SHF.R.S32.HI R14, RZ, 0x1f, R15 ;  /* 0x0000001fff0e7819 */ /* 0x002fe2000001140f */
[----:B------:R-:W-:Y:S01]  /*1700*/  VIADD R30, R30, -UR4 ;  /* 0x800000041e1e7c36 */ /* 0x000fe20008000000 */
[----:B------:R-:W-:Y:S01]  /*1710*/  SHF.R.S32.HI R17, RZ, 0x1f, R187 ;  /* 0x0000001fff117819 */ /* 0x000fe200000114bb */
[----:B------:R-:W-:Y:S01]  /*1720*/  IMAD.IADD R43, R43, 0x1, R33 ;  /* 0x000000012b2b7824 */ /* 0x000fe200078e0221 */
[----:B------:R-:W-:Y:S01]  /*1730*/  LEA.HI R34, R14, R15, RZ, 0x5 ;  /* 0x0000000f0e227211 */ /* 0x000fe200078f28ff */
[----:B---3--:R-:W-:Y:S01]  /*1740*/  IMAD.WIDE R250, R35, 0x4, R250 ;  /* 0x0000000423fa7825 */ /* 0x008fe200078e02fa */
[----:B------:R-:W-:Y:S02]  /*1750*/  IADD3.X R29, R17, R29, RZ, P4, !PT ;  /* 0x0000001d111d7210 */ /* 0x000fe400027fe4ff */
[----:B------:R-:W-:Y:S01]  /*1760*/  LOP3.LUT R242, R34, 0xffffffe0, RZ, 0xc0, !PT ;  /* 0xffffffe022f27812 */ /* 0x000fe200078ec0ff */
[----:B------:R-:W-:Y:S01]  /*1770*/  IMAD.WIDE.U32 R42, R194, UR6, R42 ;  /* 0x00000006c22a7c25 */ /* 0x000fe2000f8e002a */
[----:B------:R-:W-:-:S02]  /*1780*/  SHF.R.S32.HI R34, RZ, 0x5, R34 ;  /* 0x00000005ff227819 */ /* 0x000fc40000011422 */
[----:B------:R-:W-:Y:S01]  /*1790*/  SHF.R.S32.HI R39, RZ, 0x1f, R30 ;  /* 0x0000001fff277819 */ /* 0x000fe2000001141e */
[----:B------:R-:W-:Y:S02]  /*17a0*/  IMAD.IADD R242, R15, 0x1, -R242 ;  /* 0x000000010ff27824 */ /* 0x000fe400078e0af2 */
[----:B------:R-:W-:Y:S01]  /*17b0*/  IMAD R27, R29, R4, RZ ;  /* 0x000000041d1b7224 */ /* 0x000fe200078e02ff */
[----:B------:R-:W-:Y:S01]  /*17c0*/  LEA.HI R30, R39, R30, RZ, 0x6 ;  /* 0x0000001e271e7211 */ /* 0x000fe200078f30ff */
[----:B------:R-:W-:Y:S02]  /*17d0*/  IMAD R34, R34, R31, R242 ;  /* 0x0000001f22227224 */ /* 0x000fe400078e02f2 */
[----:B------:R-:W-:Y:S01]  /*17e0*/  IMAD R29, R195, UR6, RZ ;  /* 0x00000006c31d7c24 */ /* 0x000fe2000f8e02ff */
[----:B------:R-:W-:Y:S01]  /*17f0*/  SHF.R.S32.HI R211, RZ, 0x6, R30 ;  /* 0x00000006ffd37819 */ /* 0x000fe2000001141e */
[----:B------:R-:W-:Y:S01]  /*1800*/  IMAD R27, R38, R5, R27 ;  /* 0x00000005261b7224 */ /* 0x000fe200078e021b */
[----:B------:R-:W-:Y:S01]  /*1810*/  IADD3 R36, P2, R34, R36, RZ ;  /* 0x0000002422247210 */ /* 0x000fe20007f5e0ff */
[----:B------:R-:W-:Y:S01]  /*1820*/  IMAD.WIDE.U32 R38, R38, R4, R188 ;  /* 0x0000000426267225 */ /* 0x000fe200078e00bc */
[----:B------:R-:W-:-:S02]  /*1830*/  VIMNMX R211, RZ, R211, !PT ;  /* 0x000000d3ffd37248 */ /* 0x000fc40007fe0100 */
[----:B------:R-:W-:Y:S01]  /*1840*/  LEA.HI.X.SX32 R16, R34, R16, 0x1, P2 ;  /* 0x0000001022107211 */ /* 0x000fe200010f0eff */
[----:B------:R-:W-:Y:S01]  /*1850*/  IMAD R29, R194, UR7, R29 ;  /* 0x00000007c21d7c24 */ /* 0x000fe2000f8e021d */
[----:B------:R-:W-:Y:S01]  /*1860*/  ULDC.64 UR6, c[0x0][0x400] ;  /* 0x0001000000067ab9 */ /* 0x000fe20000000a00 */
[----:B------:R-:W-:Y:S01]  /*1870*/  IADD3 R28, P3, R28, R38, RZ ;  /* 0x000000261c1c7210 */ /* 0x000fe20007f7e0ff */
[----:B----4-:R-:W-:Y:S01]  /*1880*/  IMAD.WIDE R32, R32, 0x4, R40 ;  /* 0x0000000420207825 */ /* 0x010fe200078e0228 */
[----:B------:R-:W-:Y:S02]  /*1890*/  LEA R244, P2, R36, UR6, 0x2 ;  /* 0x0000000624f47c11 */ /* 0x000fe4000f8410ff */
[----:B------:R-:W-:Y:S01]  /*18a0*/  ISETP.GT.AND P4, PT, R234, R211, PT ;  /* 0x000000d3ea00720c */ /* 0x000fe20003f84270 */
[----:B------:R-:W-:Y:S01]  /*18b0*/  IMAD.IADD R37, R43, 0x1, R29 ;  /* 0x000000012b257824 */ /* 0x000fe200078e021d */
[----:B------:R-:W-:Y:S01]  /*18c0*/  LEA.HI.X R245, R36, UR7, R16, 0x2, P2 ;  /* 0x0000000724f57c11 */ /* 0x000fe200090f1410 */
[----:B------:R-:W-:Y:S01]  /*18d0*/  ULDC.64 UR6, c[0x0][0x258] ;  /* 0x0000960000067ab9 */ /* 0x000fe20000000a00 */
[----:B------:R-:W-:Y:S01]  /*18e0*/  IADD3.X R29, R26, R39, R27, P3, !PT ;  /* 0x000000271a1d7210 */ /* 0x000fe20001ffe41b */
[----:B------:R-:W-:Y:S01]  /*18f0*/  IMAD R27, R195, UR6, RZ ;  /* 0x00000006c31b7c24 */ /* 0x000fe2000f8e02ff */
[----:B------:R-:W-:Y:S01]  /*1900*/  MOV R36, R42 ;  /* 0x0000002a00247202 */ /* 0x000fe20000000f00 */
[----:B------:R-:W-:-:S02]  /*1910*/  IMAD R16, R17, R6, RZ ;  /* 0x0000000611107224 */ /* 0x000fc400078e02ff */
[----:B------:R-:W-:Y:S02]  /*1920*/  IMAD.MOV.U32 R214, RZ, RZ, R32 ;  /* 0x000000ffffd67224 */ /* 0x000fe400078e0020 */
[----:B------:R-:W-:Y:S02]  /*1930*/  IMAD.MOV.U32 R213, RZ, RZ, R33 ;  /* 0x000000ffffd57224 */ /* 0x000fe400078e0021 */
[----:B------:R-:W-:-:S04]  /*1940*/  IMAD.WIDE.U32 R32, R194, UR6, R28 ;  /* 0x00000006c2207c25 */ /* 0x000fc8000f8e001c */
[----:B------:R-:W-:Y:S01]  /*1950*/  IMAD R27, R194, UR7, R27 ;  /* 0x00000007c21b7c24 */ /* 0x000fe2000f8e021b */
[----:B------:R-:W-:Y:S01]  /*1960*/  ULDC.64 UR6, c[0x0][0x3e0] ;  /* 0x0000f80000067ab9 */ /* 0x000fe20000000a00 */
[C---:B------:R-:W-:Y:S01]  /*1970*/  IMAD R29, R187.reuse, R7, R16 ;  /* 0x00000007bb1d7224 */ /* 0x040fe200078e0210 */
[----:B------:R-:W-:Y:S01]  /*1980*/  LEA R248, P3, R32, UR8, 0x1 ;  /* 0x0000000820f87c11 */ /* 0x000fe2000f8608ff */
[----:B------:R-:W-:Y:S01]  /*1990*/  IMAD.WIDE.U32 R30, R187, R6, R36 ;  /* 0x00000006bb1e7225 */ /* 0x000fe200078e0024 */
[----:B------:R-:W-:-:S03]  /*19a0*/  IADD3 R27, R33, R27, RZ ;  /* 0x0000001b211b7210 */ /* 0x000fc60007ffe0ff */
[----:B------:R-:W-:Y:S01]  /*19b0*/  IMAD.IADD R29, R31, 0x1, R29 ;  /* 0x000000011f1d7824 */ /* 0x000fe200078e021d */
[----:B------:R-:W-:Y:S01]  /*19c0*/  LEA R246, P2, R30, UR6, 0x1 ;  /* 0x000000061ef67c11 */ /* 0x000fe2000f8408ff */
[----:B------:R-:W-:Y:S01]  /*19d0*/  VIADD R234, R234, 0xffffffff ;  /* 0xffffffffeaea7836 */ /* 0x000fe20000000000 */
[----:B------:R-:W-:Y:S02]  /*19e0*/  LEA.HI.X R249, R32, UR9, R27, 0x1, P3 ;  /* 0x0000000920f97c11 */ /* 0x000fe400098f0c1b */
[----:B------:R-:W-:Y:S01]  /*19f0*/  LEA.HI.X R247, R30, UR7, R29, 0x1, P2 ;  /* 0x000000071ef77c11 */ /* 0x000fe200090f0c1d */
[----:B------:R-:W-:Y:S08]  /*1a00*/  @P4 BRA `(.L_x_689) ;  /* 0x00000008002c4947 */ /* 0x000ff00003800000 */
        /* <DEDUP_REMOVED lines=25> */
.L_x_690:
        /* <DEDUP_REMOVED lines=12> */
.L_x_691:
        /* <DEDUP_REMOVED lines=32> */
.L_x_693:
[----:B------:R-:W-:Y:S05]  /*1e60*/  BSYNC B0 ;  /* 0x0000000000007941 */ /* 0x000fea0003800000 */
.L_x_692:
        /* <DEDUP_REMOVED lines=19> */
.L_x_695:
[----:B------:R-:W-:Y:S05]  /*1fa0*/  BSYNC B0 ;  /* 0x0000000000007941 */ /* 0x000fea0003800000 */
.L_x_694:
        /* <DEDUP_REMOVED lines=28> */
.L_x_697:
[----:B------:R-:W-:Y:S05]  /*2170*/  BSYNC B0 ;  /* 0x0000000000007941 */ /* 0x000fea0003800000 */
.L_x_696:
        /* <DEDUP_REMOVED lines=20> */
.L_x_689:
[----:B------:R-:W-:Y:S01]  /*22c0*/  @P0 BAR.SYNC.DEFER_BLOCKING 0x0 ;  /* 0x0000000000000b1d */ /* 0x000fe20000010000 */
[----:B------:R-:W-:Y:S01]  /*22d0*/  IMAD R16, R234, -0x40, R237 ;  /* 0xffffffc0ea107824 */ /* 0x000fe200078e02ed */
[----:B------:R-:W-:Y:S01]  /*22e0*/  LEA R202, R186, UR5, 0x1 ;  /* 0x00000005baca7c11 */ /* 0x000fe2000f8e08ff */
[C---:B------:R-:W-:Y:S01]  /*22f0*/  VIADD R26, R187.reuse, 0x20 ;  /* 0x00000020bb1a7836 */ /* 0x040fe20000000000 */
        /* <DEDUP_REMOVED lines=30> */
.L_x_700:
[----:B------:R-:W-:Y:S05]  /*24e0*/  BSYNC B0 ;  /* 0x0000000000007941 */ /* 0x000fea0003800000 */
.L_x_699:
        /* <DEDUP_REMOVED lines=38> */
.L_x_702:
[----:B------:R-:W-:Y:S05]  /*2750*/  BSYNC B0 ;  /* 0x0000000000007941 */ /* 0x000fea0003800000 */
.L_x_701:
        /* <DEDUP_REMOVED lines=16> */
.L_x_704:
        /* <DEDUP_REMOVED lines=29> */
.L_x_705:
[----:B------:R-:W-:Y:S05]  /*2a30*/  BSYNC B0 ;  /* 0x0000000000007941 */ /* 0x000fea0003800000 */
.L_x_703:
        /* <DEDUP_REMOVED lines=17> */
.L_x_707:
        /* <DEDUP_REMOVED lines=37> */
.L_x_708:
[----:B------:R-:W-:Y:S05]  /*2da0*/  BSYNC B0 ;  /* 0x0000000000007941 */ /* 0x000fea0003800000 */
.L_x_706:
        /* <DEDUP_REMOVED lines=58> */
.L_x_710:
[----:B------:R-:W-:Y:S05]  /*3150*/  BSYNC B0 ;  /* 0x0000000000007941 */ /* 0x000fea0003800000 */
.L_x_709:
        /* <DEDUP_REMOVED lines=41> */
.L_x_712:
[----:B------:R-:W-:Y:S05]  /*33f0*/  BSYNC B0 ;  /* 0x0000000000007941 */ /* 0x000fea0003800000 */
.L_x_711:
        /* <DEDUP_REMOVED lines=45> */
.L_x_714:
[----:B------:R-:W-:Y:S05]  /*36d0*/  BSYNC B0 ;  /* 0x0000000000007941 */ /* 0x000fea0003800000 */
.L_x_713:
        /* <DEDUP_REMOVED lines=15> */
[----:B------:R-:W5:Y:S01]  /*37d0*/  @!P5 LDC.64 R8, c[0x0][0x220] ;  /* 0x00008800ff08db82 */ /* 0x000f620000000a00 */
[----:B------:R-:W-:Y:S01]  /*37e0*/  IMAD R17, R19, R11, R17 ;  /* 0x0000000b13117224 */ /* 0x000fe200078e0211 */
[----:B------:R2:W-:Y:S03]  /*37f0*/  @P5 STS.128 [R202+0x19000], RZ ;  /* 0x019000ffca005388 */ /* 0x0005e60000000c00 */
[----:B------:R-:W-:-:S03]  /*3800*/  IMAD.IADD R17, R21, 0x1, R17 ;  /* 0x0000000115117824 */ /* 0x000fc600078e0211 */
[----:B-1----:R-:W1:Y:S08]  /*3810*/  @!P4 LDC.64 R6, c[0x0][0x220] ;  /* 0x00008800ff06cb82 */ /* 0x002e700000000a00 */
[----:B------:R-:W3:Y:S01]  /*3820*/  @!P2 LDC.64 R4, c[0x0][0x220] ;  /* 0x00008800ff04ab82 */ /* 0x000ee20000000a00 */
[----:B-----5:R-:W-:-:S04]  /*3830*/  @!P5 LEA R8, P6, R20, R8, 0x1 ;  /* 0x000000081408d211 */ /* 0x020fc800078c08ff */
[C---:B------:R-:W-:Y:S02]  /*3840*/  @!P5 LEA.HI.X R9, R20.reuse, R9, R17, 0x1, P6 ;  /* 0x000000091409d211 */ /* 0x040fe400030f0c11 */
[----:B-1----:R-:W-:-:S03]  /*3850*/  @!P4 LEA R6, P3, R20, R6, 0x1 ;  /* 0x000000061406c211 */ /* 0x002fc600078608ff */
[----:B------:R-:W-:Y:S01]  /*3860*/  @!PT LDS RZ, [RZ] ;  /* 0x00000000fffff984 */ /* 0x000fe20000000800 */
[----:B------:R-:W-:Y:S01]  /*3870*/  @!PT LDS RZ, [RZ] ;  /* 0x00000000fffff984 */ /* 0x000fe20000000800 */
[----:B------:R-:W-:Y:S01]  /*3880*/  @!PT LDS RZ, [RZ] ;  /* 0x00000000fffff984 */ /* 0x000fe20000000800 */
[----:B------:R2:W-:Y:S01]  /*3890*/  @!P5 LDGSTS.E.BYPASS.LTC128B.128 [R202+0x19000], desc[UR14][R8.64] ;  /* 0x1900000008cadfae */ /* 0x0005e2000b901d4e */
[----:B------:R-:W-:-:S03]  /*38a0*/  @!P4 LEA.HI.X R7, R20, R7, R17, 0x1, P3 ;  /* 0x000000071407c211 */ /* 0x000fc600018f0c11 */
[----:B------:R2:W-:Y:S01]  /*38b0*/  @P4 STS.128 [R202+0x1b000], RZ ;  /* 0x01b000ffca004388 */ /* 0x0005e20000000c00 */
        /* <DEDUP_REMOVED lines=11> */
.L_x_716:
[----:B------:R-:W-:Y:S05]  /*3970*/  BSYNC B0 ;  /* 0x0000000000007941 */ /* 0x000fea0003800000 */
.L_x_715:
[----:B------:R-:W-:Y:S01]  /*3980*/  ULDC.64 UR6, c[0x0][0x3c8] ;  /* 0x0000f20000067ab9 */ /* 0x000fe20000000a00 */
[----:B------:R-:W3:Y:S01]  /*3990*/  LDC.64 R182, c[0x0][0x3b8] ;  /* 0x0000ee00ffb67b82 */ /* 0x000ee20000000a00 */
[----:B------:R-:W-:Y:S01]  /*39a0*/  ISETP.NE.U32.AND P5, PT, RZ, UR6, PT ;  /* 0x00000006ff007c0c */ /* 0x000fe2000bfa5070 */
[----:B--2---:R-:W-:Y:S01]  /*39b0*/  IMAD R8, R190, R12, R194 ;  /* 0x0000000cbe087224 */ /* 0x004fe200078e02c2 */
[----:B------:R-:W-:Y:S01]  /*39c0*/  ISETP.GE.AND P2, PT, R192, R16, PT ;  /* 0x00000010c000720c */ /* 0x000fe20003f46270 */
[----:B------:R-:W-:Y:S01]  /*39d0*/  IMAD.MOV.U32 R231, RZ, RZ, 0x7f800000 ;  /* 0x7f800000ffe77424 */ /* 0x000fe200078e00ff */
[----:B------:R-:W-:Y:S01]  /*39e0*/  ISETP.NE.AND.EX P5, PT, RZ, UR7, PT, P5 ;  /* 0x00000007ff007c0c */ /* 0x000fe2000bfa5350 */
[----:B------:R-:W-:Y:S01]  /*39f0*/  IMAD.MOV.U32 R232, RZ, RZ, 0x7f800000 ;  /* 0x7f800000ffe87424 */ /* 0x000fe200078e00ff */
[----:B------:R-:W0:Y:S01]  /*3a00*/  LDGDEPBAR ;  /* 0x00000000000079af */ /* 0x000e220000000000 */
[----:B------:R-:W2:Y:S01]  /*3a10*/  LDC R205, c[0x0][0x270] ;  /* 0x00009c00ffcd7b82 */ /* 0x000ea20000000800 */
[----:B------:R-:W-:Y:S01]  /*3a20*/  IMAD.SHL.U32 R210, R184, 0x20, RZ ;  /* 0x00000020b8d27824 */ /* 0x000fe200078e00ff */
[----:B------:R-:W-:Y:S01]  /*3a30*/  SHF.R.S32.HI R216, RZ, 0x1f, R242 ;  /* 0x0000001fffd87819 */ /* 0x000fe200000114f2 */
[----:B------:R-:W-:Y:S01]  /*3a40*/  IMAD.MOV.U32 R174, RZ, RZ, 0x20 ;  /* 0x00000020ffae7424 */ /* 0x000fe200078e00ff */
[----:B------:R-:W-:Y:S01]  /*3a50*/  ULDC UR4, c[0x0][0x2d0] ;  /* 0x0000b40000047ab9 */ /* 0x000fe20000000800 */
[----:B------:R-:W-:-:S02]  /*3a60*/  IMAD.MOV.U32 R173, RZ, RZ, 0x40 ;  /* 0x00000040ffad7424 */ /* 0x000fc400078e00ff */
[----:B------:R-:W-:Y:S02]  /*3a70*/  VIADD R176, R179, 0x3000 ;  /* 0x00003000b3b07836 */ /* 0x000fe40000000000 */
[----:B------:R-:W-:Y:S01]  /*3a80*/  VIADD R175, R180, 0x3000 ;  /* 0x00003000b4af7836 */ /* 0x000fe20000000000 */
[----:B-1----:R-:W1:Y:S01]  /*3a90*/  @P5 LDC.64 R4, c[0x0][0x3d0] ;  /* 0x0000f400ff045b82 */ /* 0x002e620000000a00 */
[----:B------:R-:W-:Y:S01]  /*3aa0*/  IMAD.MOV.U32 R230, RZ, RZ, RZ ;  /* 0x000000ffffe67224 */ /* 0x000fe200078e00ff */
[----:B------:R-:W-:Y:S01]  /*3ab0*/  CS2R R142, SRZ ;  /* 0x00000000008e7805 */ /* 0x000fe2000001ff00 */
[----:B------:R-:W-:Y:S01]  /*3ac0*/  IMAD.MOV.U32 R229, RZ, RZ, R233 ;  /* 0x000000ffffe57224 */ /* 0x000fe200078e00e9 */
[----:B------:R-:W-:Y:S02]  /*3ad0*/  CS2R R140, SRZ ;  /* 0x00000000008c7805 */ /* 0x000fe4000001ff00 */
[----:B------:R-:W-:Y:S01]  /*3ae0*/  CS2R R146, SRZ ;  /* 0x0000000000927805 */ /* 0x000fe2000001ff00 */
[----:B---3--:R-:W3:Y:S01]  /*3af0*/  LDG.E.64 R10, desc[UR14][R182.64+0x8] ;  /* 0x0000080eb60a7981 */ /* 0x008ee2000c1e1b00 */
        /* <DEDUP_REMOVED lines=17> */
[-C--:B-1----:R-:W-:Y:S01]  /*3c10*/  @P5 IMAD R13, R13, R4.reuse, RZ ;  /* 0x000000040d0d5224 */ /* 0x082fe200078e02ff */
[----:B------:R-:W-:Y:S01]  /*3c20*/  CS2R R106, SRZ ;  /* 0x00000000006a7805 */ /* 0x000fe2000001ff00 */
[----:B------:R-:W-:Y:S01]  /*3c30*/  @P5 IMAD.WIDE.U32 R6, R190, R4, R194 ;  /* 0x00000004be065225 */ /* 0x000fe200078e00c2 */
[----:B------:R-:W-:-:S02]  /*3c40*/  CS2R R104, SRZ ;  /* 0x0000000000687805 */ /* 0x000fc4000001ff00 */
[----:B------:R-:W-:Y:S02]  /*3c50*/  CS2R R102, SRZ ;  /* 0x0000000000667805 */ /* 0x000fe4000001ff00 */
[----:B------:R-:W-:Y:S01]  /*3c60*/  CS2R R100, SRZ ;  /* 0x0000000000647805 */ /* 0x000fe2000001ff00 */
[----:B------:R-:W-:Y:S01]  /*3c70*/  @P5 IMAD R5, R190, R5, R13 ;  /* 0x00000005be055224 */ /* 0x000fe200078e020d */
[----:B------:R-:W-:Y:S01]  /*3c80*/  @P5 LEA R4, P1, R6, UR6, 0x2 ;  /* 0x0000000606045c11 */ /* 0x000fe2000f8210ff */
[----:B------:R-:W4:Y:S01]  /*3c90*/  LDG.E.64 R182, desc[UR14][R182.64] ;  /* 0x0000000eb6b67981 */ /* 0x000f22000c1e1b00 */
[----:B------:R-:W-:Y:S01]  /*3ca0*/  IMAD.SHL.U32 R8, R8, 0x20, RZ ;  /* 0x0000002008087824 */ /* 0x000fe200078e00ff */
[----:B------:R-:W-:Y:S01]  /*3cb0*/  SEL R176, R176, R179, !P0 ;  /* 0x000000b3b0b07207 */ /* 0x000fe20004000000 */
[----:B------:R-:W-:Y:S01]  /*3cc0*/  @P5 IMAD.IADD R5, R7, 0x1, R5 ;  /* 0x0000000107055824 */ /* 0x000fe200078e0205 */
[----:B------:R-:W-:Y:S02]  /*3cd0*/  SEL R175, R175, R180, !P0 ;  /* 0x000000b4afaf7207 */ /* 0x000fe40004000000 */
[----:B------:R-:W-:-:S02]  /*3ce0*/  CS2R R62, SRZ ;  /* 0x00000000003e7805 */ /* 0x000fc4000001ff00 */
[----:B------:R-:W-:Y:S02]  /*3cf0*/  CS2R R60, SRZ ;  /* 0x00000000003c7805 */ /* 0x000fe4000001ff00 */
[----:B------:R-:W-:Y:S02]  /*3d00*/  CS2R R66, SRZ ;  /* 0x0000000000427805 */ /* 0x000fe4000001ff00 */
[----:B------:R-:W-:Y:S02]  /*3d10*/  @P5 LEA.HI.X R5, R6, UR7, R5, 0x2, P1 ;  /* 0x0000000706055c11 */ /* 0x000fe400088f1405 */
[----:B------:R-:W-:Y:S02]  /*3d20*/  CS2R R64, SRZ ;  /* 0x0000000000407805 */ /* 0x000fe4000001ff00 */
[----:B------:R-:W-:Y:S01]  /*3d30*/  LEA.HI R7, R14, R15, RZ, 0x4 ;  /* 0x0000000f0e077211 */ /* 0x000fe200078f20ff */
[----:B------:R-:W1:Y:S01]  /*3d40*/  @P5 LDC R6, c[0x0][0x2e8] ;  /* 0x0000ba00ff065b82 */ /* 0x000e620000000800 */
[----:B------:R-:W-:Y:S01]  /*3d50*/  CS2R R58, SRZ ;  /* 0x00000000003a7805 */ /* 0x000fe2000001ff00 */
[----:B------:R2:W4:Y:S01]  /*3d60*/  @P5 LDG.E R4, desc[UR14][R4.64] ;  /* 0x0000000e04045981 */ /* 0x000522000c1e1900 */
[----:B------:R-:W-:-:S02]  /*3d70*/  LOP3.LUT R7, R7, 0xfffffff0, RZ, 0xc0, !PT ;  /* 0xfffffff007077812 */ /* 0x000fc400078ec0ff */
        /* <DEDUP_REMOVED lines=19> */
[----:B------:R-:W-:Y:S01]  /*3eb0*/  LEA R176, R176, UR5, 0x1 ;  /* 0x00000005b0b07c11 */ /* 0x000fe2000f8e08ff */
[----:B------:R-:W-:Y:S01]  /*3ec0*/  ULDC UR6, c[0x0][0x2dc] ;  /* 0x0000b70000067ab9 */ /* 0x000fe20000000800 */
[----:B------:R-:W-:Y:S01]  /*3ed0*/  LEA R175, R175, UR5, 0x1 ;  /* 0x00000005afaf7c11 */ /* 0x000fe2000f8e08ff */
[----:B------:R-:W-:Y:S01]  /*3ee0*/  ULDC.U8 UR8, c[0x0][0x388] ;  /* 0x0000e20000087ab9 */ /* 0x000fe20000000000 */
[----:B--2---:R-:W-:Y:S01]  /*3ef0*/  VIADD R5, R192, 0x8 ;  /* 0x00000008c0057836 */ /* 0x004fe20000000000 */
[----:B------:R-:W-:-:S04]  /*3f00*/  ULDC UR7, c[0x0][0x2ec] ;  /* 0x0000bb0000077ab9 */ /* 0x000fc80000000800 */
[----:B------:R-:W-:Y:S02]  /*3f10*/  ISETP.GE.AND P1, PT, R5, R16, PT ;  /* 0x000000100500720c */ /* 0x000fe40003f26270 */
[----:B------:R-:W2:Y:S01]  /*3f20*/  S2R R5, SR_TID.X ;  /* 0x0000000000057919 */ /* 0x000ea20000002100 */
[----:B------:R-:W-:-:S05]  /*3f30*/  IMAD.IADD R15, R15, 0x1, -R7 ;  /* 0x000000010f0f7824 */ /* 0x000fca00078e0a07 */
[----:B------:R-:W-:-:S04]  /*3f40*/  SHF.R.S32.HI R7, RZ, 0x1f, R15 ;  /* 0x0000001fff077819 */ /* 0x000fc8000001140f */
[----:B------:R-:W-:-:S04]  /*3f50*/  LEA.HI R7, R7, R15, RZ, 0x3 ;  /* 0x0000000f07077211 */ /* 0x000fc800078f18ff */
[----:B------:R-:W-:Y:S01]  /*3f60*/  LOP3.LUT R7, R7, 0xfffffff8, RZ, 0xc0, !PT ;  /* 0xfffffff807077812 */ /* 0x000fe200078ec0ff */
[----:B------:R-:W-:Y:S01]  /*3f70*/  IMAD.WIDE R16, R192, 0x4, R250 ;  /* 0x00000004c0107825 */ /* 0x000fe200078e02fa */
[----:B-1----:R-:W1:Y:S03]  /*3f80*/  @P5 MUFU.RCP R6, R6 ;  /* 0x0000000600065308 */ /* 0x002e660000001000 */
[----:B------:R-:W-:Y:S01]  /*3f90*/  IMAD.IADD R7, R15, 0x1, -R7 ;  /* 0x000000010f077824 */ /* 0x000fe200078e0a07 */
[----:B------:R1:W5:Y:S04]  /*3fa0*/  @!P2 LDG.E R231, desc[UR14][R16.64] ;  /* 0x0000000e10e7a981 */ /* 0x000368000c1e1900 */
[----:B------:R1:W5:Y:S01]  /*3fb0*/  @!P1 LDG.E R232, desc[UR14][R16.64+0x20] ;  /* 0x0000200e10e89981 */ /* 0x000362000c1e1900 */
[----:B--2---:R-:W-:-:S05]  /*3fc0*/  IMAD.SHL.U32 R5, R5, 0x2, RZ ;  /* 0x0000000205057824 */ /* 0x004fca00078e00ff */
[----:B------:R-:W-:-:S05]  /*3fd0*/  LOP3.LUT R210, R210, 0x6, R5, 0xf8, !PT ;  /* 0x00000006d2d27812 */ /* 0x000fca00078ef805 */
[----:B------:R-:W-:-:S04]  /*3fe0*/  IMAD R210, R191, 0x40, R210 ;  /* 0x00000040bfd27824 */ /* 0x000fc800078e02d2 */
[C---:B------:R-:W-:Y:S02]  /*3ff0*/  VIADD R209, R210.reuse, 0x18 ;  /* 0x00000018d2d17836 */ /* 0x040fe40000000000 */
[C---:B------:R-:W-:Y:S02]  /*4000*/  VIADD R208, R210.reuse, 0x11 ;  /* 0x00000011d2d07836 */ /* 0x040fe40000000000 */
[C---:B------:R-:W-:Y:S02]  /*4010*/  VIADD R207, R210.reuse, 0x10 ;  /* 0x00000010d2cf7836 */ /* 0x040fe40000000000 */
[C---:B------:R-:W-:Y:S02]  /*4020*/  VIADD R206, R210.reuse, 0x9 ;  /* 0x00000009d2ce7836 */ /* 0x040fe40000000000 */
[C---:B------:R-:W-:Y:S02]  /*4030*/  VIADD R240, R210.reuse, 0x8 ;  /* 0x00000008d2f07836 */ /* 0x040fe40000000000 */
[----:B------:R-:W-:-:S02]  /*4040*/  VIADD R239, R210, 0x1 ;  /* 0x00000001d2ef7836 */ /* 0x000fc40000000000 */
[----:B------:R-:W-:Y:S01]  /*4050*/  VIADD R200, R210, 0x19 ;  /* 0x00000019d2c87836 */ /* 0x000fe20000000000 */
[----:B------:R-:W-:Y:S02]  /*4060*/  I2FP.F32.S32 R201, R210 ;  /* 0x000000d200c97245 */ /* 0x000fe40000201400 */
[----:B------:R-:W-:Y:S02]  /*4070*/  I2FP.F32.S32 R209, R209 ;  /* 0x000000d100d17245 */ /* 0x000fe40000201400 */
[----:B------:R-:W-:Y:S02]  /*4080*/  I2FP.F32.S32 R208, R208 ;  /* 0x000000d000d07245 */ /* 0x000fe40000201400 */
[----:B------:R-:W-:Y:S02]  /*4090*/  I2FP.F32.S32 R207, R207 ;  /* 0x000000cf00cf7245 */ /* 0x000fe40000201400 */
[----:B------:R-:W-:Y:S02]  /*40a0*/  I2FP.F32.S32 R206, R206 ;  /* 0x000000ce00ce7245 */ /* 0x000fe40000201400 */
[----:B------:R-:W-:-:S02]  /*40b0*/  I2FP.F32.S32 R240, R240 ;  /* 0x000000f000f07245 */ /* 0x000fc40000201400 */
[----:B------:R-:W-:Y:S02]  /*40c0*/  I2FP.F32.S32 R239, R239 ;  /* 0x000000ef00ef7245 */ /* 0x000fe40000201400 */
[----:B------:R-:W-:Y:S02]  /*40d0*/  I2FP.F32.S32 R241, R200 ;  /* 0x000000c800f17245 */ /* 0x000fe40000201400 */
[----:B---3--:R-:W-:-:S04]  /*40e0*/  IADD3 R242, P4, P3, R8, R10, R242 ;  /* 0x0000000a08f27210 */ /* 0x008fc80007b9e0f2 */
[----:B------:R-:W-:-:S05]  /*40f0*/  R2P PR, R7, 0x6 ;  /* 0x0000000607007804 */ /* 0x000fca0000000000 */
[----:B------:R-:W-:Y:S02]  /*4100*/  SEL R174, R174, 0xffffffe0, !P1 ;  /* 0xffffffe0aeae7807 */ /* 0x000fe40004800000 */
[----:B------:R-:W-:Y:S02]  /*4110*/  SEL R173, R173, 0xffffffc0, !P2 ;  /* 0xffffffc0adad7807 */ /* 0x000fe40005000000 */
[----:B------:R-:W-:Y:S01]  /*4120*/  SHF.R.S32.HI R8, RZ, 0x1f, R8 ;  /* 0x0000001fff087819 */ /* 0x000fe20000011408 */
[----:B------:R-:W-:Y:S02]  /*4130*/  IMAD.IADD R172, R177, 0x1, R174 ;  /* 0x00000001b1ac7824 */ /* 0x000fe400078e02ae */
[----:B------:R-:W-:Y:S01]  /*4140*/  IMAD.WIDE.U32 R242, R242, -0x2daee0ad, RZ ;  /* 0xd2511f53f2f27825 */ /* 0x000fe200078e00ff */
[----:B------:R-:W-:-:S03]  /*4150*/  IADD3.X R216, R8, R11, R216, P4, P3 ;  /* 0x0000000b08d87210 */ /* 0x000fc600027e64d8 */
[----:B------:R-:W-:Y:S02]  /*4160*/  IMAD.IADD R170, R177, 0x1, R173 ;  /* 0x00000001b1aa7824 */ /* 0x000fe400078e02ad */
[----:B------:R-:W-:Y:S02]  /*4170*/  IMAD.IADD R171, R173, 0x1, R172 ;  /* 0x00000001adab7824 */ /* 0x000fe400078e02ac */
[C---:B----4-:R-:W-:Y:S02]  /*4180*/  VIADD R228, R183.reuse, 0x646e171e ;  /* 0x646e171eb7e47836 */ /* 0x050fe40000000000 */
[C---:B------:R-:W-:Y:S02]  /*4190*/  VIADD R227, R182.reuse, 0xb54cda56 ;  /* 0xb54cda56b6e37836 */ /* 0x040fe40000000000 */
[----:B------:R-:W-:Y:S02]  /*41a0*/  VIADD R226, R183, 0xa9066899 ;  /* 0xa9066899b7e27836 */ /* 0x000fe40000000000 */
[----:B------:R-:W-:-:S02]  /*41b0*/  VIADD R225, R182, 0x1715609d ;  /* 0x1715609db6e17836 */ /* 0x000fc40000000000 */
[C---:B------:R-:W-:Y:S02]  /*41c0*/  VIADD R224, R183.reuse, 0xed9eba14 ;  /* 0xed9eba14b7e07836 */ /* 0x040fe40000000000 */
[----:B------:R-:W-:Y:S02]  /*41d0*/  VIADD R223, R182, 0x78dde6e4 ;  /* 0x78dde6e4b6df7836 */ /* 0x000fe40000000000 */
[C---:B------:R-:W-:Y:S02]  /*41e0*/  VIADD R222, R183.reuse, 0x32370b8f ;  /* 0x32370b8fb7de7836 */ /* 0x040fe40000000000 */
[----:B-1----:R-:W-:Y:S01]  /*41f0*/  @P5 FMUL.FTZ R230, R4, R6 ;  /* 0x0000000604e65220 */ /* 0x002fe20000410000 */
[C---:B------:R-:W-:Y:S02]  /*4200*/  VIADD R221, R182.reuse, 0xdaa66d2b ;  /* 0xdaa66d2bb6dd7836 */ /* 0x040fe40000000000 */
[----:B------:R-:W-:Y:S02]  /*4210*/  VIADD R220, R183, 0x76cf5d0a ;  /* 0x76cf5d0ab7dc7836 */ /* 0x000fe40000000000 */
[----:B------:R-:W-:-:S02]  /*4220*/  VIADD R219, R182, 0x3c6ef372 ;  /* 0x3c6ef372b6db7836 */ /* 0x000fc40000000000 */
[----:B------:R-:W-:Y:S02]  /*4230*/  VIADD R218, R183, 0xbb67ae85 ;  /* 0xbb67ae85b7da7836 */ /* 0x000fe40000000000 */
[----:B------:R-:W-:-:S07]  /*4240*/  VIADD R217, R182, 0x9e3779b9 ;  /* 0x9e3779b9b6d97836 */ /* 0x000fce0000000000 */
.L_x_719:
[----:B------:R-:W0:Y:S01]  /*4250*/  LDGDEPBAR ;  /* 0x00000000000079af */ /* 0x000e220000000000 */
[C---:B------:R-:W-:Y:S01]  /*4260*/  IMAD.IADD R98, R175.reuse, 0x1, R174 ;  /* 0x00000001af627824 */ /* 0x040fe200078e02ae */
[----:B------:R-:W-:Y:S01]  /*4270*/  LEA R151, R180, UR5, 0x1 ;  /* 0x00000005b4977c11 */ /* 0x000fe2000f8e08ff */
[--C-:B------:R-:W-:Y:S01]  /*4280*/  IMAD.IADD R97, R175, 0x1, R173.reuse ;  /* 0x00000001af617824 */ /* 0x100fe200078e02ad */
[----:B-----5:R-:W-:Y:S01]  /*4290*/  FSETP.NEU.FTZ.AND P5, PT, R232, -INF , PT ;  /* 0xff800000e800780b */ /* 0x020fe20003fbd000 */
[----:B------:R-:W-:Y:S01]  /*42a0*/  IMAD.IADD R96, R98, 0x1, R173 ;  /* 0x0000000162607824 */ /* 0x000fe200078e02ad */
[----:B------:R-:W-:Y:S01]  /*42b0*/  FSETP.NEU.FTZ.AND P6, PT, R231, -INF , PT ;  /* 0xff800000e700780b */ /* 0x000fe20003fdd000 */
[----:B------:R-:W-:Y:S02]  /*42c0*/  IMAD.MOV.U32 R215, RZ, RZ, R213 ;  /* 0x000000ffffd77224 */ /* 0x000fe400078e00d5 */
[--C-:B------:R-:W-:Y:S02]  /*42d0*/  IMAD.IADD R150, R174, 0x1, R151.reuse ;  /* 0x00000001ae967824 */ /* 0x100fe400078e0297 */
[C---:B------:R-:W-:Y:S02]  /*42e0*/  IMAD.IADD R149, R173.reuse, 0x1, R151 ;  /* 0x00000001ad957824 */ /* 0x040fe400078e0297 */
[----:B------:R-:W-:Y:S01]  /*42f0*/  IMAD.IADD R148, R173, 0x1, R150 ;  /* 0x00000001ad947824 */ /* 0x000fe200078e0296 */
        /* <DEDUP_REMOVED lines=76> */
[----:B------:R-:W-:Y:S05]  /*47c0*/  HMMA.16816.F32 R16, R76, R74, R16 ;  /* 0x0000004a4c10723c */ /* 0x000fea0000001810 */
[----:B------:R-:W-:Y:S01]  /*47d0*/  IMAD.SHL.U32 R73, R191, 0x40, RZ ;  /* 0x00000040bf497824 */ /* 0x000fe200078e00ff */
[C---:B----4-:R-:W-:Y:S05]  /*47e0*/  HMMA.16816.F32 R4, R80.reuse, R88, R4 ;  /* 0x000000585004723c */ /* 0x050fea0000001804 */
[----:B------:R-:W-:Y:S01]  /*47f0*/  IADD3 R74, R237, 0x40, R73 ;  /* 0x00000040ed4a7810 */ /* 0x000fe20007ffe049 */
[C---:B------:R-:W-:Y:S05]  /*4800*/  HMMA.16816.F32 R8, R80.reuse, R90, R8 ;  /* 0x0000005a5008723c */ /* 0x040fea0000001808 */
[----:B------:R-:W-:Y:S01]  /*4810*/  IMAD.SHL.U32 R72, R234, 0x40, RZ ;  /* 0x00000040ea487824 */ /* 0x000fe200078e00ff */
[C---:B-1----:R-:W-:Y:S05]  /*4820*/  HMMA.16816.F32 R12, R80.reuse, R68, R12 ;  /* 0x00000044500c723c */ /* 0x042fea000000180c */
[----:B------:R-:W-:Y:S01]  /*4830*/  IMAD.IADD R74, R74, 0x1, -R235 ;  /* 0x000000014a4a7824 */ /* 0x000fe200078e0aeb */
[----:B------:R-:W-:Y:S04]  /*4840*/  HMMA.16816.F32 R16, R80, R70, R16 ;  /* 0x000000465010723c */ /* 0x000fe80000001810 */
[----:B------:R-:W-:Y:S01]  /*4850*/  ISETP.GE.AND P3, PT, R72, R74, PT ;  /* 0x0000004a4800720c */ /* 0x000fe20003f66270 */
[----:B------:R-:W-:Y:S01]  /*4860*/  IMAD R76, R234, 0x4, R185 ;  /* 0x00000004ea4c7824 */ /* 0x000fe200078e02b9 */
[C---:B--2---:R-:W-:Y:S05]  /*4870*/  HMMA.16816.F32 R4, R84.reuse, R92, R4 ;  /* 0x0000005c5404723c */ /* 0x044fea0000001804 */
[----:B------:R-:W-:Y:S01]  /*4880*/  VIADD R74, R73, 0x40 ;  /* 0x00000040494a7836 */ /* 0x000fe20000000000 */
[C---:B------:R-:W-:Y:S04]  /*4890*/  HMMA.16816.F32 R8, R84.reuse, R94, R8 ;  /* 0x0000005e5408723c */ /* 0x040fe80000001808 */
[----:B------:R-:W-:Y:S01]  /*48a0*/  ISETP.LT.AND P3, PT, R74, R235, P3 ;  /* 0x000000eb4a00720c */ /* 0x000fe20001f61270 */
[----:B------:R-:W-:Y:S06]  /*48b0*/  IMAD.WIDE.U32 R76, R76, -0x326172a9, RZ ;  /* 0xcd9e8d574c4c7825 */ /* 0x000fec00078e00ff */
[----:B------:R-:W-:Y:S01]  /*48c0*/  IMAD R75, R191, 0x2, R184 ;  /* 0x00000002bf4b7824 */ /* 0x000fe200078e02b8 */
[----:B------:R-:W-:Y:S04]  /*48d0*/  LOP3.LUT R74, R77, R216, R182, 0x96, !PT ;  /* 0x000000d84d4a7212 */ /* 0x000fe800078e96b6 */
[----:B------:R-:W-:Y:S01]  /*48e0*/  LOP3.LUT R73, R183, R75, RZ, 0x3c, !PT ;  /* 0x0000004bb7497212 */ /* 0x000fe200078e3cff */
[----:B------:R-:W-:Y:S04]  /*48f0*/  IMAD.WIDE.U32 R74, R74, -0x2daee0ad, RZ ;  /* 0xd2511f534a4a7825 */ /* 0x000fe800078e00ff */
[-C--:B------:R-:W-:Y:S01]  /*4900*/  FFMA.FTZ R4, R201, R230.reuse, R4 ;  /* 0x000000e6c9047223 */ /* 0x080fe20000010004 */
[----:B------:R-:W-:Y:S01]  /*4910*/  LOP3.LUT R73, R73, R243, RZ, 0x3c, !PT ;  /* 0x000000f349497212 */ /* 0x000fe200078e3cff */
[----:B------:R-:W-:Y:S01]  /*4920*/  FFMA.FTZ R5, R239, R230, R5 ;  /* 0x000000e6ef057223 */ /* 0x000fe20000010005 */
[----:B------:R-:W-:Y:S01]  /*4930*/  LOP3.LUT R68, R75, R242, R218, 0x96, !PT ;  /* 0x000000f24b447212 */ /* 0x000fe200078e96da */
[-C--:B------:R-:W-:Y:S01]  /*4940*/  FFMA.FTZ R6, R201, R230.reuse, R6 ;  /* 0x000000e6c9067223 */ /* 0x080fe20000010006 */
[-C--:B------:R-:W-:Y:S01]  /*4950*/  FFMA.FTZ R11, R206, R230.reuse, R11 ;  /* 0x000000e6ce0b7223 */ /* 0x080fe2000001000b */
[----:B------:R-:W-:Y:S01]  /*4960*/  IMAD.WIDE.U32 R78, R73, -0x326172a9, RZ ;  /* 0xcd9e8d57494e7825 */ /* 0x000fe200078e00ff */
[----:B------:R-:W-:Y:S03]  /*4970*/  @!P3 IADD3 R73, -R237, 0x1, R192 ;  /* 0x00000001ed49b810 */ /* 0x000fe60007ffe1c0 */
[----:B------:R-:W-:Y:S01]  /*4980*/  FFMA.FTZ R7, R239, R230, R7 ;  /* 0x000000e6ef077223 */ /* 0x000fe20000010007 */
[----:B------:R-:W-:Y:S01]  /*4990*/  IMAD.WIDE.U32 R82, R68, -0x326172a9, RZ ;  /* 0xcd9e8d5744527825 */ /* 0x000fe200078e00ff */
[----:B------:R-:W-:Y:S01]  /*49a0*/  LOP3.LUT R76, R79, R76, R217, 0x96, !PT ;  /* 0x0000004c4f4c7212 */ /* 0x000fe200078e96d9 */
[----:B------:R-:W1:Y:S01]  /*49b0*/  LDSM.16.M88.4 R68, [R2+0x16800] ;  /* 0x016800000244783b */ /* 0x000e620000000200 */
[----:B------:R-:W-:Y:S01]  /*49c0*/  @!P3 IADD3 R73, R72, R73, R235 ;  /* 0x000000494849b210 */ /* 0x000fe20007ffe0eb */
[----:B------:R-:W-:Y:S01]  /*49d0*/  @!P3 VIADD R72, R210, 0x1 ;  /* 0x00000001d248b836 */ /* 0x000fe20000000000 */
[----:B------:R-:W-:Y:S01]  /*49e0*/  LOP3.LUT R80, R83, R78, R219, 0x96, !PT ;  /* 0x0000004e53507212 */ /* 0x000fe200078e96db */
[----:B------:R-:W-:Y:S01]  /*49f0*/  IMAD.WIDE.U32 R76, R76, -0x2daee0ad, RZ ;  /* 0xd2511f534c4c7825 */ /* 0x000fe200078e00ff */
[----:B------:R-:W-:Y:S03]  /*4a00*/  @!P3 VIMNMX R75, R73, R235, PT ;  /* 0x000000eb494bb248 */ /* 0x000fe60003fe0100 */
[----:B------:R-:W-:Y:S01]  /*4a10*/  FFMA.FTZ R9, R206, R230, R9 ;  /* 0x000000e6ce097223 */ /* 0x000fe20000010009 */
[----:B------:R-:W-:Y:S01]  /*4a20*/  IMAD.WIDE.U32 R80, R80, -0x2daee0ad, RZ ;  /* 0xd2511f5350507825 */ /* 0x000fe200078e00ff */
[----:B------:R-:W-:Y:S02]  /*4a30*/  LOP3.LUT R78, R77, R74, R220, 0x96, !PT ;  /* 0x0000004a4d4e7212 */ /* 0x000fe400078e96dc */
[----:B------:R-:W-:Y:S01]  /*4a40*/  @!P3 VIADDMNMX R74, R73, 0x8, R235, PT ;  /* 0x00000008494ab846 */ /* 0x000fe200038001eb */
[----:B------:R-:W-:Y:S01]  /*4a50*/  FMUL.FTZ R73, R231, 1.4426950216293334961 ;  /* 0x3fb8aa3be7497820 */ /* 0x000fe20000410000 */
[-C--:B------:R-:W-:Y:S01]  /*4a60*/  @!P3 ISETP.GE.AND P1, PT, R72, R75.reuse, PT ;  /* 0x0000004b4800b20c */ /* 0x080fe20003f26270 */
[----:B------:R-:W-:Y:S01]  /*4a70*/  IMAD.WIDE.U32 R78, R78, -0x326172a9, RZ ;  /* 0xcd9e8d574e4e7825 */ /* 0x000fe200078e00ff */
[----:B------:R-:W-:Y:S02]  /*4a80*/  @!P3 ISETP.GE.AND P4, PT, R72, R74, PT ;  /* 0x0000004a4800b20c */ /* 0x000fe40003f86270 */
[----:B------:R-:W-:Y:S01]  /*4a90*/  LOP3.LUT R77, R81, R76, R222, 0x96, !PT ;  /* 0x0000004c514d7212 */ /* 0x000fe200078e96de */
[C---:B------:R-:W-:Y:S01]  /*4aa0*/  @!P3 VIADD R72, R210.reuse, 0x8 ;  /* 0x00000008d248b836 */ /* 0x040fe20000000000 */
[----:B------:R-:W-:Y:S01]  /*4ab0*/  LOP3.LUT R76, R79, R82, R221, 0x96, !PT ;  /* 0x000000524f4c7212 */ /* 0x000fe200078e96dd */
[----:B------:R-:W-:Y:S01]  /*4ac0*/  @!P3 VIADD R79, R210, 0x9 ;  /* 0x00000009d24fb836 */ /* 0x000fe20000000000 */
[----:B------:R-:W-:Y:S01]  /*4ad0*/  FSEL R73, R73, RZ, P6 ;  /* 0x000000ff49497208 */ /* 0x000fe20003000000 */
[----:B------:R-:W-:Y:S01]  /*4ae0*/  IMAD.WIDE.U32 R82, R77, -0x326172a9, RZ ;  /* 0xcd9e8d574d527825 */ /* 0x000fe200078e00ff */
[CC--:B------:R-:W-:Y:S02]  /*4af0*/  @!P3 ISETP.GE.AND P2, PT, R72.reuse, R75.reuse, PT ;  /* 0x0000004b4800b20c */ /* 0x0c0fe40003f46270 */
[-C--:B------:R-:W-:Y:S01]  /*4b00*/  @!P3 ISETP.GE.AND P0, PT, R72, R74.reuse, PT ;  /* 0x0000004a4800b20c */ /* 0x080fe20003f06270 */
[----:B------:R-:W-:Y:S01]  /*4b10*/  FMUL.FTZ R72, R232, 1.4426950216293334961 ;  /* 0x3fb8aa3be8487820 */ /* 0x000fe20000410000 */
[-C--:B------:R-:W-:Y:S01]  /*4b20*/  @!P3 ISETP.GE.AND P6, PT, R210, R74.reuse, PT ;  /* 0x0000004ad200b20c */ /* 0x080fe20003fc6270 */
[----:B------:R-:W-:Y:S01]  /*4b30*/  IMAD.WIDE.U32 R76, R76, -0x2daee0ad, RZ ;  /* 0xd2511f534c4c7825 */ /* 0x000fe200078e00ff */
[----:B------:R-:W-:Y:S02]  /*4b40*/  @!P3 FSEL R5, R5, -INF , !P1 ;  /* 0xff8000000505b808 */ /* 0x000fe40004800000 */
[----:B------:R-:W-:Y:S01]  /*4b50*/  FSEL R72, R72, RZ, P5 ;  /* 0x000000ff48487208 */ /* 0x000fe20002800000 */
[C---:B------:R-:W-:Y:S01]  /*4b60*/  @!P3 VIADD R81, R210.reuse, 0x10 ;  /* 0x00000010d251b836 */ /* 0x040fe20000000000 */
[-C--:B------:R-:W-:Y:S01]  /*4b70*/  @!P3 ISETP.GE.AND P5, PT, R210, R75.reuse, PT ;  /* 0x0000004bd200b20c */ /* 0x080fe20003fa6270 */
[--C-:B------:R-:W-:Y:S01]  /*4b80*/  FFMA.FTZ R5, R5, UR7, -R73.reuse ;  /* 0x0000000705057c23 */ /* 0x100fe20008010849 */
[C---:B------:R-:W-:Y:S01]  /*4b90*/  @!P3 ISETP.GE.AND P1, PT, R79.reuse, R74, PT ;  /* 0x0000004a4f00b20c */ /* 0x040fe20003f26270 */
[-C--:B------:R-:W-:Y:S01]  /*4ba0*/  FFMA.FTZ R10, R240, R230.reuse, R10 ;  /* 0x000000e6f00a7223 */ /* 0x080fe2000001000a */
[----:B------:R-:W-:Y:S01]  /*4bb0*/  @!P3 FSEL R4, R4, -INF , !P5 ;  /* 0xff8000000404b808 */ /* 0x000fe20006800000 */
[----:B------:R-:W-:Y:S01]  /*4bc0*/  MUFU.EX2 R153, R5 ;  /* 0x0000000500997308 */ /* 0x000fe20000000800 */
[-C--:B------:R-:W-:Y:S01]  /*4bd0*/  @!P3 ISETP.GE.AND P5, PT, R79, R75.reuse, PT ;  /* 0x0000004b4f00b20c */ /* 0x080fe20003fa6270 */
[C---:B-1----:R-:W-:Y:S03]  /*4be0*/  HMMA.16816.F32 R12, R84.reuse, R68, R12 ;  /* 0x00000044540c723c */ /* 0x042fe6000000180c */
[----:B------:R-:W-:Y:S01]  /*4bf0*/  FFMA.FTZ R4, R4, UR7, -R73 ;  /* 0x0000000704047c23 */ /* 0x000fe20008010849 */
[----:B------:R-:W-:Y:S01]  /*4c00*/  @!P3 FSEL R11, R11, -INF , !P1 ;  /* 0xff8000000b0bb808 */ /* 0x000fe20004800000 */
[----:B------:R-:W-:Y:S01]  /*4c10*/  FFMA.FTZ R8, R240, R230, R8 ;  /* 0x000000e6f0087223 */ /* 0x000fe20000010008 */
[----:B------:R-:W-:Y:S02]  /*4c20*/  HMMA.16816.F32 R16, R84, R70, R16 ;  /* 0x000000465410723c */ /* 0x000fe40000001810 */
[----:B------:R1:W-:Y:S01]  /*4c30*/  MUFU.EX2 R152, R4 ;  /* 0x0000000400987308 */ /* 0x0003e20000000800 */
[-C--:B------:R-:W-:Y:S02]  /*4c40*/  @!P3 ISETP.GE.AND P1, PT, R200, R75.reuse, PT ;  /* 0x0000004bc800b20c */ /* 0x080fe40003f26270 */
[----:B------:R-:W-:Y:S01]  /*4c50*/  LOP3.LUT R78, R83, R78, R223, 0x96, !PT ;  /* 0x0000004e534e7212 */ /* 0x000fe200078e96df */
[----:B------:R-:W-:Y:S01]  /*4c60*/  FFMA.FTZ R11, R11, UR7, -R72 ;  /* 0x000000070b0b7c23 */ /* 0x000fe20008010848 */
[----:B------:R-:W-:Y:S01]  /*4c70*/  LOP3.LUT R80, R77, R80, R224, 0x96, !PT ;  /* 0x000000504d507212 */ /* 0x000fe200078e96e0 */
[----:B------:R-:W-:Y:S04]  /*4c80*/  @!P3 VIADD R68, R210, 0x11 ;  /* 0x00000011d244b836 */ /* 0x000fe80000000000 */
[----:B------:R2:W3:Y:S01]  /*4c90*/  MUFU.EX2 R159, R11 ;  /* 0x0000000b009f7308 */ /* 0x0004e20000000800 */
[----:B------:R-:W-:Y:S01]  /*4ca0*/  IMAD.WIDE.U32 R78, R78, -0x2daee0ad, RZ ;  /* 0xd2511f534e4e7825 */ /* 0x000fe200078e00ff */
[----:B------:R-:W-:Y:S02]  /*4cb0*/  @!P3 FSEL R6, R6, -INF , !P6 ;  /* 0xff8000000606b808 */ /* 0x000fe40007000000 */
[----:B------:R-:W-:Y:S02]  /*4cc0*/  @!P3 FSEL R7, R7, -INF , !P4 ;  /* 0xff8000000707b808 */ /* 0x000fe40006000000 */
[----:B------:R-:W-:Y:S01]  /*4cd0*/  LOP3.LUT R76, R79, R76, R226, 0x96, !PT ;  /* 0x0000004c4f4c7212 */ /* 0x000fe200078e96e2 */
[----:B------:R-:W-:Y:S01]  /*4ce0*/  FFMA.FTZ R6, R6, UR7, -R72 ;  /* 0x0000000706067c23 */ /* 0x000fe20008010848 */
[CC--:B------:R-:W-:Y:S01]  /*4cf0*/  @!P3 ISETP.GE.AND P6, PT, R81.reuse, R75.reuse, PT ;  /* 0x0000004b5100b20c */ /* 0x0c0fe20003fc6270 */
[----:B-1----:R-:W-:Y:S01]  /*4d00*/  @!P3 VIADD R4, R210, 0x18 ;  /* 0x00000018d204b836 */ /* 0x002fe20000000000 */
[----:B------:R-:W-:Y:S01]  /*4d10*/  @!P3 ISETP.GE.AND P4, PT, R81, R74, PT ;  /* 0x0000004a5100b20c */ /* 0x000fe20003f86270 */
[----:B------:R-:W-:Y:S01]  /*4d20*/  IMAD.WIDE.U32 R80, R80, -0x326172a9, RZ ;  /* 0xcd9e8d5750507825 */ /* 0x000fe200078e00ff */
[----:B------:R-:W-:Y:S01]  /*4d30*/  @!P3 FSEL R9, R9, -INF , !P5 ;  /* 0xff8000000909b808 */ /* 0x000fe20006800000 */
[----:B------:R1:W4:Y:S02]  /*4d40*/  MUFU.EX2 R154, R6 ;  /* 0x00000006009a7308 */ /* 0x0003240000000800 */
[----:B------:R-:W-:Y:S01]  /*4d50*/  FFMA.FTZ R15, R208, R230, R15 ;  /* 0x000000e6d00f7223 */ /* 0x000fe2000001000f */
[----:B------:R-:W-:Y:S01]  /*4d60*/  IMAD.WIDE.U32 R76, R76, -0x326172a9, RZ ;  /* 0xcd9e8d574c4c7825 */ /* 0x000fe200078e00ff */
[----:B------:R-:W-:Y:S03]  /*4d70*/  @!P3 ISETP.GE.AND P5, PT, R68, R74, PT ;  /* 0x0000004a4400b20c */ /* 0x000fe60003fa6270 */
[----:B------:R-:W-:Y:S01]  /*4d80*/  FFMA.FTZ R156, R9, UR7, -R73 ;  /* 0x00000007099c7c23 */ /* 0x000fe20008010849 */
[----:B------:R-:W-:Y:S01]  /*4d90*/  @!P3 FSEL R10, R10, -INF , !P0 ;  /* 0xff8000000a0ab808 */ /* 0x000fe20004000000 */
[----:B------:R-:W-:Y:S01]  /*4da0*/  FFMA.FTZ R16, R209, R230, R16 ;  /* 0x000000e6d1107223 */ /* 0x000fe20000010010 */
[----:B------:R-:W-:Y:S01]  /*4db0*/  LOP3.LUT R5, R77, R80, R227, 0x96, !PT ;  /* 0x000000504d057212 */ /* 0x000fe200078e96e3 */
[-C--:B------:R-:W-:Y:S01]  /*4dc0*/  FFMA.FTZ R12, R207, R230.reuse, R12 ;  /* 0x000000e6cf0c7223 */ /* 0x080fe2000001000c */
[----:B------:R-:W-:Y:S01]  /*4dd0*/  SHF.R.U32.HI R9, RZ, 0x18, R76 ;  /* 0x00000018ff097819 */ /* 0x000fe2000001164c */
[-C--:B------:R-:W-:Y:S01]  /*4de0*/  FFMA.FTZ R18, R209, R230.reuse, R18 ;  /* 0x000000e6d1127223 */ /* 0x080fe20000010012 */
[-C--:B------:R-:W-:Y:S01]  /*4df0*/  @!P3 ISETP.GE.AND P0, PT, R4, R75.reuse, PT ;  /* 0x0000004b0400b20c */ /* 0x080fe20003f06270 */
[-C--:B------:R-:W-:Y:S01]  /*4e00*/  FFMA.FTZ R17, R241, R230.reuse, R17 ;  /* 0x000000e6f1117223 */ /* 0x080fe20000010011 */
[----:B------:R-:W-:Y:S01]  /*4e10*/  @!P3 FSEL R15, R15, -INF , !P5 ;  /* 0xff8000000f0fb808 */ /* 0x000fe20006800000 */
[-C--:B------:R-:W-:Y:S01]  /*4e20*/  FFMA.FTZ R13, R208, R230.reuse, R13 ;  /* 0x000000e6d00d7223 */ /* 0x080fe2000001000d */
[----:B--2---:R-:W-:Y:S01]  /*4e30*/  LOP3.LUT R11, R5, 0xff, RZ, 0xc0, !PT ;  /* 0x000000ff050b7812 */ /* 0x004fe200078ec0ff */
[--C-:B------:R-:W-:Y:S01]  /*4e40*/  FFMA.FTZ R7, R7, UR7, -R72.reuse ;  /* 0x0000000707077c23 */ /* 0x100fe20008010848 */
[----:B------:R-:W-:Y:S01]  /*4e50*/  ISETP.LE.U32.AND P5, PT, R9, UR8, PT ;  /* 0x0000000809007c0c */ /* 0x000fe2000bfa3070 */
[-C--:B------:R-:W-:Y:S01]  /*4e60*/  FFMA.FTZ R19, R241, R230.reuse, R19 ;  /* 0x000000e6f1137223 */ /* 0x080fe20000010013 */
[----:B------:R-:W-:Y:S01]  /*4e70*/  LOP3.LUT R9, R5, 0xffff, RZ, 0xc0, !PT ;  /* 0x0000ffff05097812 */ /* 0x000fe200078ec0ff */
[----:B------:R-:W-:Y:S01]  /*4e80*/  FFMA.FTZ R158, R10, UR7, -R72 ;  /* 0x000000070a9e7c23 */ /* 0x000fe20008010848 */
[----:B------:R-:W-:Y:S01]  /*4e90*/  @!P3 FSEL R16, R16, -INF , !P0 ;  /* 0xff8000001010b808 */ /* 0x000fe20004000000 */
[----:B------:R-:W2:Y:S01]  /*4ea0*/  MUFU.EX2 R155, R7 ;  /* 0x00000007009b7308 */ /* 0x000ea20000000800 */
[----:B------:R-:W-:Y:S01]  /*4eb0*/  ISETP.LE.U32.AND P0, PT, R11, UR8, PT ;  /* 0x000000080b007c0c */ /* 0x000fe2000bf03070 */
[----:B------:R-:W-:Y:S01]  /*4ec0*/  FFMA.FTZ R14, R207, R230, R14 ;  /* 0x000000e6cf0e7223 */ /* 0x000fe2000001000e */
[----:B------:R-:W-:Y:S01]  /*4ed0*/  SHF.R.U32.HI R11, RZ, 0x10, R5 ;  /* 0x00000010ff0b7819 */ /* 0x000fe20000011605 */
[--C-:B------:R-:W-:Y:S01]  /*4ee0*/  FFMA.FTZ R15, R15, UR7, -R72.reuse ;  /* 0x000000070f0f7c23 */ /* 0x100fe20008010848 */
[----:B------:R-:W-:Y:S01]  /*4ef0*/  SHF.R.U32.HI R9, RZ, 0x8, R9 ;  /* 0x00000008ff097819 */ /* 0x000fe20000011609 */
[--C-:B------:R-:W-:Y:S01]  /*4f00*/  FFMA.FTZ R16, R16, UR7, -R73.reuse ;  /* 0x0000000710107c23 */ /* 0x100fe20008010849 */
[----:B------:R-:W-:Y:S03]  /*4f10*/  @!P3 FSEL R12, R12, -INF , !P6 ;  /* 0xff8000000c0cb808 */ /* 0x000fe60007000000 */
[----:B------:R-:W2:Y:S01]  /*4f20*/  MUFU.EX2 R158, R158 ;  /* 0x0000009e009e7308 */ /* 0x000ea20000000800 */
[----:B------:R-:W-:Y:S01]  /*4f30*/  @!P3 ISETP.GE.AND P6, PT, R4, R74, PT ;  /* 0x0000004a0400b20c */ /* 0x000fe20003fc6270 */
[----:B---3--:R-:W-:Y:S01]  /*4f40*/  @!P5 FADD.FTZ R159, -R159, -RZ ;  /* 0x800000ff9f9fd221 */ /* 0x008fe20000010100 */
[----:B------:R-:W-:Y:S01]  /*4f50*/  LOP3.LUT R11, R11, 0xff, RZ, 0xc0, !PT ;  /* 0x000000ff0b0b7812 */ /* 0x000fe200078ec0ff */
[--C-:B------:R-:W-:Y:S01]  /*4f60*/  FFMA.FTZ R12, R12, UR7, -R73.reuse ;  /* 0x000000070c0c7c23 */ /* 0x100fe20008010849 */
[----:B------:R-:W-:Y:S01]  /*4f70*/  LOP3.LUT R9, R9, 0xffff, RZ, 0xc0, !PT ;  /* 0x0000ffff09097812 */ /* 0x000fe200078ec0ff */
[----:B------:R-:W-:Y:S01]  /*4f80*/  @!P0 FADD.FTZ R152, -R152, -RZ ;  /* 0x800000ff98988221 */ /* 0x000fe20000010100 */
[----:B------:R-:W-:Y:S03]  /*4f90*/  @!P3 FSEL R8, R8, -INF , !P2 ;  /* 0xff8000000808b808 */ /* 0x000fe60005000000 */
[----:B------:R-:W-:Y:S01]  /*4fa0*/  MUFU.EX2 R156, R156 ;  /* 0x0000009c009c7308 */ /* 0x000fe20000000800 */
[----:B------:R-:W-:Y:S02]  /*4fb0*/  @!P3 ISETP.GE.AND P2, PT, R68, R75, PT ;  /* 0x0000004b4400b20c */ /* 0x000fe40003f46270 */
[----:B------:R-:W-:Y:S01]  /*4fc0*/  @!P3 FSEL R18, R18, -INF , !P6 ;  /* 0xff8000001212b808 */ /* 0x000fe20007000000 */
[----:B------:R-:W-:Y:S01]  /*4fd0*/  FFMA.FTZ R8, R8, UR7, -R73 ;  /* 0x0000000708087c23 */ /* 0x000fe20008010849 */
[----:B------:R-:W-:Y:S02]  /*4fe0*/  @!P3 FSEL R17, R17, -INF , !P1 ;  /* 0xff8000001111b808 */ /* 0x000fe40004800000 */
[----:B------:R-:W-:Y:S03]  /*4ff0*/  ISETP.LE.U32.AND P6, PT, R11, UR8, PT ;  /* 0x000000080b007c0c */ /* 0x000fe6000bfc3070 */
[----:B------:R-:W3:Y:S01]  /*5000*/  MUFU.EX2 R157, R8 ;  /* 0x00000008009d7308 */ /* 0x000ee20000000800 */
[----:B------:R-:W-:Y:S01]  /*5010*/  ISETP.LE.U32.AND P1, PT, R9, UR8, PT ;  /* 0x0000000809007c0c */ /* 0x000fe2000bf23070 */
[----:B------:R-:W-:Y:S01]  /*5020*/  FFMA.FTZ R18, R18, UR7, -R72 ;  /* 0x0000000712127c23 */ /* 0x000fe20008010848 */
[----:B------:R-:W-:Y:S02]  /*5030*/  LOP3.LUT R82, R81, R82, R225, 0x96, !PT ;  /* 0x0000005251527212 */ /* 0x000fe400078e96e1 */
[----:B-1----:R-:W-:Y:S02]  /*5040*/  LOP3.LUT R6, R76, 0xffff, RZ, 0xc0, !PT ;  /* 0x0000ffff4c067812 */ /* 0x002fe400078ec0ff */
[----:B------:R-:W-:Y:S01]  /*5050*/  @!P3 FSEL R13, R13, -INF , !P2 ;  /* 0xff8000000d0db808 */ /* 0x000fe20005000000 */
[----:B------:R-:W-:Y:S01]  /*5060*/  IMAD.WIDE.U32 R82, R82, -0x2daee0ad, RZ ;  /* 0xd2511f5352527825 */ /* 0x000fe200078e00ff */
[----:B------:R-:W-:Y:S01]  /*5070*/  @!P3 ISETP.GE.AND P2, PT, R200, R74, PT ;  /* 0x0000004ac800b20c */ /* 0x000fe20003f46270 */
[----:B------:R-:W1:Y:S01]  /*5080*/  MUFU.EX2 R160, R12 ;  /* 0x0000000c00a07308 */ /* 0x000e620000000800 */
[----:B------:R-:W-:Y:S01]  /*5090*/  SHF.R.U32.HI R5, RZ, 0x18, R5 ;  /* 0x00000018ff057819 */ /* 0x000fe20000011605 */
[----:B----4-:R-:W-:Y:S01]  /*50a0*/  @!P6 FADD.FTZ R154, -R154, -RZ ;  /* 0x800000ff9a9ae221 */ /* 0x010fe20000010100 */
[----:B------:R-:W-:Y:S01]  /*50b0*/  SHF.R.U32.HI R4, RZ, 0x10, R76 ;  /* 0x00000010ff047819 */ /* 0x000fe2000001164c */
[----:B------:R-:W-:Y:S01]  /*50c0*/  @!P1 FADD.FTZ R153, -R153, -RZ ;  /* 0x800000ff99999221 */ /* 0x000fe20000010100 */
[----:B------:R-:W-:Y:S01]  /*50d0*/  SHF.R.U32.HI R6, RZ, 0x8, R6 ;  /* 0x00000008ff067819 */ /* 0x000fe20000011606 */
[--C-:B------:R-:W-:Y:S01]  /*50e0*/  FFMA.FTZ R13, R13, UR7, -R73.reuse ;  /* 0x000000070d0d7c23 */ /* 0x100fe20008010849 */
[----:B------:R-:W-:Y:S01]  /*50f0*/  @!P3 FSEL R19, R19, -INF , !P2 ;  /* 0xff8000001313b808 */ /* 0x000fe20005000000 */
[----:B------:R-:W-:Y:S01]  /*5100*/  FFMA.FTZ R73, R17, UR7, -R73 ;  /* 0x0000000711497c23 */ /* 0x000fe20008010849 */
[----:B------:R-:W-:Y:S01]  /*5110*/  ISETP.LE.U32.AND P2, PT, R5, UR8, PT ;  /* 0x0000000805007c0c */ /* 0x000fe2000bf43070 */
[----:B------:R-:W4:Y:S01]  /*5120*/  MUFU.EX2 R161, R13 ;  /* 0x0000000d00a17308 */ /* 0x000f220000000800 */
[----:B------:R-:W-:Y:S02]  /*5130*/  LOP3.LUT R5, R4, 0xff, RZ, 0xc0, !PT ;  /* 0x000000ff04057812 */ /* 0x000fe400078ec0ff */
[----:B------:R-:W-:Y:S02]  /*5140*/  LOP3.LUT R68, R76, 0xff, RZ, 0xc0, !PT ;  /* 0x000000ff4c447812 */ /* 0x000fe400078ec0ff */
[----:B------:R-:W-:Y:S02]  /*5150*/  LOP3.LUT R6, R6, 0xffff, RZ, 0xc0, !PT ;  /* 0x0000ffff06067812 */ /* 0x000fe400078ec0ff */
[----:B------:R-:W-:Y:S03]  /*5160*/  LOP3.LUT R78, R83, R78, R228, 0x96, !PT ;  /* 0x0000004e534e7212 */ /* 0x000fe600078e96e4 */
[----:B------:R-:W4:Y:S01]  /*5170*/  MUFU.EX2 R164, R15 ;  /* 0x0000000f00a47308 */ /* 0x000f220000000800 */
[----:B------:R-:W-:Y:S02]  /*5180*/  @!P3 FSEL R14, R14, -INF , !P4 ;  /* 0xff8000000e0eb808 */ /* 0x000fe40006000000 */
[----:B------:R-:W-:Y:S01]  /*5190*/  ISETP.LE.U32.AND P6, PT, R5, UR8, PT ;  /* 0x0000000805007c0c */ /* 0x000fe2000bfc3070 */
[----:B--2---:R-:W-:Y:S01]  /*51a0*/  @!P2 FADD.FTZ R155, -R155, -RZ ;  /* 0x800000ff9b9ba221 */ /* 0x004fe20000010100 */
[----:B------:R-:W-:Y:S01]  /*51b0*/  ISETP.LE.U32.AND P4, PT, R68, UR8, PT ;  /* 0x0000000844007c0c */ /* 0x000fe2000bf83070 */
[--C-:B------:R-:W-:Y:S01]  /*51c0*/  FFMA.FTZ R14, R14, UR7, -R72.reuse ;  /* 0x000000070e0e7c23 */ /* 0x100fe20008010848 */
[----:B------:R-:W-:Y:S01]  /*51d0*/  ISETP.LE.U32.AND P1, PT, R6, UR8, PT ;  /* 0x0000000806007c0c */ /* 0x000fe2000bf23070 */
[----:B------:R-:W-:Y:S01]  /*51e0*/  FFMA.FTZ R72, R19, UR7, -R72 ;  /* 0x0000000713487c23 */ /* 0x000fe20008010848 */
[C---:B------:R-:W-:Y:S01]  /*51f0*/  LOP3.LUT R5, R78.reuse, 0xffff, RZ, 0xc0, !PT ;  /* 0x0000ffff4e057812 */ /* 0x040fe200078ec0ff */
[----:B------:R-:W2:Y:S01]  /*5200*/  MUFU.EX2 R165, R14 ;  /* 0x0000000e00a57308 */ /* 0x000ea20000000800 */
[----:B------:R-:W-:Y:S02]  /*5210*/  LOP3.LUT R4, R78, 0xff, RZ, 0xc0, !PT ;  /* 0x000000ff4e047812 */ /* 0x000fe400078ec0ff */
[----:B------:R-:W-:Y:S02]  /*5220*/  SHF.R.U32.HI R5, RZ, 0x8, R5 ;  /* 0x00000008ff057819 */ /* 0x000fe40000011605 */
[----:B------:R-:W-:Y:S01]  /*5230*/  ISETP.LE.U32.AND P2, PT, R4, UR8, PT ;  /* 0x0000000804007c0c */ /* 0x000fe2000bf43070 */
[----:B------:R-:W-:Y:S01]  /*5240*/  @!P6 FADD.FTZ R158, -R158, -RZ ;  /* 0x800000ff9e9ee221 */ /* 0x000fe20000010100 */
[----:B------:R-:W-:Y:S01]  /*5250*/  LOP3.LUT R5, R5, 0xffff, RZ, 0xc0, !PT ;  /* 0x0000ffff05057812 */ /* 0x000fe200078ec0ff */
[----:B---3--:R-:W-:Y:S01]  /*5260*/  @!P4 FADD.FTZ R157, -R157, -RZ ;  /* 0x800000ff9d9dc221 */ /* 0x008fe20000010100 */
[--C-:B------:R-:W-:Y:S01]  /*5270*/  SHF.R.U32.HI R4, RZ, 0x18, R78.reuse ;  /* 0x00000018ff047819 */ /* 0x100fe2000001164e */
[----:B------:R-:W-:Y:S01]  /*5280*/  @!P1 FADD.FTZ R156, -R156, -RZ ;  /* 0x800000ff9c9c9221 */ /* 0x000fe20000010100 */
[----:B------:R-:W-:Y:S01]  /*5290*/  ISETP.LE.U32.AND P6, PT, R5, UR8, PT ;  /* 0x0000000805007c0c */ /* 0x000fe2000bfc3070 */
[----:B------:R-:W3:Y:S01]  /*52a0*/  MUFU.EX2 R167, R16 ;  /* 0x0000001000a77308 */ /* 0x000ee20000000800 */
[----:B------:R-:W-:Y:S02]  /*52b0*/  F2FP.RELU.F16.F32.PACK_AB R6, R153, R152 ;  /* 0x000000989906723e */ /* 0x000fe400000008ff */
[----:B------:R-:W-:Y:S02]  /*52c0*/  F2FP.RELU.F16.F32.PACK_AB R5, R155, R154 ;  /* 0x0000009a9b05723e */ /* 0x000fe400000008ff */
[----:B------:R-:W-:Y:S01]  /*52d0*/  ISETP.LE.U32.AND P4, PT, R4, UR8, PT ;  /* 0x0000000804007c0c */ /* 0x000fe2000bf83070 */
[----:B------:R-:W-:Y:S01]  /*52e0*/  STS [R198+0x20000], R6 ;  /* 0x02000006c6007388 */ /* 0x000fe20000000800 */
[----:B------:R-:W-:Y:S03]  /*52f0*/  F2FP.RELU.F16.F32.PACK_AB R4, R156, R157 ;  /* 0x0000009d9c04723e */ /* 0x000fe600000008ff */
[----:B------:R-:W-:Y:S01]  /*5300*/  MUFU.EX2 R166, R73 ;  /* 0x0000004900a67308 */ /* 0x000fe20000000800 */
[----:B------:R-:W-:Y:S01]  /*5310*/  LOP3.LUT R7, R82, 0xffff, RZ, 0xc0, !PT ;  /* 0x0000ffff52077812 */ /* 0x000fe200078ec0ff */
[----:B------:R-:W-:Y:S01]  /*5320*/  STS [R198+0x20400], R5 ;  /* 0x02040005c6007388 */ /* 0x000fe20000000800 */
[----:B------:R-:W-:Y:S01]  /*5330*/  SHF.R.U32.HI R78, RZ, 0x10, R78 ;  /* 0x00000010ff4e7819 */ /* 0x000fe2000001164e */
[----:B-1----:R-:W-:Y:S01]  /*5340*/  @!P2 FADD.FTZ R160, -R160, -RZ ;  /* 0x800000ffa0a0a221 */ /* 0x002fe20000010100 */
[--C-:B------:R-:W-:Y:S02]  /*5350*/  SHF.R.U32.HI R8, RZ, 0x10, R82.reuse ;  /* 0x00000010ff087819 */ /* 0x100fe40000011652 */
[----:B------:R1:W-:Y:S01]  /*5360*/  STS [R199+0x20000], R4 ;  /* 0x02000004c7007388 */ /* 0x0003e20000000800 */
[----:B------:R-:W-:Y:S02]  /*5370*/  LOP3.LUT R78, R78, 0xff, RZ, 0xc0, !PT ;  /* 0x000000ff4e4e7812 */ /* 0x000fe400078ec0ff */
[----:B------:R-:W-:Y:S01]  /*5380*/  MUFU.EX2 R163, R18 ;  /* 0x0000001200a37308 */ /* 0x000fe20000000800 */
[----:B------:R-:W-:Y:S01]  /*5390*/  SHF.R.U32.HI R7, RZ, 0x8, R7 ;  /* 0x00000008ff077819 */ /* 0x000fe20000011607 */
[----:B----4-:R-:W-:Y:S01]  /*53a0*/  @!P6 FADD.FTZ R161, -R161, -RZ ;  /* 0x800000ffa1a1e221 */ /* 0x010fe20000010100 */
[----:B------:R-:W-:Y:S01]  /*53b0*/  LOP3.LUT R69, R82, 0xff, RZ, 0xc0, !PT ;  /* 0x000000ff52457812 */ /* 0x000fe200078ec0ff */
[----:B------:R-:W-:Y:S01]  /*53c0*/  @!P4 FADD.FTZ R164, -R164, -RZ ;  /* 0x800000ffa4a4c221 */ /* 0x000fe20000010100 */
[----:B------:R-:W-:Y:S02]  /*53d0*/  SHF.R.U32.HI R10, RZ, 0x18, R82 ;  /* 0x00000018ff0a7819 */ /* 0x000fe40000011652 */
[----:B------:R-:W-:Y:S03]  /*53e0*/  LOP3.LUT R8, R8, 0xff, RZ, 0xc0, !PT ;  /* 0x000000ff08087812 */ /* 0x000fe600078ec0ff */
[----:B------:R-:W4:Y:S01]  /*53f0*/  MUFU.EX2 R162, R72 ;  /* 0x0000004800a27308 */ /* 0x000f220000000800 */
[----:B------:R-:W-:Y:S02]  /*5400*/  ISETP.LE.U32.AND P5, PT, R78, UR8, PT ;  /* 0x000000084e007c0c */ /* 0x000fe4000bfa3070 */
[----:B------:R-:W-:Y:S02]  /*5410*/  LOP3.LUT R7, R7, 0xffff, RZ, 0xc0, !PT ;  /* 0x0000ffff07077812 */ /* 0x000fe400078ec0ff */
[----:B------:R-:W-:Y:S02]  /*5420*/  ISETP.LE.U32.AND P3, PT, R69, UR8, PT ;  /* 0x0000000845007c0c */ /* 0x000fe4000bf63070 */
[----:B------:R-:W-:Y:S02]  /*5430*/  ISETP.LE.U32.AND P0, PT, R10, UR8, PT ;  /* 0x000000080a007c0c */ /* 0x000fe4000bf03070 */
[----:B------:R-:W-:Y:S02]  /*5440*/  ISETP.LE.U32.AND P1, PT, R8, UR8, PT ;  /* 0x0000000808007c0c */ /* 0x000fe4000bf23070 */
[----:B------:R-:W-:Y:S02]  /*5450*/  ISETP.LE.U32.AND P2, PT, R7, UR8, PT ;  /* 0x0000000807007c0c */ /* 0x000fe4000bf43070 */
[----:B------:R-:W-:Y:S01]  /*5460*/  F2FP.RELU.F16.F32.PACK_AB R7, R161, R160 ;  /* 0x000000a0a107723e */ /* 0x000fe200000008ff */
[----:B--2---:R-:W-:Y:S01]  /*5470*/  @!P5 FADD.FTZ R165, -R165, -RZ ;  /* 0x800000ffa5a5d221 */ /* 0x004fe20000010100 */
[----:B-1----:R-:W-:Y:S02]  /*5480*/  F2FP.RELU.F16.F32.PACK_AB R4, R159, R158 ;  /* 0x0000009e9f04723e */ /* 0x002fe400000008ff */
[----:B------:R-:W-:Y:S01]  /*5490*/  ISETP.GT.AND P4, PT, R234, R211, PT ;  /* 0x000000d3ea00720c */ /* 0x000fe20003f84270 */
[----:B---3--:R-:W-:Y:S01]  /*54a0*/  @!P3 FADD.FTZ R167, -R167, -RZ ;  /* 0x800000ffa7a7b221 */ /* 0x008fe20000010100 */
[----:B------:R-:W-:Y:S01]  /*54b0*/  F2FP.RELU.F16.F32.PACK_AB R6, R164, R165 ;  /* 0x000000a5a406723e */ /* 0x000fe200000008ff */
[----:B------:R1:W-:Y:S01]  /*54c0*/  STS [R199+0x20400], R4 ;  /* 0x02040004c7007388 */ /* 0x0003e20000000800 */
[----:B----4-:R-:W-:Y:S01]  /*54d0*/  @!P0 FADD.FTZ R162, -R162, -RZ ;  /* 0x800000ffa2a28221 */ /* 0x010fe20000010100 */
[----:B------:R-:W-:Y:S01]  /*54e0*/  @!P1 FADD.FTZ R163, -R163, -RZ ;  /* 0x800000ffa3a39221 */ /* 0x000fe20000010100 */
[----:B------:R-:W-:Y:S01]  /*54f0*/  LEA R92, P0, R192, R214, 0x2 ;  /* 0x000000d6c05c7211 */ /* 0x000fe200078010ff */
[----:B------:R-:W-:Y:S01]  /*5500*/  @!P2 FADD.FTZ R166, -R166, -RZ ;  /* 0x800000ffa6a6a221 */ /* 0x000fe20000010100 */
[----:B------:R-:W-:Y:S01]  /*5510*/  STS [R197+0x20000], R7 ;  /* 0x02000007c5007388 */ /* 0x000fe20000000800 */
[----:B------:R-:W-:Y:S02]  /*5520*/  FSETP.GE.FTZ.AND P1, PT, R152, RZ, PT ;  /* 0x000000ff9800720b */ /* 0x000fe40003f36000 */
[----:B------:R-:W-:Y:S02]  /*5530*/  LEA.HI.X.SX32 R93, R192, R215, 0x2, P0 ;  /* 0x000000d7c05d7211 */ /* 0x000fe400000f16ff */
[----:B------:R-:W-:Y:S01]  /*5540*/  STS [R197+0x20400], R6 ;  /* 0x02040006c5007388 */ /* 0x000fe20000000800 */
[----:B------:R-:W-:Y:S02]  /*5550*/  F2FP.RELU.F16.F32.PACK_AB R5, R166, R167 ;  /* 0x000000a7a605723e */ /* 0x000fe400000008ff */
[----:B------:R-:W-:Y:S02]  /*5560*/  FSETP.GE.FTZ.AND P0, PT, R153, RZ, PT ;  /* 0x000000ff9900720b */ /* 0x000fe40003f16000 */
[----:B------:R-:W2:Y:S01]  /*5570*/  LDG.E R181, desc[UR14][R92.64] ;  /* 0x0000000e5cb57981 */ /* 0x000ea2000c1e1900 */
[----:B------:R-:W-:Y:S02]  /*5580*/  FSETP.GE.FTZ.AND P2, PT, R156, RZ, PT ;  /* 0x000000ff9c00720b */ /* 0x000fe40003f56000 */
[----:B------:R-:W-:Y:S02]  /*5590*/  FSETP.GE.FTZ.AND P3, PT, R157, RZ, PT ;  /* 0x000000ff9d00720b */ /* 0x000fe40003f76000 */
[----:B------:R-:W-:Y:S01]  /*55a0*/  STS [R212+0x20000], R5 ;  /* 0x02000005d4007388 */ /* 0x000fe20000000800 */
[----:B------:R-:W-:Y:S02]  /*55b0*/  FSETP.GE.FTZ.AND P6, PT, R154, RZ, PT ;  /* 0x000000ff9a00720b */ /* 0x000fe40003fd6000 */
[----:B------:R-:W-:Y:S02]  /*55c0*/  FSETP.GE.FTZ.AND P5, PT, R155, RZ, PT ;  /* 0x000000ff9b00720b */ /* 0x000fe40003fb6000 */
[----:B------:R3:W4:Y:S01]  /*55d0*/  LDG.E R215, desc[UR14][R92.64+0x20] ;  /* 0x0000200e5cd77981 */ /* 0x000722000c1e1900 */
[----:B-1----:R-:W-:Y:S05]  /*55e0*/  F2FP.RELU.F16.F32.PACK_AB R4, R162, R163 ;  /* 0x000000a3a204723e */ /* 0x002fea00000008ff */
[----:B------:R-:W-:Y:S05]  /*55f0*/  STS [R212+0x20400], R4 ;  /* 0x02040004d4007388 */ /* 0x000fea0000000800 */
[----:B------:R-:W-:Y:S05]  /*5600*/  LDSM.16.M88.4 R16, [R151+0xc000] ;  /* 0x00c000009710783b */ /* 0x000fea0000000200 */
[----:B------:R-:W1:Y:S05]  /*5610*/  LDSM.16.M88.4 R8, [R169+0x18000] ;  /* 0x01800000a908783b */ /* 0x000e6a0000000200 */
[----:B------:R-:W1:Y:S05]  /*5620*/  LDSM.16.M88.4 R68, [R169+0x18800] ;  /* 0x01880000a944783b */ /* 0x000e6a0000000200 */
[----:B------:R-:W-:Y:S05]  /*5630*/  LDSM.16.M88.4 R72, [R150+0xc000] ;  /* 0x00c000009648783b */ /* 0x000fea0000000200 */
[----:B------:R-:W1:Y:S05]  /*5640*/  LDSM.16.M88.4 R76, [R168+0x18000] ;  /* 0x01800000a84c783b */ /* 0x000e6a0000000200 */
[----:B------:R-:W1:Y:S05]  /*5650*/  LDSM.16.M88.4 R80, [R168+0x18800] ;  /* 0x01880000a850783b */ /* 0x000e6a0000000200 */
[----:B------:R-:W-:Y:S05]  /*5660*/  LDSM.16.M88.4 R84, [R149+0xc000] ;  /* 0x00c000009554783b */ /* 0x000fea0000000200 */
[----:B------:R-:W1:Y:S05]  /*5670*/  LDSM.16.M88.4 R88, [R3+0x18000] ;  /* 0x018000000358783b */ /* 0x000e6a0000000200 */
[----:B---3--:R-:W-:Y:S01]  /*5680*/  LDSM.16.M88.4 R92, [R148+0xc000] ;  /* 0x00c00000945c783b */ /* 0x008fe20000000200 */
[C---:B-1----:R-:W-:Y:S04]  /*5690*/  HMMA.16816.F32 R4, R16.reuse, R8, RZ ;  /* 0x000000081004723c */ /* 0x042fe800000018ff */
[----:B------:R-:W-:Y:S02]  /*56a0*/  LDSM.16.M88.4 R96, [R2+0x18000] ;  /* 0x018000000260783b */ /* 0x000fe40000000200 */
[C---:B------:R-:W-:Y:S06]  /*56b0*/  HMMA.16816.F32 R8, R16.reuse, R10, RZ ;  /* 0x0000000a1008723c */ /* 0x040fec00000018ff */
[C---:B------:R-:W-:Y:S06]  /*56c0*/  HMMA.16816.F32 R12, R16.reuse, R68, RZ ;  /* 0x00000044100c723c */ /* 0x040fec00000018ff */
[----:B------:R-:W-:Y:S01]  /*56d0*/  HMMA.16816.F32 R16, R16, R70, RZ ;  /* 0x000000461010723c */ /* 0x000fe200000018ff */
[----:B------:R-:W1:Y:S05]  /*56e0*/  LDSM.16.M88.4 R68, [R3+0x18800] ;  /* 0x018800000344783b */ /* 0x000e6a0000000200 */
[C---:B------:R-:W-:Y:S06]  /*56f0*/  HMMA.16816.F32 R4, R72.reuse, R76, R4 ;  /* 0x0000004c4804723c */ /* 0x040fec0000001804 */
[C---:B------:R-:W-:Y:S01]  /*5700*/  HMMA.16816.F32 R8, R72.reuse, R78, R8 ;  /* 0x0000004e4808723c */ /* 0x040fe20000001808 */
[----:B------:R-:W-:Y:S05]  /*5710*/  LDSM.16.M88.4 R76, [R151+0xe000] ;  /* 0x00e00000974c783b */ /* 0x000fea0000000200 */
[C---:B------:R-:W-:Y:S06]  /*5720*/  HMMA.16816.F32 R12, R72.reuse, R80, R12 ;  /* 0x00000050480c723c */ /* 0x040fec000000180c */
[----:B------:R-:W-:Y:S01]  /*5730*/  HMMA.16816.F32 R16, R72, R82, R16 ;  /* 0x000000524810723c */ /* 0x000fe20000001810 */
[----:B------:R-:W3:Y:S05]  /*5740*/  LDSM.16.M88.4 R72, [R2+0x18800] ;  /* 0x018800000248783b */ /* 0x000eea0000000200 */
[C---:B------:R-:W-:Y:S01]  /*5750*/  HMMA.16816.F32 R4, R84.reuse, R88, R4 ;  /* 0x000000585404723c */ /* 0x040fe20000001804 */
[----:B------:R-:W3:Y:S05]  /*5760*/  LDSM.16.M88.4 R80, [R169+0x1a000] ;  /* 0x01a00000a950783b */ /* 0x000eea0000000200 */
        /* <DEDUP_REMOVED lines=9> */
[C---:B---3--:R-:W-:Y:S06]  /*5800*/  HMMA.16816.F32 R12, R92.reuse, R72, R12 ;  /* 0x000000485c0c723c */ /* 0x048fec000000180c */
        /* <DEDUP_REMOVED lines=31> */
[----:B------:R-:W2:Y:S05]  /*5a00*/  LDSM.16.M88.4 R76, [R149+0x10000] ;  /* 0x01000000954c783b */ /* 0x000eaa0000000200 */
[C---:B------:R-:W-:Y:S01]  /*5a10*/  HMMA.16816.F32 R8, R84.reuse, R90, R8 ;  /* 0x0000005a5408723c */ /* 0x040fe20000001808 */
[----:B------:R-:W-:Y:S05]  /*5a20*/  LDSM.16.M88.4 R88, [R2+0x1c000] ;  /* 0x01c000000258783b */ /* 0x000fea0000000200 */
[C---:B-1----:R-:W-:Y:S06]  /*5a30*/  HMMA.16816.F32 R12, R84.reuse, R68, R12 ;  /* 0x00000044540c723c */ /* 0x042fec000000180c */
[----:B------:R-:W-:Y:S01]  /*5a40*/  HMMA.16816.F32 R16, R84, R70, R16 ;  /* 0x000000465410723c */ /* 0x000fe20000001810 */
[----:B------:R-:W1:Y:S05]  /*5a50*/  LDSM.16.M88.4 R68, [R3+0x1c800] ;  /* 0x01c800000344783b */ /* 0x000e6a0000000200 */
[C---:B------:R-:W-:Y:S01]  /*5a60*/  HMMA.16816.F32 R4, R92.reuse, R96, R4 ;  /* 0x000000605c04723c */ /* 0x040fe20000001804 */
[----:B------:R-:W4:Y:S05]  /*5a70*/  LDSM.16.M88.4 R84, [R148+0x10000] ;  /* 0x010000009454783b */ /* 0x000f2a0000000200 */
[C---:B------:R-:W-:Y:S06]  /*5a80*/  HMMA.16816.F32 R8, R92.reuse, R98, R8 ;  /* 0x000000625c08723c */ /* 0x040fec0000001808 */
[C---:B---3--:R-:W-:Y:S06]  /*5a90*/  HMMA.16816.F32 R12, R92.reuse, R72, R12 ;  /* 0x000000485c0c723c */ /* 0x048fec000000180c */
[----:B------:R-:W-:Y:S01]  /*5aa0*/  HMMA.16816.F32 R16, R92, R74, R16 ;  /* 0x0000004a5c10723c */ /* 0x000fe20000001810 */
[----:B------:R-:W3:Y:S05]  /*5ab0*/  LDSM.16.M88.4 R72, [R2+0x1c800] ;  /* 0x01c800000248783b */ /* 0x000eea0000000200 */
[C---:B--2---:R-:W-:Y:S06]  /*5ac0*/  HMMA.16816.F32 R4, R76.reuse, R80, R4 ;  /* 0x000000504c04723c */ /* 0x044fec0000001804 */
[C---:B------:R-:W-:Y:S06]  /*5ad0*/  HMMA.16816.F32 R8, R76.reuse, R82, R8 ;  /* 0x000000524c08723c */ /* 0x040fec0000001808 */
[C---:B-1----:R-:W-:Y:S06]  /*5ae0*/  HMMA.16816.F32 R12, R76.reuse, R68, R12 ;  /* 0x000000444c0c723c */ /* 0x042fec000000180c */
[----:B------:R-:W-:Y:S06]  /*5af0*/  HMMA.16816.F32 R16, R76, R70, R16 ;  /* 0x000000464c10723c */ /* 0x000fec0000001810 */
[C---:B----4-:R-:W-:Y:S06]  /*5b00*/  HMMA.16816.F32 R4, R84.reuse, R88, R4 ;  /* 0x000000585404723c */ /* 0x050fec0000001804 */
[C---:B------:R-:W-:Y:S06]  /*5b10*/  HMMA.16816.F32 R8, R84.reuse, R90, R8 ;  /* 0x0000005a5408723c */ /* 0x040fec0000001808 */
[C---:B---3--:R-:W-:Y:S06]  /*5b20*/  HMMA.16816.F32 R12, R84.reuse, R72, R12 ;  /* 0x00000048540c723c */ /* 0x048fec000000180c */
[----:B------:R-:W-:Y:S06]  /*5b30*/  HMMA.16816.F32 R16, R84, R74, R16 ;  /* 0x0000004a5410723c */ /* 0x000fec0000001810 */
[C---:B------:R-:W-:Y:S01]  /*5b40*/  FADD.FTZ R5, -R181.reuse, R5 ;  /* 0x00000005b5057221 */ /* 0x040fe20000010100 */
        /* <DEDUP_REMOVED lines=8> */
[-C--:B------:R-:W-:Y:S01]  /*5bd0*/  FSEL R9, R9, R181.reuse, P2 ;  /* 0x000000b509097208 */ /* 0x080fe20001000000 */
[C---:B------:R-:W-:Y:S01]  /*5be0*/  FADD.FTZ R12, -R181.reuse, R12 ;  /* 0x0000000cb50c7221 */ /* 0x040fe20000010100 */
[----:B------:R-:W-:Y:S01]  /*5bf0*/  FSETP.GE.FTZ.AND P1, PT, R160, RZ, PT ;  /* 0x000000ffa000720b */ /* 0x000fe20003f36000 */
[----:B------:R-:W-:Y:S01]  /*5c00*/  FADD.FTZ R13, -R181, R13 ;  /* 0x0000000db50d7221 */ /* 0x000fe20000010100 */
[----:B------:R-:W-:Y:S01]  /*5c10*/  FSETP.GE.FTZ.AND P2, PT, R161, RZ, PT ;  /* 0x000000ffa100720b */ /* 0x000fe20003f56000 */
[----:B------:R-:W-:Y:S01]  /*5c20*/  FMUL.FTZ R4, R152, R4 ;  /* 0x0000000498047220 */ /* 0x000fe20000410000 */
[-C--:B------:R-:W-:Y:S01]  /*5c30*/  FSEL R8, R8, R181.reuse, P3 ;  /* 0x000000b508087208 */ /* 0x080fe20001800000 */
[----:B------:R-:W-:Y:S01]  /*5c40*/  FADD.FTZ R16, -R181, R16 ;  /* 0x00000010b5107221 */ /* 0x000fe20000010100 */
[----:B------:R-:W-:Y:S01]  /*5c50*/  FSEL R12, R12, R181, P1 ;  /* 0x000000b50c0c7208 */ /* 0x000fe20000800000 */
[----:B------:R-:W-:Y:S01]  /*5c60*/  FMUL.FTZ R9, R156, R9 ;  /* 0x000000099c097220 */ /* 0x000fe20000410000 */
[----:B------:R-:W-:Y:S01]  /*5c70*/  FSEL R13, R13, R181, P2 ;  /* 0x000000b50d0d7208 */ /* 0x000fe20001000000 */
[----:B------:R-:W-:Y:S01]  /*5c80*/  FMUL.FTZ R8, R157, R8 ;  /* 0x000000089d087220 */ /* 0x000fe20000410000 */
[----:B------:R-:W-:Y:S01]  /*5c90*/  FSETP.GE.FTZ.AND P1, PT, R167, RZ, PT ;  /* 0x000000ffa700720b */ /* 0x000fe20003f36000 */
[----:B------:R-:W-:Y:S01]  /*5ca0*/  FMUL.FTZ R12, R160, R12 ;  /* 0x0000000ca00c7220 */ /* 0x000fe20000410000 */
[----:B------:R-:W-:Y:S01]  /*5cb0*/  F2FP.F16.F32.PACK_AB R4, R5, R4 ;  /* 0x000000040504723e */ /* 0x000fe200000000ff */
[----:B------:R-:W-:Y:S01]  /*5cc0*/  FMUL.FTZ R13, R161, R13 ;  /* 0x0000000da10d7220 */ /* 0x000fe20000410000 */
[----:B------:R-:W-:Y:S01]  /*5cd0*/  FSEL R16, R16, R181, P1 ;  /* 0x000000b510107208 */ /* 0x000fe20000800000 */
[----:B------:R-:W-:Y:S01]  /*5ce0*/  @P0 FADD.FTZ R181, -R181, R17 ;  /* 0x00000011b5b50221 */ /* 0x000fe20000010100 */
[----:B------:R-:W-:Y:S01]  /*5cf0*/  F2FP.F16.F32.PACK_AB R8, R9, R8 ;  /* 0x000000080908723e */ /* 0x000fe200000000ff */
[----:B------:R-:W-:Y:S01]  /*5d00*/  FADD.FTZ R68, -R215, R7 ;  /* 0x00000007d7447221 */ /* 0x000fe20000010100 */
[----:B------:R-:W-:Y:S01]  /*5d10*/  F2FP.F16.F32.PACK_AB R12, R13, R12 ;  /* 0x0000000c0d0c723e */ /* 0x000fe200000000ff */
[----:B------:R-:W-:Y:S01]  /*5d20*/  FMUL.FTZ R167, R167, R16 ;  /* 0x00000010a7a77220 */ /* 0x000fe20000410000 */
        /* <DEDUP_REMOVED lines=14> */
[----:B------:R-:W-:Y:S02]  /*5e10*/  LEA R70, P0, R9, R248, 0x1 ;  /* 0x000000f809467211 */ /* 0x000fe400078008ff */
[----:B------:R-:W-:Y:S02]  /*5e20*/  LEA R13, P3, R7, R9, 0x5 ;  /* 0x00000009070d7211 */ /* 0x000fe400078628ff */
[-C--:B------:R-:W-:Y:S02]  /*5e30*/  LEA.HI.X.SX32 R71, R9, R249.reuse, 0x1, P0 ;  /* 0x000000f909477211 */ /* 0x080fe400000f0eff */
[----:B------:R-:W-:Y:S02]  /*5e40*/  ISETP.GE.AND P0, PT, R188, UR4, PT ;  /* 0x00000004bc007c0c */ /* 0x000fe4000bf06270 */
[----:B------:R-:W-:Y:S04]  /*5e50*/  SHF.R.S32.HI R16, RZ, 0x1f, R9 ;  /* 0x0000001fff107819 */ /* 0x000fe80000011409 */
[----:B--2---:R-:W-:Y:S02]  /*5e60*/  LEA.HI.X R16, R7, R16, R5, 0x5, P3 ;  /* 0x0000001007107211 */ /* 0x004fe400018f2c05 */
[CC--:B------:R-:W-:Y:S04]  /*5e70*/  @!P2 LEA R72, P3, R13.reuse, R248.reuse, 0x1 ;  /* 0x000000f80d48a211 */ /* 0x0c0fe800078608ff */
[CC--:B------:R-:W-:Y:S01]  /*5e80*/  @!P2 LEA.HI.X R73, R13.reuse, R249.reuse, R16, 0x1, P3 ;  /* 0x000000f90d49a211 */ /* 0x0c0fe200018f0c10 */
[----:B------:R1:W-:Y:S01]  /*5e90*/  @P0 STS [R233], RZ ;  /* 0x000000ffe9000388 */ /* 0x0003e20000000800 */
[C---:B------:R-:W-:Y:S01]  /*5ea0*/  @!P1 LEA R74, P3, R13.reuse, R248, 0x1 ;  /* 0x000000f80d4a9211 */ /* 0x040fe200078608ff */
[----:B------:R-:W-:Y:S02]  /*5eb0*/  IMAD.MOV.U32 R248, RZ, RZ, R70 ;  /* 0x000000fffff87224 */ /* 0x000fe400078e0046 */
[----:B------:R1:W-:Y:S01]  /*5ec0*/  @P0 STS [R233+0x4], RZ ;  /* 0x000004ffe9000388 */ /* 0x0003e20000000800 */
[----:B------:R-:W-:Y:S01]  /*5ed0*/  @!P1 LEA.HI.X R75, R13, R249, R16, 0x1, P3 ;  /* 0x000000f90d4b9211 */ /* 0x000fe200018f0c10 */
[----:B------:R-:W-:Y:S01]  /*5ee0*/  IMAD.MOV.U32 R249, RZ, RZ, R71 ;  /* 0x000000fffff97224 */ /* 0x000fe200078e0047 */
[C---:B------:R-:W-:Y:S01]  /*5ef0*/  @!P0 LEA R76, P3, R7.reuse, R70, 0x6 ;  /* 0x00000046074c8211 */ /* 0x040fe200078630ff */
[----:B------:R1:W-:Y:S03]  /*5f00*/  @P0 STS [R233+0x8], RZ ;  /* 0x000008ffe9000388 */ /* 0x0003e60000000800 */
[----:B------:R-:W-:Y:S01]  /*5f10*/  @!P0 LEA.HI.X R77, R7, R71, R5, 0x6, P3 ;  /* 0x00000047074d8211 */ /* 0x000fe200018f3405 */
        /* <DEDUP_REMOVED lines=46> */
.L_x_717:
[C---:B------:R-:W-:Y:S01]  /*6200*/  FADD.FTZ R10, -R215.reuse, R10 ;  /* 0x0000000ad70a7221 */ /* 0x040fe20000010100 */
[----:B------:R-:W-:Y:S01]  /*6210*/  FSETP.GE.FTZ.AND P0, PT, R158, RZ, PT ;  /* 0x000000ff9e00720b */ /* 0x000fe20003f16000 */
[C---:B------:R-:W-:Y:S01]  /*6220*/  FADD.FTZ R11, -R215.reuse, R11 ;  /* 0x0000000bd70b7221 */ /* 0x040fe20000010100 */
[-C--:B------:R-:W-:Y:S01]  /*6230*/  FSEL R6, R6, R215.reuse, P6 ;  /* 0x000000d706067208 */ /* 0x080fe20003000000 */
[C---:B------:R-:W-:Y:S01]  /*6240*/  FADD.FTZ R14, -R215.reuse, R14 ;  /* 0x0000000ed70e7221 */ /* 0x040fe20000010100 */
[-C--:B------:R-:W-:Y:S01]  /*6250*/  FSEL R10, R10, R215.reuse, P0 ;  /* 0x000000d70a0a7208 */ /* 0x080fe20000000000 */
[C---:B------:R-:W-:Y:S01]  /*6260*/  FADD.FTZ R15, -R215.reuse, R15 ;  /* 0x0000000fd70f7221 */ /* 0x040fe20000010100 */
[-C--:B------:R-:W-:Y:S01]  /*6270*/  FSEL R68, R68, R215.reuse, P5 ;  /* 0x000000d744447208 */ /* 0x080fe20002800000 */
[----:B------:R-:W-:Y:S01]  /*6280*/  FMUL.FTZ R6, R154, R6 ;  /* 0x000000069a067220 */ /* 0x000fe20000410000 */
[----:B------:R-:W-:Y:S01]  /*6290*/  FSETP.GE.FTZ.AND P0, PT, R162, RZ, PT ;  /* 0x000000ffa200720b */ /* 0x000fe20003f16000 */
[----:B------:R-:W-:Y:S01]  /*62a0*/  FADD.FTZ R18, -R215, R18 ;  /* 0x00000012d7127221 */ /* 0x000fe20000010100 */
[----:B------:R-:W-:Y:S01]  /*62b0*/  FSETP.GE.FTZ.AND P1, PT, R159, RZ, PT ;  /* 0x000000ff9f00720b */ /* 0x000fe20003f36000 */
[----:B------:R-:W-:Y:S01]  /*62c0*/  FMUL.FTZ R68, R155, R68 ;  /* 0x000000449b447220 */ /* 0x000fe20000410000 */
[----:B------:R-:W-:Y:S01]  /*62d0*/  FSETP.GE.FTZ.AND P3, PT, R165, RZ, PT ;  /* 0x000000ffa500720b */ /* 0x000fe20003f76000 */
[----:B------:R-:W-:Y:S01]  /*62e0*/  FMUL.FTZ R10, R158, R10 ;  /* 0x0000000a9e0a7220 */ /* 0x000fe20000410000 */
[-C--:B------:R-:W-:Y:S01]  /*62f0*/  FSEL R11, R11, R215.reuse, P1 ;  /* 0x000000d70b0b7208 */ /* 0x080fe20000800000 */
[----:B------:R-:W-:Y:S01]  /*6300*/  STS [R198+0x1e000], R4 ;  /* 0x01e00004c6007388 */ /* 0x000fe20000000800 */
[----:B------:R-:W-:Y:S02]  /*6310*/  FSETP.GE.FTZ.AND P2, PT, R164, RZ, PT ;  /* 0x000000ffa400720b */ /* 0x000fe40003f56000 */
[----:B------:R-:W-:Y:S01]  /*6320*/  FSEL R14, R14, R215, P3 ;  /* 0x000000d70e0e7208 */ /* 0x000fe20001800000 */
[----:B------:R-:W-:Y:S01]  /*6330*/  FMUL.FTZ R11, R159, R11 ;  /* 0x0000000b9f0b7220 */ /* 0x000fe20000410000 */
[----:B------:R-:W-:Y:S02]  /*6340*/  FSEL R15, R15, R215, P2 ;  /* 0x000000d70f0f7208 */ /* 0x000fe40001000000 */
[----:B------:R-:W-:Y:S01]  /*6350*/  FSETP.GE.FTZ.AND P1, PT, R163, RZ, PT ;  /* 0x000000ffa300720b */ /* 0x000fe20003f36000 */
[----:B------:R-:W-:Y:S01]  /*6360*/  FMUL.FTZ R14, R165, R14 ;  /* 0x0000000ea50e7220 */ /* 0x000fe20000410000 */
[----:B------:R-:W-:Y:S01]  /*6370*/  F2FP.F16.F32.PACK_AB R6, R68, R6 ;  /* 0x000000064406723e */ /* 0x000fe200000000ff */
[----:B------:R-:W-:Y:S01]  /*6380*/  FMUL.FTZ R15, R164, R15 ;  /* 0x0000000fa40f7220 */ /* 0x000fe20000410000 */
[----:B------:R-:W-:Y:S01]  /*6390*/  FSEL R18, R18, R215, P1 ;  /* 0x000000d712127208 */ /* 0x000fe20000800000 */
[----:B------:R-:W-:Y:S01]  /*63a0*/  @P0 FADD.FTZ R215, -R215, R19 ;  /* 0x00000013d7d70221 */ /* 0x000fe20000010100 */
[----:B------:R-:W-:Y:S01]  /*63b0*/  F2FP.F16.F32.PACK_AB R10, R11, R10 ;  /* 0x0000000a0b0a723e */ /* 0x000fe200000000ff */
[----:B------:R-:W-:Y:S01]  /*63c0*/  STS [R198+0x1e400], R6 ;  /* 0x01e40006c6007388 */ /* 0x000fe20000000800 */
[----:B------:R-:W-:Y:S01]  /*63d0*/  F2FP.F16.F32.PACK_AB R14, R15, R14 ;  /* 0x0000000e0f0e723e */ /* 0x000fe200000000ff */
[----:B------:R-:W-:Y:S01]  /*63e0*/  FMUL.FTZ R18, R163, R18 ;  /* 0x00000012a3127220 */ /* 0x000fe20000410000 */
[----:B------:R-:W-:Y:S01]  /*63f0*/  FMUL.FTZ R162, R162, R215 ;  /* 0x000000d7a2a27220 */ /* 0x000fe20000410000 */
[----:B------:R-:W-:Y:S01]  /*6400*/  STS [R199+0x1e000], R8 ;  /* 0x01e00008c7007388 */ /* 0x000fe20000000800 */
[----:B------:R-:W-:Y:S01]  /*6410*/  F2FP.F16.F32.PACK_AB R166, R166, R167 ;  /* 0x000000a7a6a6723e */ /* 0x000fe200000000ff */
[----:B------:R-:W-:Y:S01]  /*6420*/  IMAD R215, R205, UR6, RZ ;  /* 0x00000006cdd77c24 */ /* 0x000fe2000f8e02ff */
[----:B------:R-:W-:Y:S01]  /*6430*/  LEA R181, R179, UR5, 0x1 ;  /* 0x00000005b3b57c11 */ /* 0x000fe2000f8e08ff */
[----:B------:R-:W-:Y:S01]  /*6440*/  STS [R199+0x1e400], R10 ;  /* 0x01e4000ac7007388 */ /* 0x000fe20000000800 */
[----:B------:R-:W-:Y:S03]  /*6450*/  F2FP.F16.F32.PACK_AB R18, R162, R18 ;  /* 0x00000012a212723e */ /* 0x000fe600000000ff */
[----:B------:R-:W-:Y:S04]  /*6460*/  STS [R197+0x1e000], R12 ;  /* 0x01e0000cc5007388 */ /* 0x000fe80000000800 */
[----:B------:R-:W-:Y:S04]  /*6470*/  STS [R197+0x1e400], R14 ;  /* 0x01e4000ec5007388 */ /* 0x000fe80000000800 */
[----:B------:R-:W-:Y:S04]  /*6480*/  STS [R212+0x1e000], R166 ;  /* 0x01e000a6d4007388 */ /* 0x000fe80000000800 */
[----:B------:R-:W-:Y:S01]  /*6490*/  STS [R212+0x1e400], R18 ;  /* 0x01e40012d4007388 */ /* 0x000fe20000000800 */
[----:B------:R-:W-:Y:S06]  /*64a0*/  BAR.SYNC.DEFER_BLOCKING 0x0 ;  /* 0x0000000000007b1d */ /* 0x000fec0000010000 */
[----:B------:R-:W-:Y:S04]  /*64b0*/  LDSM.16.MT88.4 R4, [R178+0x20000] ;  /* 0x02000000b204783b */ /* 0x000fe80000004200 */
[----:B------:R-:W2:Y:S04]  /*64c0*/  LDSM.16.MT88.4 R8, [R181+0xc000] ;  /* 0x00c00000b508783b */ /* 0x000ea80000004200 */
[----:B------:R-:W3:Y:S04]  /*64d0*/  LDSM.16.MT88.4 R12, [R0+0x20000] ;  /* 0x02000000000c783b */ /* 0x000ee80000004200 */
[----:B------:R-:W4:Y:S04]  /*64e0*/  LDSM.16.MT88.4 R16, [R181+0xe000] ;  /* 0x00e00000b510783b */ /* 0x000f280000004200 */
[----:B-1----:R-:W1:Y:S04]  /*64f0*/  LDSM.16.MT88.4 R68, [R181+0x10000] ;  /* 0x01000000b544783b */ /* 0x002e680000004200 */
[----:B------:R-:W-:Y:S04]  /*6500*/  LDSM.16.MT88.4 R72, [R178+0x20800] ;  /* 0x02080000b248783b */ /* 0x000fe80000004200 */
[----:B------:R-:W5:Y:S04]  /*6510*/  LDSM.16.MT88.4 R76, [R181+0xc800] ;  /* 0x00c80000b54c783b */ /* 0x000f680000004200 */
[----:B------:R-:W5:Y:S04]  /*6520*/  LDSM.16.MT88.4 R80, [R0+0x20800] ;  /* 0x020800000050783b */ /* 0x000f680000004200 */
[----:B------:R-:W5:Y:S04]  /*6530*/  LDSM.16.MT88.4 R84, [R181+0xe800] ;  /* 0x00e80000b554783b */ /* 0x000f680000004200 */
[----:B------:R-:W5:Y:S01]  /*6540*/  LDSM.16.MT88.4 R88, [R181+0x10800] ;  /* 0x01080000b558783b */ /* 0x000f620000004200 */
[-C--:B--2---:R-:W-:Y:S06]  /*6550*/  HMMA.16816.F32 R20, R4, R8.reuse, R20 ;  /* 0x000000080414723c */ /* 0x084fec0000001814 */
        /* <DEDUP_REMOVED lines=9> */
[-C--:B-1----:R-:W-:Y:S06]  /*65f0*/  HMMA.16816.F32 R52, R4, R68.reuse, R52 ;  /* 0x000000440434723c */ /* 0x082fec0000001834 */
        /* <DEDUP_REMOVED lines=104> */
.L_x_718:
        /* <DEDUP_REMOVED lines=8> */
[----:B------:R-:W4:Y:S01]  /*6d00*/  LDSM.16.MT88.4 R164, [R181+0x14800] ;  /* 0x01480000b5a4783b */ /* 0x000f220000004200 */
[-C--:B---3--:R-:W-:Y:S06]  /*6d10*/  HMMA.16816.F32 R4, R96, R16.reuse, RZ ;  /* 0x000000106004723c */ /* 0x088fec00000018ff */
        /* <DEDUP_REMOVED lines=22> */
[-C--:B-1----:R-:W-:Y:S06]  /*6e80*/  HMMA.16816.F32 R84, R152, R148.reuse, R84 ;  /* 0x000000949854723c */ /* 0x082fec0000001854 */
[C---:B------:R-:W-:Y:S06]  /*6e90*/  HMMA.16816.F32 R88, R160.reuse, R148, R88 ;  /* 0x00000094a058723c */ /* 0x040fec0000001858 */
[-C--:B------:R-:W-:Y:S01]  /*6ea0*/  HMMA.16816.F32 R92, R160, R150.reuse, R92 ;  /* 0x00000096a05c723c */ /* 0x080fe2000000185c */
[----:B------:R-:W1:Y:S05]  /*6eb0*/  LDSM.16.MT88.4 R160, [R181+0x13000] ;  /* 0x01300000b5a0783b */ /* 0x000e6a0000004200 */
[----:B------:R-:W-:Y:S01]  /*6ec0*/  HMMA.16816.F32 R96, R152, R150, R96 ;  /* 0x000000969860723c */ /* 0x000fe20000001860 */
[----:B------:R-:W2:Y:S04]  /*6ed0*/  LDSM.16.MT88.4 R148, [R181+0x15000] ;  /* 0x01500000b594783b */ /* 0x000ea80000004200 */
[----:B------:R-:W3:Y:S01]  /*6ee0*/  LDSM.16.MT88.4 R152, [R181+0x17000] ;  /* 0x01700000b598783b */ /* 0x000ee20000004200 */
        /* <DEDUP_REMOVED lines=9> */
[----:B------:R-:W1:Y:S05]  /*6f80*/  LDSM.16.M88.4 R148, [R171] ;  /* 0x00000000ab94783b */ /* 0x000e6a0000000200 */
[-C--:B---3--:R-:W-:Y:S06]  /*6f90*/  HMMA.16816.F32 R84, R156, R152.reuse, R84 ;  /* 0x000000989c54723c */ /* 0x088fec0000001854 */
[C---:B------:R-:W-:Y:S06]  /*6fa0*/  HMMA.16816.F32 R88, R164.reuse, R152, R88 ;  /* 0x00000098a458723c */ /* 0x040fec0000001858 */
[-C--:B------:R-:W-:Y:S01]  /*6fb0*/  HMMA.16816.F32 R92, R164, R154.reuse, R92 ;  /* 0x0000009aa45c723c */ /* 0x080fe2000000185c */
[----:B------:R-:W2:Y:S05]  /*6fc0*/  LDSM.16.M88.4 R164, [R171+0x1000] ;  /* 0x00100000aba4783b */ /* 0x000eaa0000000200 */
[----:B------:R-:W-:Y:S01]  /*6fd0*/  HMMA.16816.F32 R96, R156, R154, R96 ;  /* 0x0000009a9c60723c */ /* 0x000fe20000001860 */
[----:B------:R-:W3:Y:S04]  /*6fe0*/  LDSM.16.MT88.4 R152, [R181+0x15800] ;  /* 0x01580000b598783b */ /* 0x000ee80000004200 */
[----:B------:R-:W4:Y:S01]  /*6ff0*/  LDSM.16.MT88.4 R156, [R181+0x17800] ;  /* 0x01780000b59c783b */ /* 0x000f220000004200 */
[-C--:B-1----:R-:W-:Y:S06]  /*7000*/  HMMA.16816.F32 R4, R148, R160.reuse, R4 ;  /* 0x000000a09404723c */ /* 0x082fec0000001804 */
[C---:B--2---:R-:W-:Y:S06]  /*7010*/  HMMA.16816.F32 R8, R164.reuse, R160, R8 ;  /* 0x000000a0a408723c */ /* 0x044fec0000001808 */
[-C--:B------:R-:W-:Y:S06]  /*7020*/  HMMA.16816.F32 R12, R164, R162.reuse, R12 ;  /* 0x000000a2a40c723c */ /* 0x080fec000000180c */
[C---:B------:R-:W-:Y:S06]  /*7030*/  HMMA.16816.F32 R16, R148.reuse, R162, R16 ;  /* 0x000000a29410723c */ /* 0x040fec0000001810 */
[-C--:B---3--:R-:W-:Y:S06]  /*7040*/  HMMA.16816.F32 R68, R148, R152.reuse, R68 ;  /* 0x000000989444723c */ /* 0x088fec0000001844 */
[C---:B------:R-:W-:Y:S06]  /*7050*/  HMMA.16816.F32 R72, R164.reuse, R152, R72 ;  /* 0x00000098a448723c */ /* 0x040fec0000001848 */
[-C--:B------:R-:W-:Y:S05]  /*7060*/  HMMA.16816.F32 R76, R164, R154.reuse, R76 ;  /* 0x0000009aa44c723c */ /* 0x080fea000000184c */
[----:B------:R-:W-:Y:S01]  /*7070*/  @P4 IADD3 R152, P0, R250, -0x100, RZ ;  /* 0xffffff00fa984810 */ /* 0x000fe20007f1e0ff */
[C---:B------:R-:W-:Y:S05]  /*7080*/  HMMA.16816.F32 R80, R148.reuse, R154, R80 ;  /* 0x0000009a9450723c */ /* 0x040fea0000001850 */
[----:B------:R-:W-:Y:S01]  /*7090*/  @P4 IADD3.X R153, R251, -0x1, RZ, P0, !PT ;  /* 0xfffffffffb994810 */ /* 0x000fe200007fe4ff */
[-C--:B----4-:R-:W-:Y:S05]  /*70a0*/  HMMA.16816.F32 R84, R148, R156.reuse, R84 ;  /* 0x0000009c9454723c */ /* 0x090fea0000001854 */
[----:B------:R-:W-:Y:S01]  /*70b0*/  @P4 IMAD.MOV.U32 R250, RZ, RZ, R152 ;  /* 0x000000fffffa4224 */ /* 0x000fe200078e0098 */
[C---:B------:R-:W-:Y:S05]  /*70c0*/  HMMA.16816.F32 R88, R164.reuse, R156, R88 ;  /* 0x0000009ca458723c */ /* 0x040fea0000001858 */
[----:B------:R-:W-:Y:S01]  /*70d0*/  @P4 IMAD.MOV.U32 R251, RZ, RZ, R153 ;  /* 0x000000fffffb4224 */ /* 0x000fe200078e0099 */
[-C--:B------:R-:W-:Y:S05]  /*70e0*/  HMMA.16816.F32 R92, R164, R158.reuse, R92 ;  /* 0x0000009ea45c723c */ /* 0x080fea000000185c */
[----:B------:R-:W-:Y:S01]  /*70f0*/  @P4 IMAD.WIDE R154, R192, 0x4, R250 ;  /* 0x00000004c09a4825 */ /* 0x000fe200078e02fa */
[----:B------:R-:W-:Y:S04]  /*7100*/  HMMA.16816.F32 R96, R148, R158, R96 ;  /* 0x0000009e9460723c */ /* 0x000fe80000001860 */
[----:B------:R-:W5:Y:S01]  /*7110*/  @P4 LDG.E R231, desc[UR14][R154.64] ;  /* 0x0000000e9ae74981 */ /* 0x000f62000c1e1900 */
[C---:B------:R-:W-:Y:S02]  /*7120*/  IMAD.SHL.U32 R153, R215.reuse, 0x8, RZ ;  /* 0x00000008d7997824 */ /* 0x040fe400078e00ff */
[C---:B------:R-:W-:Y:S01]  /*7130*/  IMAD.SHL.U32 R152, R215.reuse, 0x10, RZ ;  /* 0x00000010d7987824 */ /* 0x040fe200078e00ff */
[----:B------:R1:W5:Y:S03]  /*7140*/  @P4 LDG.E R232, desc[UR14][R154.64+0x20] ;  /* 0x0000200e9ae84981 */ /* 0x000366000c1e1900 */
[----:B------:R-:W-:Y:S01]  /*7150*/  IMAD R148, R215, 0x18, RZ ;  /* 0x00000018d7947824 */ /* 0x000fe200078e02ff */
[----:B------:R2:W-:Y:S01]  /*7160*/  REDG.E.ADD.F32.FTZ.RN.STRONG.GPU desc[UR14][R244.64], R4 ;  /* 0x00000004f40079a6 */ /* 0x0005e2000c10f38e */
[CC--:B------:R-:W-:Y:S04]  /*7170*/  LEA R158, P1, R152.reuse, R244.reuse, 0x2 ;  /* 0x000000f4989e7211 */ /* 0x0c0fe800078210ff */
[-C--:B------:R-:W-:Y:S02]  /*7180*/  LEA.HI.X.SX32 R159, R152, R245.reuse, 0x2, P1 ;  /* 0x000000f5989f7211 */ /* 0x080fe400008f16ff */
[CC--:B-1----:R-:W-:Y:S04]  /*7190*/  LEA R154, P0, R153.reuse, R244.reuse, 0x2 ;  /* 0x000000f4999a7211 */ /* 0x0c2fe800078010ff */
[-C--:B------:R-:W-:Y:S01]  /*71a0*/  LEA.HI.X.SX32 R155, R153, R245.reuse, 0x2, P0 ;  /* 0x000000f5999b7211 */ /* 0x080fe200000f16ff */
[C---:B--2---:R-:W-:Y:S01]  /*71b0*/  IMAD.SHL.U32 R4, R215.reuse, 0x20, RZ ;  /* 0x00000020d7047824 */ /* 0x044fe200078e00ff */
[-C--:B------:R-:W-:Y:S03]  /*71c0*/  LEA R156, P0, R148, R244.reuse, 0x2 ;  /* 0x000000f4949c7211 */ /* 0x080fe600078010ff */
[----:B------:R1:W-:Y:S01]  /*71d0*/  REDG.E.ADD.F32.FTZ.RN.STRONG.GPU desc[UR14][R154.64], R5 ;  /* 0x000000059a0079a6 */ /* 0x0003e2000c10f38e */
[-C--:B------:R-:W-:Y:S03]  /*71e0*/  LEA R150, P1, R4, R244.reuse, 0x2 ;  /* 0x000000f404967211 */ /* 0x080fe600078210ff */
[----:B------:R2:W-:Y:S01]  /*71f0*/  REDG.E.ADD.F32.FTZ.RN.STRONG.GPU desc[UR14][R158.64], R6 ;  /* 0x000000069e0079a6 */ /* 0x0005e2000c10f38e */
[-C--:B------:R-:W-:Y:S02]  /*7200*/  LEA.HI.X.SX32 R157, R148, R245.reuse, 0x2, P0 ;  /* 0x000000f5949d7211 */ /* 0x080fe400000f16ff */
[-C--:B------:R-:W-:Y:S01]  /*7210*/  LEA.HI.X.SX32 R151, R4, R245.reuse, 0x2, P1 ;  /* 0x000000f504977211 */ /* 0x080fe200008f16ff */
[----:B------:R-:W-:Y:S02]  /*7220*/  VIADD R4, R152, 0x20 ;  /* 0x0000002098047836 */ /* 0x000fe40000000000 */
[----:B------:R3:W-:Y:S04]  /*7230*/  REDG.E.ADD.F32.FTZ.RN.STRONG.GPU desc[UR14][R156.64], R7 ;  /* 0x000000079c0079a6 */ /* 0x0007e8000c10f38e */
[----:B------:R4:W-:Y:S01]  /*7240*/  REDG.E.ADD.F32.FTZ.RN.STRONG.GPU desc[UR14][R150.64], R8 ;  /* 0x00000008960079a6 */ /* 0x0009e2000c10f38e */
[C---:B-1----:R-:W-:Y:S02]  /*7250*/  IMAD R5, R215.reuse, 0x28, RZ ;  /* 0x00000028d7057824 */ /* 0x042fe400078e02ff */
[----:B--2---:R-:W-:Y:S03]  /*7260*/  IMAD R6, R215, 0x30, RZ ;  /* 0x00000030d7067824 */ /* 0x004fe600078e02ff */
[-C--:B------:R-:W-:Y:S01]  /*7270*/  LEA R148, P0, R5, R244.reuse, 0x2 ;  /* 0x000000f405947211 */ /* 0x080fe200078010ff */
[----:B------:R-:W-:Y:S03]  /*7280*/  IMAD R215, R215, 0x38, RZ ;  /* 0x00000038d7d77824 */ /* 0x000fe600078e02ff */
[-C--:B------:R-:W-:Y:S01]  /*7290*/  LEA.HI.X.SX32 R149, R5, R245.reuse, 0x2, P0 ;  /* 0x000000f505957211 */ /* 0x080fe200000f16ff */
[----:B------:R-:W-:Y:S01]  /*72a0*/  IMAD.IADD R5, R153, 0x1, R4 ;  /* 0x0000000199057824 */ /* 0x000fe200078e0204 */
[CC--:B---3--:R-:W-:Y:S03]  /*72b0*/  LEA R156, P1, R6.reuse, R244.reuse, 0x2 ;  /* 0x000000f4069c7211 */ /* 0x0c8fe600078210ff */
[----:B------:R1:W-:Y:S01]  /*72c0*/  REDG.E.ADD.F32.FTZ.RN.STRONG.GPU desc[UR14][R148.64], R9 ;  /* 0x00000009940079a6 */ /* 0x0003e2000c10f38e */
[CC--:B----4-:R-:W-:Y:S02]  /*72d0*/  LEA R8, P0, R215.reuse, R244.reuse, 0x2 ;  /* 0x000000f4d7087211 */ /* 0x0d0fe400078010ff */
[-C--:B------:R-:W-:Y:S05]  /*72e0*/  LEA.HI.X.SX32 R157, R6, R245.reuse, 0x2, P1 ;  /* 0x000000f5069d7211 */ /* 0x080fea00008f16ff */
[----:B------:R-:W-:Y:S01]  /*72f0*/  REDG.E.ADD.F32.FTZ.RN.STRONG.GPU desc[UR14][R156.64], R10 ;  /* 0x0000000a9c0079a6 */ /* 0x000fe2000c10f38e */
[-C--:B-1----:R-:W-:Y:S02]  /*7300*/  LEA.HI.X.SX32 R9, R215, R245.reuse, 0x2, P0 ;  /* 0x000000f5d7097211 */ /* 0x082fe400000f16ff */
[CC--:B------:R-:W-:Y:S03]  /*7310*/  LEA R6, P0, R4.reuse, R244.reuse, 0x2 ;  /* 0x000000f404067211 */ /* 0x0c0fe600078010ff */
[----:B------:R1:W-:Y:S01]  /*7320*/  REDG.E.ADD.F32.FTZ.RN.STRONG.GPU desc[UR14][R8.64], R11 ;  /* 0x0000000b080079a6 */ /* 0x0003e2000c10f38e */
[-C--:B------:R-:W-:Y:S01]  /*7330*/  LEA.HI.X.SX32 R7, R4, R245.reuse, 0x2, P0 ;  /* 0x000000f504077211 */ /* 0x080fe200000f16ff */
[----:B------:R-:W-:Y:S02]  /*7340*/  IMAD.IADD R4, R153, 0x1, R5 ;  /* 0x0000000199047824 */ /* 0x000fe400078e0205 */
[----:B------:R2:W-:Y:S04]  /*7350*/  REDG.E.ADD.F32.FTZ.RN.STRONG.GPU desc[UR14][R244.64+0x80], R16 ;  /* 0x00008010f40079a6 */ /* 0x0005e8000c10f38e */
[----:B------:R-:W-:Y:S04]  /*7360*/  REDG.E.ADD.F32.FTZ.RN.STRONG.GPU desc[UR14][R154.64+0x80], R17 ;  /* 0x000080119a0079a6 */ /* 0x000fe8000c10f38e */
[----:B------:R3:W-:Y:S01]  /*7370*/  REDG.E.ADD.F32.FTZ.RN.STRONG.GPU desc[UR14][R6.64], R18 ;  /* 0x00000012060079a6 */ /* 0x0007e2000c10f38e */
[CC--:B-1----:R-:W-:Y:S04]  /*7380*/  LEA R8, P0, R5.reuse, R244.reuse, 0x2 ;  /* 0x000000f405087211 */ /* 0x0c2fe800078010ff */
[-C--:B------:R-:W-:Y:S01]  /*7390*/  LEA.HI.X.SX32 R9, R5, R245.reuse, 0x2, P0 ;  /* 0x000000f505097211 */ /* 0x080fe200000f16ff */
[----:B------:R-:W-:Y:S01]  /*73a0*/  IMAD.IADD R5, R153, 0x1, R4 ;  /* 0x0000000199057824 */ /* 0x000fe200078e0204 */
[CC--:B--2---:R-:W-:Y:S03]  /*73b0*/  LEA R16, P1, R4.reuse, R244.reuse, 0x2 ;  /* 0x000000f404107211 */ /* 0x0c4fe600078210ff */
[----:B------:R1:W-:Y:S01]  /*73c0*/  REDG.E.ADD.F32.FTZ.RN.STRONG.GPU desc[UR14][R8.64], R19 ;  /* 0x00000013080079a6 */ /* 0x0003e2000c10f38e */
[-C--:B------:R-:W-:Y:S01]  /*73d0*/  LEA R10, P0, R5, R244.reuse, 0x2 ;  /* 0x000000f4050a7211 */ /* 0x080fe200078010ff */
[----:B---3--:R-:W-:Y:S01]  /*73e0*/  IMAD.IADD R6, R153, 0x1, R5 ;  /* 0x0000000199067824 */ /* 0x008fe200078e0205 */
[-C--:B------:R-:W-:Y:S02]  /*73f0*/  LEA.HI.X.SX32 R17, R4, R245.reuse, 0x2, P1 ;  /* 0x000000f504117211 */ /* 0x080fe400008f16ff */
[-C--:B------:R-:W-:Y:S01]  /*7400*/  LEA.HI.X.SX32 R11, R5, R245.reuse, 0x2, P0 ;  /* 0x000000f5050b7211 */ /* 0x080fe200000f16ff */
[C---:B------:R-:W-:Y:S02]  /*7410*/  IMAD.IADD R4, R153.reuse, 0x1, R6 ;  /* 0x0000000199047824 */ /* 0x040fe400078e0206 */
        /* <DEDUP_REMOVED lines=8> */
[----:B------:R-:W-:Y:S04]  /*74a0*/  IMAD.IADD R4, R153, 0x1, R5 ;  /* 0x0000000199047824 */ /* 0x000fe800078e0205 */
[----:B------:R2:W-:Y:S04]  /*74b0*/  REDG.E.ADD.F32.FTZ.RN.STRONG.GPU desc[UR14][R6.64], R15 ;  /* 0x0000000f060079a6 */ /* 0x0005e8000c10f38e */
[----:B------:R-:W-:Y:S04]  /*74c0*/  REDG.E.ADD.F32.FTZ.RN.STRONG.GPU desc[UR14][R244.64+0x100], R68 ;  /* 0x00010044f40079a6 */ /* 0x000fe8000c10f38e */
[----:B------:R-:W-:Y:S01]  /*74d0*/  REDG.E.ADD.F32.FTZ.RN.STRONG.GPU desc[UR14][R154.64+0x100], R69 ;  /* 0x000100459a0079a6 */ /* 0x000fe2000c10f38e */
[CC--:B-1----:R-:W-:Y:S04]  /*74e0*/  LEA R8, P0, R5.reuse, R244.reuse, 0x2 ;  /* 0x000000f405087211 */ /* 0x0c2fe800078010ff */
[-C--:B------:R-:W-:Y:S01]  /*74f0*/  LEA.HI.X.SX32 R9, R5, R245.reuse, 0x2, P0 ;  /* 0x000000f505097211 */ /* 0x080fe200000f16ff */
[C---:B------:R-:W-:Y:S01]  /*7500*/  IMAD.IADD R5, R153.reuse, 0x1, R4 ;  /* 0x0000000199057824 */ /* 0x040fe200078e0204 */
[CC--:B------:R-:W-:Y:S03]  /*7510*/  LEA R10, P0, R4.reuse, R244.reuse, 0x2 ;  /* 0x000000f4040a7211 */ /* 0x0c0fe600078010ff */
[----:B------:R1:W-:Y:S01]  /*7520*/  REDG.E.ADD.F32.FTZ.RN.STRONG.GPU desc[UR14][R8.64], R70 ;  /* 0x00000046080079a6 */ /* 0x0003e2000c10f38e */
[-C--:B------:R-:W-:Y:S01]  /*7530*/  LEA.HI.X.SX32 R11, R4, R245.reuse, 0x2, P0 ;  /* 0x000000f5040b7211 */ /* 0x080fe200000f16ff */
[----:B------:R-:W-:Y:S01]  /*7540*/  IMAD.IADD R4, R153, 0x1, R5 ;  /* 0x0000000199047824 */ /* 0x000fe200078e0205 */
[CC--:B------:R-:W-:Y:S03]  /*7550*/  LEA R12, P1, R5.reuse, R244.reuse, 0x2 ;  /* 0x000000f4050c7211 */ /* 0x0c0fe600078210ff */
[----:B------:R3:W-:Y:S01]  /*7560*/  REDG.E.ADD.F32.FTZ.RN.STRONG.GPU desc[UR14][R10.64], R71 ;  /* 0x000000470a0079a6 */ /* 0x0007e2000c10f38e */
[-C--:B------:R-:W-:Y:S01]  /*7570*/  LEA.HI.X.SX32 R13, R5, R245.reuse, 0x2, P1 ;  /* 0x000000f5050d7211 */ /* 0x080fe200008f16ff */
[C---:B--2---:R-:W-:Y:S02]  /*7580*/  IMAD.IADD R6, R153.reuse, 0x1, R4 ;  /* 0x0000000199067824 */ /* 0x044fe400078e0204 */
[----:B------:R-:W-:Y:S01]  /*7590*/  VIADD R5, R152, 0x60 ;  /* 0x0000006098057836 */ /* 0x000fe20000000000 */
[----:B------:R-:W-:Y:S04]  /*75a0*/  LDSM.16.MT88.4 R68, [R176+0x4000] ;  /* 0x00400000b044783b */ /* 0x000fe80000004200 */
[----:B------:R-:W-:Y:S01]  /*75b0*/  REDG.E.ADD.F32.FTZ.RN.STRONG.GPU desc[UR14][R12.64], R72 ;  /* 0x000000480c0079a6 */ /* 0x000fe2000c10f38e */
[CC--:B-1----:R-:W-:Y:S04]  /*75c0*/  LEA R8, P0, R4.reuse, R244.reuse, 0x2 ;  /* 0x000000f404087211 */ /* 0x0c2fe800078010ff */
[-C--:B------:R-:W-:Y:S01]  /*75d0*/  LEA.HI.X.SX32 R9, R4, R245.reuse, 0x2, P0 ;  /* 0x000000f504097211 */ /* 0x080fe200000f16ff */
[C---:B------:R-:W-:Y:S01]  /*75e0*/  IMAD.IADD R4, R153.reuse, 0x1, R6 ;  /* 0x0000000199047824 */ /* 0x040fe200078e0206 */
[CC--:B---3--:R-:W-:Y:S03]  /*75f0*/  LEA R10, P0, R6.reuse, R244.reuse, 0x2 ;  /* 0x000000f4060a7211 */ /* 0x0c8fe600078010ff */
[----:B------:R1:W-:Y:S01]  /*7600*/  REDG.E.ADD.F32.FTZ.RN.STRONG.GPU desc[UR14][R8.64], R73 ;  /* 0x00000049080079a6 */ /* 0x0003e2000c10f38e */
[-C--:B------:R-:W-:Y:S02]  /*7610*/  LEA.HI.X.SX32 R11, R6, R245.reuse, 0x2, P0 ;  /* 0x000000f5060b7211 */ /* 0x080fe400000f16ff */
[CC--:B------:R-:W-:Y:S03]  /*7620*/  LEA R6, P0, R4.reuse, R244.reuse, 0x2 ;  /* 0x000000f404067211 */ /* 0x0c0fe600078010ff */
[----:B------:R2:W-:Y:S01]  /*7630*/  REDG.E.ADD.F32.FTZ.RN.STRONG.GPU desc[UR14][R10.64], R74 ;  /* 0x0000004a0a0079a6 */ /* 0x0005e2000c10f38e */
[-C--:B------:R-:W-:Y:S01]  /*7640*/  LEA.HI.X.SX32 R7, R4, R245.reuse, 0x2, P0 ;  /* 0x000000f504077211 */ /* 0x080fe200000f16ff */
[----:B------:R-:W-:Y:S04]  /*7650*/  IMAD.IADD R4, R153, 0x1, R5 ;  /* 0x0000000199047824 */ /* 0x000fe800078e0205 */
[----:B------:R3:W-:Y:S04]  /*7660*/  REDG.E.ADD.F32.FTZ.RN.STRONG.GPU desc[UR14][R6.64], R75 ;  /* 0x0000004b060079a6 */ /* 0x0007e8000c10f38e */
[----:B------:R-:W-:Y:S04]  /*7670*/  REDG.E.ADD.F32.FTZ.RN.STRONG.GPU desc[UR14][R244.64+0x180], R80 ;  /* 0x00018050f40079a6 */ /* 0x000fe8000c10f38e */
[----:B------:R-:W-:Y:S04]  /*7680*/  REDG.E.ADD.F32.FTZ.RN.STRONG.GPU desc[UR14][R154.64+0x180], R81 ;  /* 0x000180519a0079a6 */ /* 0x000fe8000c10f38e */
[----:B------:R-:W-:Y:S01]  /*7690*/  LDSM.16.MT88.4 R72, [R178+0x1e800] ;  /* 0x01e80000b248783b */ /* 0x000fe20000004200 */
[CC--:B-1----:R-:W-:Y:S04]  /*76a0*/  LEA R8, P0, R5.reuse, R244.reuse, 0x2 ;  /* 0x000000f405087211 */ /* 0x0c2fe800078010ff */
[-C--:B------:R-:W-:Y:S01]  /*76b0*/  LEA.HI.X.SX32 R9, R5, R245.reuse, 0x2, P0 ;  /* 0x000000f505097211 */ /* 0x080fe200000f16ff */
[C---:B------:R-:W-:Y:S01]  /*76c0*/  IMAD.IADD R5, R153.reuse, 0x1, R4 ;  /* 0x0000000199057824 */ /* 0x040fe200078e0204 */
[CC--:B--2---:R-:W-:Y:S03]  /*76d0*/  LEA R10, P0, R4.reuse, R244.reuse, 0x2 ;  /* 0x000000f4040a7211 */ /* 0x0c4fe600078010ff */
[----:B------:R1:W-:Y:S01]  /*76e0*/  REDG.E.ADD.F32.FTZ.RN.STRONG.GPU desc[UR14][R8.64], R82 ;  /* 0x00000052080079a6 */ /* 0x0003e2000c10f38e */
[-C--:B------:R-:W-:Y:S01]  /*76f0*/  LEA.HI.X.SX32 R11, R4, R245.reuse, 0x2, P0 ;  /* 0x000000f5040b7211 */ /* 0x080fe200000f16ff */
[----:B------:R-:W-:Y:S01]  /*7700*/  IMAD.IADD R4, R153, 0x1, R5 ;  /* 0x0000000199047824 */ /* 0x000fe200078e0205 */
[CC--:B------:R-:W-:Y:S03]  /*7710*/  LEA R12, P1, R5.reuse, R244.reuse, 0x2 ;  /* 0x000000f4050c7211 */ /* 0x0c0fe600078210ff */
[----:B------:R2:W-:Y:S01]  /*7720*/  REDG.E.ADD.F32.FTZ.RN.STRONG.GPU desc[UR14][R10.64], R83 ;  /* 0x000000530a0079a6 */ /* 0x0005e2000c10f38e */
[-C--:B------:R-:W-:Y:S01]  /*7730*/  LEA.HI.X.SX32 R13, R5, R245.reuse, 0x2, P1 ;  /* 0x000000f5050d7211 */ /* 0x080fe200008f16ff */
[C---:B---3--:R-:W-:Y:S02]  /*7740*/  IMAD.IADD R6, R153.reuse, 0x1, R4 ;  /* 0x0000000199067824 */ /* 0x048fe400078e0204 */
[C---:B------:R-:W-:Y:S01]  /*7750*/  VIADD R5, R152.reuse, 0x80 ;  /* 0x0000008098057836 */ /* 0x040fe20000000000 */
[----:B------:R-:W-:Y:S01]  /*7760*/  LDSM.16.MT88.4 R80, [R0+0x1e800] ;  /* 0x01e800000050783b */ /* 0x000fe20000004200 */
[----:B------:R-:W-:Y:S03]  /*7770*/  VIADD R152, R152, 0xa0 ;  /* 0x000000a098987836 */ /* 0x000fe60000000000 */
[----:B------:R-:W-:Y:S01]  /*7780*/  REDG.E.ADD.F32.FTZ.RN.STRONG.GPU desc[UR14][R12.64], R76 ;  /* 0x0000004c0c0079a6 */ /* 0x000fe2000c10f38e */
[CC--:B-1----:R-:W-:Y:S04]  /*7790*/  LEA R8, P0, R4.reuse, R244.reuse, 0x2 ;  /* 0x000000f404087211 */ /* 0x0c2fe800078010ff */
[-C--:B------:R-:W-:Y:S01]  /*77a0*/  LEA.HI.X.SX32 R9, R4, R245.reuse, 0x2, P0 ;  /* 0x000000f504097211 */ /* 0x080fe200000f16ff */
[C---:B------:R-:W-:Y:S01]  /*77b0*/  IMAD.IADD R4, R153.reuse, 0x1, R6 ;  /* 0x0000000199047824 */ /* 0x040fe200078e0206 */
[CC--:B--2---:R-:W-:Y:S03]  /*77c0*/  LEA R10, P0, R6.reuse, R244.reuse, 0x2 ;  /* 0x000000f4060a7211 */ /* 0x0c4fe600078010ff */
        /* <DEDUP_REMOVED lines=21> */
[----:B------:R-:W-:Y:S04]  /*7920*/  LDSM.16.MT88.4 R84, [R176+0x2800] ;  /* 0x00280000b054783b */ /* 0x000fe80000004200 */
        /* <DEDUP_REMOVED lines=12> */
[C---:B------:R-:W-:Y:S03]  /*79f0*/  IMAD.IADD R5, R153.reuse, 0x1, R4 ;  /* 0x0000000199057824 */ /* 0x040fe600078e0204 */
        /* <DEDUP_REMOVED lines=8> */
[----:B---3--:R-:W-:Y:S01]  /*7a80*/  IMAD.IADD R6, R153, 0x1, R5 ;  /* 0x0000000199067824 */ /* 0x008fe200078e0205 */
[-C--:B------:R-:W-:Y:S03]  /*7a90*/  LEA R12, P0, R5, R244.reuse, 0x2 ;  /* 0x000000f4050c7211 */ /* 0x080fe600078010ff */
        /* <DEDUP_REMOVED lines=8> */
[----:B------:R-:W-:Y:S02]  /*7b20*/  LEA.HI.X.SX32 R15, R4, R245, 0x2, P1 ;  /* 0x000000f5040f7211 */ /* 0x000fe400008f16ff */
[----:B------:R-:W-:Y:S01]  /*7b30*/  LDSM.16.MT88.4 R4, [R178+0x1e000] ;  /* 0x01e00000b204783b */ /* 0x000fe20000004200 */
[----:B------:R-:W-:Y:S02]  /*7b40*/  ISETP.GT.AND P2, PT, R234, R211, PT ;  /* 0x000000d3ea00720c */ /* 0x000fe40003f44270 */
[----:B------:R-:W-:Y:S01]  /*7b50*/  @P4 IADD3 R214, P1, R214, -0x100, RZ ;  /* 0xffffff00d6d64810 */ /* 0x000fe20007f3e0ff */
[----:B------:R-:W-:Y:S03]  /*7b60*/  REDG.E.ADD.F32.FTZ.RN.STRONG.GPU desc[UR14][R16.64], R93 ;  /* 0x0000005d100079a6 */ /* 0x000fe6000c10f38e */
[----:B------:R-:W-:Y:S01]  /*7b70*/  @P4 IADD3.X R213, R213, -0x1, RZ, P1, !PT ;  /* 0xffffffffd5d54810 */ /* 0x000fe20000ffe4ff */
        /* <DEDUP_REMOVED lines=40> */
[----:B------:R4:W4:Y:S05]  /*7e00*/  LDSM.16.MT88.4 R72, [R176+0x5800] ;  /* 0x00580000b048783b */ /* 0x00092a0000004200 */
        /* <DEDUP_REMOVED lines=18> */
[----:B------:R-:W-:Y:S01]  /*7f30*/  VIADD R234, R234, 0xffffffff ;  /* 0xffffffffeaea7836 */ /* 0x000fe20000000000 */
[C---:B------:R-:W-:Y:S05]  /*7f40*/  HMMA.16816.F32 R112, R76.reuse, R82, R112 ;  /* 0x000000524c70723c */ /* 0x040fea0000001870 */
[----:B------:R-:W-:Y:S01]  /*7f50*/  @P0 VIADD R4, R176, 0x6000 ;  /* 0x00006000b0040836 */ /* 0x000fe20000000000 */
[-C--:B------:R-:W-:Y:S05]  /*7f60*/  HMMA.16816.F32 R116, R76, R92.reuse, R116 ;  /* 0x0000005c4c74723c */ /* 0x080fea0000001874 */
[----:B----4-:R-:W-:Y:S01]  /*7f70*/  IMAD.MOV.U32 R176, RZ, RZ, R4 ;  /* 0x000000ffffb07224 */ /* 0x010fe200078e0004 */
        /* <DEDUP_REMOVED lines=85> */
[----:B------:R-:W-:Y:S01]  /*84d0*/  STS [R196+0x1000], R104 ;  /* 0x00100068c4007388 */ /* 0x000fe20000000800 */
        /* <DEDUP_REMOVED lines=81> */
[----:B------:R-:W1:Y:S01]  /*89f0*/  @P0 LDC.64 R6, c[0x0][0x450] ;  /* 0x00011400ff060b82 */ /* 0x000e620000000a00 */
[----:B------:R-:W-:Y:S01]  /*8a00*/  FMUL.FTZ R60, R60, UR6 ;  /* 0x000000063c3c7c20 */ /* 0x000fe20008410000 */
[----:B------:R-:W-:Y:S01]  /*8a10*/  STS [R196+0x6400], R22 ;  /* 0x00640016c4007388 */ /* 0x000fe20000000800 */
[----:B------:R-:W-:Y:S01]  /*8a20*/  FMUL.FTZ R61, R61, UR6 ;  /* 0x000000063d3d7c20 */ /* 0x000fe20008410000 */
[----:B------:R-:W-:Y:S01]  /*8a30*/  FMUL.FTZ R62, R62, UR6 ;  /* 0x000000063e3e7c20 */ /* 0x000fe20008410000 */
[----:B------:R-:W-:Y:S01]  /*8a40*/  FMUL.FTZ R63, R63, UR6 ;  /* 0x000000063f3f7c20 */ /* 0x000fe20008410000 */
[----:B------:R-:W-:Y:S01]  /*8a50*/  F2FP.F16.F32.PACK_AB R40, R41, R40 ;  /* 0x000000282928723e */ /* 0x000fe200000000ff */
[----:B------:R-:W-:Y:S01]  /*8a60*/  STS [R193+0x6000], R32 ;  /* 0x00600020c1007388 */ /* 0x000fe20000000800 */
[----:B------:R-:W-:Y:S01]  /*8a70*/  F2FP.F16.F32.PACK_AB R42, R43, R42 ;  /* 0x0000002a2b2a723e */ /* 0x000fe200000000ff */
[----:B------:R-:W2:Y:S01]  /*8a80*/  @P0 LDC.64 R4, c[0x0][0x458] ;  /* 0x00011600ff040b82 */ /* 0x000ea20000000a00 */
        /* <DEDUP_REMOVED lines=15> */
[CC--:B------:R-:W-:Y:S01]  /*8b80*/  @P0 IADD3 R10, R236.reuse, R238.reuse, RZ ;  /* 0x000000eeec0a0210 */ /* 0x0c0fe20007ffe0ff */
[----:B------:R-:W-:Y:S01]  /*8b90*/  STS [R196+0x8000], R36 ;  /* 0x00800024c4007388 */ /* 0x000fe20000000800 */
[----:B------:R-:W-:Y:S02]  /*8ba0*/  @P0 IADD3 R8, R236, R238, RZ ;  /* 0x000000eeec080210 */ /* 0x000fe40007ffe0ff */
[----:B------:R-:W-:Y:S01]  /*8bb0*/  LEA R61, R186, UR5, 0x1 ;  /* 0x00000005ba3d7c11 */ /* 0x000fe2000f8e08ff */
[----:B------:R-:W-:Y:S04]  /*8bc0*/  STS [R196+0x8400], R38 ;  /* 0x00840026c4007388 */ /* 0x000fe80000000800 */
[----:B------:R-:W-:Y:S04]  /*8bd0*/  STS [R193+0x8000], R48 ;  /* 0x00800030c1007388 */ /* 0x000fe80000000800 */
[----:B------:R-:W-:Y:S04]  /*8be0*/  STS [R193+0x8400], R50 ;  /* 0x00840032c1007388 */ /* 0x000fe80000000800 */
[----:B------:R1:W-:Y:S04]  /*8bf0*/  STS [R196+0x9000], R40 ;  /* 0x00900028c4007388 */ /* 0x0003e80000000800 */
[----:B------:R-:W-:Y:S04]  /*8c00*/  STS [R196+0x9400], R42 ;  /* 0x0094002ac4007388 */ /* 0x000fe80000000800 */
[----:B------:R-:W-:Y:S04]  /*8c10*/  STS [R193+0x9000], R44 ;  /* 0x0090002cc1007388 */ /* 0x000fe80000000800 */
[----:B------:R-:W-:Y:S04]  /*8c20*/  STS [R193+0x9400], R46 ;  /* 0x0094002ec1007388 */ /* 0x000fe80000000800 */
[----:B------:R2:W-:Y:S04]  /*8c30*/  STS [R196+0xa000], R52 ;  /* 0x00a00034c4007388 */ /* 0x0005e80000000800 */
[----:B------:R3:W-:Y:S04]  /*8c40*/  STS [R196+0xa400], R54 ;  /* 0x00a40036c4007388 */ /* 0x0007e80000000800 */
[----:B------:R3:W-:Y:S01]  /*8c50*/  STS [R193+0xa000], R64 ;  /* 0x00a00040c1007388 */ /* 0x0007e20000000800 */
[----:B-1----:R-:W-:-:S02]  /*8c60*/  @P0 IMAD R40, R10, R7, RZ ;  /* 0x000000070a280224 */ /* 0x002fc400078e02ff */
[----:B------:R-:W-:Y:S01]  /*8c70*/  @P0 IMAD.WIDE.U32 R10, R10, R6, RZ ;  /* 0x000000060a0a0225 */ /* 0x000fe200078e00ff */
[----:B------:R3:W-:Y:S04]  /*8c80*/  STS [R193+0xa400], R66 ;  /* 0x00a40042c1007388 */ /* 0x0007e80000000800 */
[----:B------:R3:W-:Y:S01]  /*8c90*/  STS [R196+0xb000], R56 ;  /* 0x00b00038c4007388 */ /* 0x0007e20000000800 */
[----:B------:R-:W-:Y:S02]  /*8ca0*/  @P0 MOV R41, R10 ;  /* 0x0000000a00290202 */ /* 0x000fe40000000f00 */
[----:B------:R-:W-:Y:S01]  /*8cb0*/  @P0 IADD3 R40, R11, R40, RZ ;  /* 0x000000280b280210 */ /* 0x000fe20007ffe0ff */
[----:B------:R3:W-:Y:S01]  /*8cc0*/  STS [R196+0xb400], R58 ;  /* 0x00b4003ac4007388 */ /* 0x0007e20000000800 */
[----:B------:R-:W-:-:S03]  /*8cd0*/  SHF.R.S32.HI R10, RZ, 0x1f, R190 ;  /* 0x0000001fff0a7819 */ /* 0x000fc600000114be */
[----:B------:R3:W-:Y:S01]  /*8ce0*/  STS [R193+0xb000], R60 ;  /* 0x00b0003cc1007388 */ /* 0x0007e20000000800 */
[C---:B--2---:R-:W-:Y:S02]  /*8cf0*/  @P0 IMAD R52, R8.reuse, R5, RZ ;  /* 0x0000000508340224 */ /* 0x044fe400078e02ff */
[----:B------:R-:W-:Y:S01]  /*8d00*/  @P0 IMAD.WIDE.U32 R8, R8, R4, RZ ;  /* 0x0000000408080225 */ /* 0x000fe200078e00ff */
[----:B------:R3:W-:Y:S04]  /*8d10*/  STS [R193+0xb400], R62 ;  /* 0x00b4003ec1007388 */ /* 0x0007e80000000800 */
        /* <DEDUP_REMOVED lines=16> */
.L_x_720:
        /* <DEDUP_REMOVED lines=13> */
.L_x_721:
[----:B------:R-:W-:Y:S01]  /*8ef0*/  BAR.SYNC.DEFER_BLOCKING 0x0 ;  /* 0x0000000000007b1d */ /* 0x000fe20000010000 */
[C---:B------:R-:W-:Y:S01]  /*8f00*/  IMAD.SHL.U32 R55, R191.reuse, 0x40, RZ ;  /* 0x00000040bf377824 */ /* 0x040fe200078e00ff */
[--C-:B------:R-:W-:Y:S01]  /*8f10*/  SHF.R.S32.HI R65, RZ, 0x1f, R188.reuse ;  /* 0x0000001fff417819 */ /* 0x100fe200000114bc */
[----:B---3--:R-:W-:Y:S01]  /*8f20*/  IMAD.MOV.U32 R64, RZ, RZ, R188 ;  /* 0x000000ffff407224 */ /* 0x008fe200078e00bc */
[----:B------:R-:W-:Y:S01]  /*8f30*/  SHF.R.S32.HI R56, RZ, 0x1f, R194 ;  /* 0x0000001fff387819 */ /* 0x000fe200000114c2 */
[----:B------:R-:W-:Y:S01]  /*8f40*/  IMAD R235, R191, -0x40, R235 ;  /* 0xffffffc0bfeb7824 */ /* 0x000fe200078e02eb */
[----:B------:R-:W-:Y:S01]  /*8f50*/  SHF.R.S32.HI R54, RZ, 0x1f, R55 ;  /* 0x0000001fff367819 */ /* 0x000fe20000011437 */
[-C--:B------:R-:W-:Y:S01]  /*8f60*/  IMAD.WIDE.U32 R44, R55, R6.reuse, R64 ;  /* 0x00000006372c7225 */ /* 0x080fe200078e0040 */
        /* <DEDUP_REMOVED lines=8> */
[----:B------:R-:W-:Y:S01]  /*8ff0*/  SHF.R.S32.HI R59, RZ, 0x1f, R187 ;  /* 0x0000001fff3b7819 */ /* 0x000fe200000114bb */
[----:B------:R-:W-:Y:S01]  /*9000*/  IMAD R60, R194, UR7, R60 ;  /* 0x00000007c23c7c24 */ /* 0x000fe2000f8e023c */
[----:B------:R-:W-:Y:S01]  /*9010*/  ISETP.GE.AND P3, PT, R41, R235, PT ;  /* 0x000000eb2900720c */ /* 0x000fe20003f66270 */
[----:B------:R-:W-:Y:S01]  /*9020*/  VIADD R58, R188, 0x40 ;  /* 0x00000040bc3a7836 */ /* 0x000fe20000000000 */
[----:B------:R-:W-:-:S02]  /*9030*/  IADD3.X R67, R40, R45, R42, P0, !PT ;  /* 0x0000002d28437210 */ /* 0x000fc400007fe42a */
[----:B------:R-:W-:Y:S01]  /*9040*/  IADD3 R57, R188, 0x80, RZ ;  /* 0x00000080bc397810 */ /* 0x000fe20007ffe0ff */
        /* <DEDUP_REMOVED lines=30> */
.L_x_723:
[----:B------:R-:W-:Y:S05]  /*9230*/  BSYNC B0 ;  /* 0x0000000000007941 */ /* 0x000fea0003800000 */
.L_x_722:
        /* <DEDUP_REMOVED lines=21> */
.L_x_725:
[----:B------:R-:W-:Y:S05]  /*9390*/  BSYNC B0 ;  /* 0x0000000000007941 */ /* 0x000fea0003800000 */
.L_x_724:
        /* <DEDUP_REMOVED lines=28> */
.L_x_727:
[----:B------:R-:W-:Y:S05]  /*9560*/  BSYNC B0 ;  /* 0x0000000000007941 */ /* 0x000fea0003800000 */
.L_x_726:
        /* <DEDUP_REMOVED lines=15> */
[----:B-1----:R3:W-:Y:S04]  /*9660*/  @!P2 STG.E.128 desc[UR14][R4.64], R24 ;  /* 0x000000180400a986 */ /* 0x0027e8000c101d0e */
[----:B------:R3:W-:Y:S04]  /*9670*/  @!P1 STG.E.128 desc[UR14][R4.64+0x80], R16 ;  /* 0x0000801004009986 */ /* 0x0007e8000c101d0e */
[----:B------:R3:W-:Y:S02]  /*9680*/  @!P0 STG.E.128 desc[UR14][R4.64+0x100], R8 ;  /* 0x0001000804008986 */ /* 0x0007e4000c101d0e */
.L_x_698:
[----:B------:R-:W-:Y:S05]  /*9690*/  BSYNC B1 ;  /* 0x0000000000017941 */ /* 0x000fea0003800000 */
.L_x_684:
[----:B---34-:R-:W3:Y:S02]  /*96a0*/  LDC R4, c[0x0][0xc] ;  /* 0x00000300ff047b82 */ /* 0x018ee40000000800 */
[----:B---3--:R-:W-:-:S04]  /*96b0*/  IADD3 R191, R4, R191, RZ ;  /* 0x000000bf04bf7210 */ /* 0x008fc80007ffe0ff */
[----:B------:R-:W-:-:S13]  /*96c0*/  ISETP.GE.AND P0, PT, R191, UR12, PT ;  /* 0x0000000cbf007c0c */ /* 0x000fda000bf06270 */
[----:B------:R-:W-:Y:S05]  /*96d0*/  @P0 BRA `(.L_x_728) ;  /* 0x0000000000040947 */ /* 0x000fea0003800000 */
[----:B------:R-:W-:Y:S05]  /*96e0*/  BRA `(.L_x_729) ;  /* 0xffffff7000687947 */ /* 0x000fea000383ffff */
.L_x_728:
[----:B------:R-:W-:Y:S05]  /*96f0*/  EXIT ;  /* 0x000000000000794d */ /* 0x000fea0003800000 */
.L_x_730:
        /* <DEDUP_REMOVED lines=16> */
.L_x_822:


//--------------------- .text._ZN5flash44flash_bwd_dq_dk_dv_loop_seqk_parallel_kernelI23Flash_bwd_kernel_traitsILi192ELi64ELi64ELi8ELi4ELi2ELi2ELb0ELb0EN7cutlass6half_tE19Flash_kernel_traitsILi192ELi64ELi64ELi8ES3_EELb0ELb1ELb0ELb1ELb0ELb0ELb1EEEvNS_16Flash_bwd_paramsE --------------------------
	.section	.text._ZN5flash44flash_bwd_dq_dk_dv_loop_seqk_parallel_kernelI23Flash_bwd_kernel_traitsILi192ELi64ELi64ELi8ELi4ELi2ELi2ELb0ELb0EN7cutlass6half_tE19Flash_kernel_traitsILi192ELi64ELi64ELi8ES3_EELb0ELb1ELb0ELb1ELb0ELb0ELb1EEEvNS_16Flash_bwd_paramsE,"ax",@progbits
	.align	128
        .global         _ZN5flash44flash_bwd_dq_dk_dv_loop_seqk_parallel_kernelI23Flash_bwd_kernel_traitsILi192ELi64ELi64ELi8ELi4ELi2ELi2ELb0ELb0EN7cutlass6half_tE19Flash_kernel_traitsILi192ELi64ELi64ELi8ES3_EELb0ELb1ELb0ELb1ELb0ELb0ELb1EEEvNS_16Flash_bwd_paramsE
        .type           _ZN5flash44flash_bwd_dq_dk_dv_loop_seqk_parallel_kernelI23Flash_bwd_kernel_traitsILi192ELi64ELi64ELi8ELi4ELi2ELi2ELb0ELb0EN7cutlass6half_tE19Flash_kernel_traitsILi192ELi64ELi64ELi8ES3_EELb0ELb1ELb0ELb1ELb0ELb0ELb1EEEvNS_16Flash_bwd_paramsE,@function
        .size           _ZN5flash44flash_bwd_dq_dk_dv_loop_seqk_parallel_kernelI23Flash_bwd_kernel_traitsILi192ELi64ELi64ELi8ELi4ELi2ELi2ELb0ELb0EN7cutlass6half_tE19Flash_kernel_traitsILi192ELi64ELi64ELi8ES3_EELb0ELb1ELb0ELb1ELb0ELb0ELb1EEEvNS_16Flash_bwd_paramsE,(.L_x_823 - _ZN5flash44flash_bwd_dq_dk_dv_loop_seqk_parallel_kernelI23Flash_bwd_kernel_traitsILi192ELi64ELi64ELi8ELi4ELi2ELi2ELb0ELb0EN7cutlass6half_tE19Flash_kernel_traitsILi192ELi64ELi64ELi8ES3_EELb0ELb1ELb0ELb1ELb0ELb0ELb1EEEvNS_16Flash_bwd_paramsE)
        .other          _ZN5flash44flash_bwd_dq_dk_dv_loop_seqk_parallel_kernelI23Flash_bwd_kernel_traitsILi192ELi64ELi64ELi8ELi4ELi2ELi2ELb0ELb0EN7cutlass6half_tE19Flash_kernel_traitsILi192ELi64ELi64ELi8ES3_EELb0ELb1ELb0ELb1ELb0ELb0ELb1EEEvNS_16Flash_bwd_paramsE,@"STO_CUDA_ENTRY STV_DEFAULT"
_ZN5flash44flash_bwd_dq_dk_dv_loop_seqk_parallel_kernelI23Flash_bwd_kernel_traitsILi192ELi64ELi64ELi8ELi4ELi2ELi2ELb0ELb0EN7cutlass6half_tE19Flash_kernel_traitsILi192ELi64ELi64ELi8ES3_EELb0ELb1ELb0ELb1ELb0ELb0ELb1EEEvNS_16Flash_bwd_paramsE:
.text._ZN5flash44flash_bwd_dq_dk_dv_loop_seqk_parallel_kernelI23Flash_bwd_kernel_traitsILi192ELi64ELi64ELi8ELi4ELi2ELi2ELb0ELb0EN7cutlass6half_tE19Flash_kernel_traitsILi192ELi64ELi64ELi8ES3_EELb0ELb1ELb0ELb1ELb0ELb0ELb1EEEvNS_16Flash_bwd_paramsE:
        /* <DEDUP_REMOVED lines=25> */
[----:B------:R-:W-:Y:S02]  /*0190*/  LEA.HI R13, R14, R10, RZ, 0x3 ;  /* 0x0000000a0e0d7211 */ /* 0x000fe400078f18ff */
[----:B------:R-:W-:Y:S02]  /*01a0*/  SHF.R.S32.HI R2, RZ, 0x4, R6 ;  /* 0x00000004ff027819 */ /* 0x000fe40000011406 */
[----:B------:R-:W-:Y:S02]  /*01b0*/  SHF.R.S32.HI R234, RZ, 0x3, R13 ;  /* 0x00000003ffea7819 */ /* 0x000fe4000001140d */
[----:B------:R-:W-:Y:S02]  /*01c0*/  LEA.HI R0, R6, R2, RZ, 0x1 ;  /* 0x0000000206007211 */ /* 0x000fe400078f08ff */
[----:B------:R-:W-:-:S02]  /*01d0*/  LEA.HI R16, R14, R10, RZ, 0x2 ;  /* 0x0000000a0e107211 */ /* 0x000fc400078f10ff */
[----:B------:R-:W-:Y:S02]  /*01e0*/  LOP3.LUT R0, R0, 0xfffffffe, RZ, 0xc0, !PT ;  /* 0xfffffffe00007812 */ /* 0x000fe400078ec0ff */
[--C-:B------:R-:W-:Y:S02]  /*01f0*/  SHF.R.S32.HI R7, RZ, 0x2, R16.reuse ;  /* 0x00000002ff077819 */ /* 0x100fe40000011410 */
[----:B------:R-:W-:Y:S01]  /*0200*/  SHF.R.S32.HI R3, RZ, 0x1f, R16 ;  /* 0x0000001fff037819 */ /* 0x000fe20000011410 */
[----:B------:R-:W-:Y:S01]  /*0210*/  IMAD.IADD R11, R2, 0x1, -R0 ;  /* 0x00000001020b7824 */ /* 0x000fe200078e0a00 */
[----:B------:R-:W-:Y:S01]  /*0220*/  LOP3.LUT R0, R13, 0xfffffff8, RZ, 0xc0, !PT ;  /* 0xfffffff80d007812 */ /* 0x000fe200078ec0ff */
[----:B------:R-:W-:Y:S01]  /*0230*/  IMAD.SHL.U32 R2, R234, 0x40, RZ ;  /* 0x00000040ea027824 */ /* 0x000fe200078e00ff */
[----:B------:R-:W-:Y:S01]  /*0240*/  LEA.HI R15, R14, R10, RZ, 0x5 ;  /* 0x0000000a0e0f7211 */ /* 0x000fe200078f28ff */
[----:B------:R-:W-:Y:S01]  /*0250*/  IMAD.SHL.U32 R185, R11, 0x200, RZ ;  /* 0x000002000bb97824 */ /* 0x000fe200078e00ff */
[----:B------:R-:W-:Y:S01]  /*0260*/  LEA.HI R3, R3, R7, RZ, 0x3 ;  /* 0x0000000703037211 */ /* 0x000fe200078f18ff */
[----:B------:R-:W-:Y:S01]  /*0270*/  IMAD.IADD R0, R10, 0x1, -R0 ;  /* 0x000000010a007824 */ /* 0x000fe200078e0a00 */
[----:B------:R-:W-:-:S02]  /*0280*/  LOP3.LUT R2, R2, 0x1c0, RZ, 0xc0, !PT ;  /* 0x000001c002027812 */ /* 0x000fc400078ec0ff */
[----:B------:R-:W-:Y:S01]  /*0290*/  SHF.R.S32.HI R18, RZ, 0x5, R15 ;  /* 0x00000005ff127819 */ /* 0x000fe2000001140f */
[----:B------:R-:W-:Y:S01]  /*02a0*/  IMAD.SHL.U32 R210, R0, 0x8, RZ ;  /* 0x0000000800d27824 */ /* 0x000fe200078e00ff */
[----:B------:R-:W-:Y:S02]  /*02b0*/  LOP3.LUT R4, R3, 0xfffffff8, RZ, 0xc0, !PT ;  /* 0xfffffff803047812 */ /* 0x000fe400078ec0ff */
[----:B------:R-:W-:Y:S02]  /*02c0*/  SHF.R.U32.HI R5, RZ, 0x3, R2 ;  /* 0x00000003ff057819 */ /* 0x000fe40000011602 */
[----:B------:R-:W-:Y:S01]  /*02d0*/  LOP3.LUT R3, R2, 0x38, R210, 0xf8, !PT ;  /* 0x0000003802037812 */ /* 0x000fe200078ef8d2 */
[----:B------:R-:W-:Y:S01]  /*02e0*/  IMAD.IADD R7, R7, 0x1, -R4 ;  /* 0x0000000107077824 */ /* 0x000fe200078e0a04 */
[----:B------:R-:W-:Y:S02]  /*02f0*/  LOP3.LUT R2, R6, 0xfffffff0, RZ, 0xc0, !PT ;  /* 0xfffffff006027812 */ /* 0x000fe400078ec0ff */
[----:B------:R-:W-:-:S02]  /*0300*/  LEA.HI R6, R15, R18, RZ, 0x1 ;  /* 0x000000120f067211 */ /* 0x000fc400078f08ff */
[----:B------:R-:W-:Y:S01]  /*0310*/  LOP3.LUT R9, R3, R5, RZ, 0x3c, !PT ;  /* 0x0000000503097212 */ /* 0x000fe200078e3cff */
[----:B------:R-:W-:Y:S01]  /*0320*/  IMAD.IADD R2, R10, 0x1, -R2 ;  /* 0x000000010a027824 */ /* 0x000fe200078e0a02 */
[----:B------:R-:W-:Y:S02]  /*0330*/  LOP3.LUT R3, R6, 0xfffffffe, RZ, 0xc0, !PT ;  /* 0xfffffffe06037812 */ /* 0x000fe400078ec0ff */
[C---:B------:R-:W-:Y:S02]  /*0340*/  LOP3.LUT P4, RZ, R0.reuse, 0x4, RZ, 0xc0, !PT ;  /* 0x0000000400ff7812 */ /* 0x040fe4000788c0ff */
[C---:B------:R-:W-:Y:S01]  /*0350*/  LOP3.LUT P3, RZ, R0.reuse, 0x2, RZ, 0xc0, !PT ;  /* 0x0000000200ff7812 */ /* 0x040fe2000786c0ff */
[----:B------:R-:W-:Y:S01]  /*0360*/  IMAD.SHL.U32 R0, R0, 0x40, RZ ;  /* 0x0000004000007824 */ /* 0x000fe200078e00ff */
[----:B------:R-:W-:Y:S01]  /*0370*/  SHF.R.S32.HI R5, RZ, 0x1f, R2 ;  /* 0x0000001fff057819 */ /* 0x000fe20000011402 */
[----:B------:R-:W-:Y:S01]  /*0380*/  IMAD.IADD R190, R18, 0x1, -R3 ;  /* 0x0000000112be7824 */ /* 0x000fe200078e0a03 */
[----:B------:R-:W-:-:S02]  /*0390*/  LEA.HI R4, R14, R10, RZ, 0x7 ;  /* 0x0000000a0e047211 */ /* 0x000fc400078f38ff */
[----:B------:R-:W-:Y:S01]  /*03a0*/  LOP3.LUT R0, R0, 0x1c0, RZ, 0xc0, !PT ;  /* 0x000001c000007812 */ /* 0x000fe200078ec0ff */
[----:B------:R-:W-:Y:S01]  /*03b0*/  IMAD.SHL.U32 R3, R190, 0x10, RZ ;  /* 0x00000010be037824 */ /* 0x000fe200078e00ff */
[----:B------:R-:W-:Y:S02]  /*03c0*/  LEA.HI R12, R5, R2, RZ, 0x3 ;  /* 0x00000002050c7211 */ /* 0x000fe400078f18ff */
[C---:B------:R-:W-:Y:S02]  /*03d0*/  LOP3.LUT R182, R0.reuse, 0x8, R13, 0xf8, !PT ;  /* 0x0000000800b67812 */ /* 0x040fe400078ef80d */
[----:B------:R-:W-:Y:S02]  /*03e0*/  LOP3.LUT R5, R0, 0x10, R3, 0xf8, !PT ;  /* 0x0000001000057812 */ /* 0x000fe400078ef803 */
[----:B------:R-:W-:Y:S02]  /*03f0*/  SHF.R.S32.HI R8, RZ, 0x7, R4 ;  /* 0x00000007ff087819 */ /* 0x000fe40000011404 */
[----:B------:R-:W-:-:S02]  /*0400*/  SHF.R.U32.HI R0, RZ, 0x3, R0 ;  /* 0x00000003ff007819 */ /* 0x000fc40000011600 */
[----:B------:R-:W-:Y:S01]  /*0410*/  LOP3.LUT R5, R5, 0x8, R13, 0xf8, !PT ;  /* 0x0000000805057812 */ /* 0x000fe200078ef80d */
[----:B------:R-:W-:Y:S01]  /*0420*/  IMAD R4, R8, 0x800, R185 ;  /* 0x0000080008047824 */ /* 0x000fe200078e02b9 */
[----:B------:R-:W-:Y:S02]  /*0430*/  LOP3.LUT R6, R12, 0xfffffff8, RZ, 0xc0, !PT ;  /* 0xfffffff80c067812 */ /* 0x000fe400078ec0ff */
[----:B------:R-:W-:Y:S02]  /*0440*/  LOP3.LUT R182, R182, R0, RZ, 0x3c, !PT ;  /* 0x00000000b6b67212 */ /* 0x000fe400078e3cff */
[----:B------:R-:W-:Y:S01]  /*0450*/  LOP3.LUT R185, R185, R5, R0, 0xf6, !PT ;  /* 0x00000005b9b97212 */ /* 0x000fe200078ef600 */
[----:B------:R-:W-:Y:S01]  /*0460*/  IMAD.IADD R13, R2, 0x1, -R6 ;  /* 0x00000001020d7824 */ /* 0x000fe200078e0a06 */
[----:B------:R-:W-:Y:S01]  /*0470*/  LEA.HI R0, R14, R10, RZ, 0x6 ;  /* 0x0000000a0e007211 */ /* 0x000fe200078f30ff */
[----:B------:R-:W-:Y:S01]  /*0480*/  IMAD.IADD R182, R4, 0x1, R182 ;  /* 0x0000000104b67824 */ /* 0x000fe200078e02b6 */
[----:B------:R-:W-:-:S02]  /*0490*/  LOP3.LUT R3, R7, 0x1, RZ, 0xc0, !PT ;  /* 0x0000000107037812 */ /* 0x000fc400078ec0ff */
[----:B------:R-:W-:Y:S01]  /*04a0*/  LOP3.LUT R4, R15, 0xffffffe0, RZ, 0xc0, !PT ;  /* 0xffffffe00f047812 */ /* 0x000fe200078ec0ff */
[----:B------:R-:W-:Y:S01]  /*04b0*/  IMAD.SHL.U32 R182, R182, 0x2, RZ ;  /* 0x00000002b6b67824 */ /* 0x000fe200078e00ff */
[----:B------:R-:W-:Y:S02]  /*04c0*/  LOP3.LUT R2, R16, 0x7ffffffc, RZ, 0xc0, !PT ;  /* 0x7ffffffc10027812 */ /* 0x000fe400078ec0ff */
[----:B------:R-:W-:Y:S01]  /*04d0*/  SHF.R.S32.HI R0, RZ, 0x6, R0 ;  /* 0x00000006ff007819 */ /* 0x000fe20000011400 */
[C---:B------:R-:W-:Y:S01]  /*04e0*/  IMAD.IADD R17, R10.reuse, 0x1, -R4 ;  /* 0x000000010a117824 */ /* 0x040fe200078e0a04 */
[----:B------:R-:W-:Y:S01]  /*04f0*/  ISETP.NE.U32.AND P0, PT, R3, 0x1, PT ;  /* 0x000000010300780c */ /* 0x000fe20003f05070 */
[C---:B------:R-:W-:Y:S01]  /*0500*/  IMAD.IADD R5, R10.reuse, 0x1, -R2 ;  /* 0x000000010a057824 */ /* 0x040fe200078e0a02 */
[----:B------:R-:W-:Y:S01]  /*0510*/  SHF.R.S32.HI R3, RZ, 0x1f, R15 ;  /* 0x0000001fff037819 */ /* 0x000fe2000001140f */
[----:B------:R-:W-:Y:S01]  /*0520*/  IMAD.SHL.U32 R10, R10, 0x2, RZ ;  /* 0x000000020a0a7824 */ /* 0x000fe200078e00ff */
[----:B------:R-:W-:Y:S01]  /*0530*/  R2P PR, R7, 0x6 ;  /* 0x0000000607007804 */ /* 0x000fe20000000000 */
[C---:B------:R-:W-:Y:S01]  /*0540*/  IMAD R250, R0.reuse, 0x200, R9 ;  /* 0x0000020000fa7824 */ /* 0x040fe200078e0209 */
[----:B------:R-:W-:Y:S01]  /*0550*/  LEA.HI R3, R3, R18, RZ, 0x2 ;  /* 0x0000001203037211 */ /* 0x000fe200078f10ff */
[----:B------:R-:W-:Y:S01]  /*0560*/  IMAD.SHL.U32 R2, R0, 0x8, RZ ;  /* 0x0000000800027824 */ /* 0x000fe200078e00ff */
[----:B------:R-:W-:Y:S01]  /*0570*/  STL [R1], R17 ;  /* 0x0000001101007387 */ /* 0x000fe20000100800 */
[----:B------:R-:W-:Y:S01]  /*0580*/  IMAD.SHL.U32 R4, R8, 0x20, RZ ;  /* 0x0000002008047824 */ /* 0x000fe200078e00ff */
[----:B------:R-:W-:Y:S01]  /*0590*/  SEL R181, R181, 0xffffffe0, !P3 ;  /* 0xffffffe0b5b57807 */ /* 0x000fe20005800000 */
[----:B------:R-:W-:Y:S01]  /*05a0*/  IMAD.SHL.U32 R0, R7, 0x40, RZ ;  /* 0x0000004007007824 */ /* 0x000fe200078e00ff */
[----:B------:R-:W-:Y:S01]  /*05b0*/  LOP3.LUT R7, R3, 0xfffffffc, RZ, 0xc0, !PT ;  /* 0xfffffffc03077812 */ /* 0x000fe200078ec0ff */
[----:B------:R-:W-:Y:S01]  /*05c0*/  IMAD.SHL.U32 R8, R5, 0x2, RZ ;  /* 0x0000000205087824 */ /* 0x000fe200078e00ff */
[----:B------:R-:W-:Y:S01]  /*05d0*/  LOP3.LUT R6, R4, 0x6, R10, 0xf8, !PT ;  /* 0x0000000604067812 */ /* 0x000fe200078ef80a */
[----:B------:R-:W-:Y:S01]  /*05e0*/  IMAD.SHL.U32 R5, R11, 0x20, RZ ;  /* 0x000000200b057824 */ /* 0x000fe200078e00ff */
[----:B------:R-:W-:Y:S01]  /*05f0*/  LOP3.LUT R0, R0, 0x1c0, RZ, 0xc0, !PT ;  /* 0x000001c000007812 */ /* 0x000fe200078ec0ff */
[----:B------:R-:W-:Y:S01]  /*0600*/  IMAD.IADD R7, R18, 0x1, -R7 ;  /* 0x0000000112077824 */ /* 0x000fe200078e0a07 */
[----:B------:R-:W-:Y:S01]  /*0610*/  LOP3.LUT R2, R2, 0x18, RZ, 0xc0, !PT ;  /* 0x0000001802027812 */ /* 0x000fe200078ec0ff */
[----:B------:R1:W-:Y:S01]  /*0620*/  STL [R1+0x4], R6 ;  /* 0x0000040601007387 */ /* 0x0003e20000100800 */
[----:B------:R-:W-:Y:S01]  /*0630*/  SHF.R.U32.HI R3, RZ, 0x3, R0 ;  /* 0x00000003ff037819 */ /* 0x000fe20000011600 */
[----:B------:R-:W-:Y:S01]  /*0640*/  VIADD R184, R182, UR6 ;  /* 0x00000006b6b87c36 */ /* 0x000fe20008000000 */
[----:B------:R-:W-:Y:S01]  /*0650*/  LOP3.LUT R9, R2, 0x20, R5, 0xf8, !PT ;  /* 0x0000002002097812 */ /* 0x000fe200078ef805 */
[----:B------:R-:W-:Y:S01]  /*0660*/  IMAD.SHL.U32 R5, R12, 0x40, RZ ;  /* 0x000000400c057824 */ /* 0x000fe200078e00ff */
[----:B------:R-:W-:Y:S01]  /*0670*/  LOP3.LUT R10, R3, R0, R2, 0x1e, !PT ;  /* 0x00000000030a7212 */ /* 0x000fe200078e1e02 */
[----:B------:R-:W-:Y:S01]  /*0680*/  IMAD R2, R7, 0x400, R8 ;  /* 0x0000040007027824 */ /* 0x000fe200078e0208 */
[----:B------:R-:W-:Y:S01]  /*0690*/  SEL R183, R183, 0xffffffc0, !P4 ;  /* 0xffffffc0b7b77807 */ /* 0x000fe20006000000 */
[----:B------:R-:W-:Y:S01]  /*06a0*/  IMAD.IADD R181, R184, 0x1, R181 ;  /* 0x00000001b8b57824 */ /* 0x000fe200078e02b5 */
[----:B------:R-:W-:-:S02]  /*06b0*/  SEL R217, R217, 0x10, !P0 ;  /* 0x00000010d9d97807 */ /* 0x000fc40004000000 */
[----:B------:R-:W-:Y:S01]  /*06c0*/  LEA R185, R185, UR5, 0x1 ;  /* 0x00000005b9b97c11 */ /* 0x000fe2000f8e08ff */
[----:B------:R-:W-:-:S04]  /*06d0*/  IMAD.IADD R184, R184, 0x1, R183 ;  /* 0x00000001b8b87824 */ /* 0x000fc800078e02b7 */
[----:B------:R-:W-:Y:S02]  /*06e0*/  IMAD.IADD R186, R183, 0x1, R185 ;  /* 0x00000001b7ba7824 */ /* 0x000fe400078e02b9 */
[----:B------:R-:W-:Y:S01]  /*06f0*/  IMAD.IADD R183, R181, 0x1, R183 ;  /* 0x00000001b5b77824 */ /* 0x000fe200078e02b7 */
[----:B-1----:R-:W-:Y:S01]  /*0700*/  LOP3.LUT R6, R0, 0x20, R4, 0xf8, !PT ;  /* 0x0000002000067812 */ /* 0x002fe200078ef804 */
[----:B------:R-:W-:-:S03]  /*0710*/  IMAD.SHL.U32 R4, R13, 0x40, RZ ;  /* 0x000000400d047824 */ /* 0x000fc600078e00ff */
[----:B------:R-:W-:Y:S02]  /*0720*/  LOP3.LUT R0, R6, R3, RZ, 0x3c, !PT ;  /* 0x0000000306007212 */ /* 0x000fe400078e3cff */
[----:B------:R-:W-:Y:S02]  /*0730*/  LOP3.LUT R3, R4, 0x1c0, RZ, 0xc0, !PT ;  /* 0x000001c004037812 */ /* 0x000fe400078ec0ff */
[----:B------:R-:W-:Y:S01]  /*0740*/  SHF.R.S32.HI R4, RZ, 0x1f, R17 ;  /* 0x0000001fff047819 */ /* 0x000fe20000011411 */
[----:B------:R-:W-:Y:S01]  /*0750*/  IMAD.IADD R215, R2, 0x1, R0 ;  /* 0x0000000102d77824 */ /* 0x000fe200078e0200 */
[----:B------:R-:W-:Y:S01]  /*0760*/  SHF.R.U32.HI R2, RZ, 0x3, R3 ;  /* 0x00000003ff027819 */ /* 0x000fe20000011603 */
[----:B------:R-:W-:Y:S01]  /*0770*/  IMAD.SHL.U32 R0, R11, 0x8, RZ ;  /* 0x000000080b007824 */ /* 0x000fe200078e00ff */
[----:B------:R-:W-:Y:S02]  /*0780*/  LEA.HI R4, R4, R17, RZ, 0x2 ;  /* 0x0000001104047211 */ /* 0x000fe400078f10ff */
[----:B------:R-:W-:-:S02]  /*0790*/  LEA R215, R215, UR5, 0x1 ;  /* 0x00000005d7d77c11 */ /* 0x000fc4000f8e08ff */
[----:B------:R-:W-:Y:S02]  /*07a0*/  LOP3.LUT R6, R3, 0x8, R0, 0xf8, !PT ;  /* 0x0000000803067812 */ /* 0x000fe400078ef800 */
[----:B------:R-:W-:Y:S01]  /*07b0*/  LOP3.LUT R0, R5, 0xfffffe00, RZ, 0xc0, !PT ;  /* 0xfffffe0005007812 */ /* 0x000fe200078ec0ff */
[----:B------:R-:W-:Y:S01]  /*07c0*/  IMAD R5, R190, 0x400, R8 ;  /* 0x00000400be057824 */ /* 0x000fe200078e0208 */
[----:B------:R-:W-:Y:S01]  /*07d0*/  LOP3.LUT R3, R2, R9, R3, 0x1e, !PT ;  /* 0x0000000902037212 */ /* 0x000fe200078e1e03 */
[----:B------:R-:W-:Y:S01]  /*07e0*/  VIADD R216, R215, 0x20 ;  /* 0x00000020d7d87836 */ /* 0x000fe20000000000 */
[----:B------:R-:W-:Y:S01]  /*07f0*/  SHF.R.S32.HI R4, RZ, 0x2, R4 ;  /* 0x00000002ff047819 */ /* 0x000fe20000011404 */
[----:B------:R-:W-:Y:S01]  /*0800*/  IMAD.IADD R5, R5, 0x1, R10 ;  /* 0x0000000105057824 */ /* 0x000fe200078e020a */
[----:B------:R-:W-:Y:S01]  /*0810*/  LOP3.LUT R2, R6, R2, RZ, 0x3c, !PT ;  /* 0x0000000206027212 */ /* 0x000fe200078e3cff */
[----:B------:R-:W-:Y:S01]  /*0820*/  IMAD R190, R190, 0x400, R0 ;  /* 0x00000400bebe7824 */ /* 0x000fe200078e0200 */
[----:B------:R-:W-:Y:S01]  /*0830*/  LOP3.LUT R195, R3, R0, RZ, 0xfc, !PT ;  /* 0x0000000003c37212 */ /* 0x000fe200078efcff */
[----:B------:R-:W-:Y:S01]  /*0840*/  IMAD R249, R7, 0x10, R4 ;  /* 0x0000001007f97824 */ /* 0x000fe200078e0204 */
[----:B------:R-:W-:Y:S01]  /*0850*/  LEA R239, R5, UR6, 0x1 ;  /* 0x0000000605ef7c11 */ /* 0x000fe2000f8e08ff */
[----:B------:R-:W-:-:S02]  /*0860*/  IMAD.IADD R190, R2, 0x1, R190 ;  /* 0x0000000102be7824 */ /* 0x000fc400078e02be */
[----:B------:R-:W-:Y:S01]  /*0870*/  IMAD R4, R7, 0x400, R0 ;  /* 0x0000040007047824 */ /* 0x000fe200078e0200 */
[----:B------:R-:W-:Y:S01]  /*0880*/  SHF.R.S32.HI R251, RZ, 0x1f, R249 ;  /* 0x0000001ffffb7819 */ /* 0x000fe200000114f9 */
[----:B------:R-:W-:Y:S01]  /*0890*/  @P1 VIADD R216, R215, 0xffffffe0 ;  /* 0xffffffe0d7d81836 */ /* 0x000fe20000000000 */
[----:B------:R-:W-:Y:S01]  /*08a0*/  LEA R190, R190, UR4, 0x1 ;  /* 0x00000004bebe7c11 */ /* 0x000fe2000f8e08ff */
[----:B------:R-:W-:Y:S02]  /*08b0*/  VIADD R240, R239, 0x40 ;  /* 0x00000040eff07836 */ /* 0x000fe40000000000 */
[----:B------:R-:W-:Y:S02]  /*08c0*/  IMAD.IADD R218, R215, 0x1, R217 ;  /* 0x00000001d7da7824 */ /* 0x000fe400078e02d9 */
[----:B------:R-:W-:Y:S02]  /*08d0*/  IMAD.IADD R194, R4, 0x1, R2 ;  /* 0x0000000104c27824 */ /* 0x000fe400078e0202 */
[----:B------:R-:W-:-:S02]  /*08e0*/  @P2 VIADD R240, R239, 0xffffffc0 ;  /* 0xffffffc0eff02836 */ /* 0x000fc40000000000 */
[----:B---34-:R-:W-:-:S07]  /*08f0*/  IMAD.IADD R217, R217, 0x1, R216 ;  /* 0x00000001d9d97824 */ /* 0x018fce00078e02d8 */
.L_x_777:
        /* <DEDUP_REMOVED lines=47> */
.L_x_731:
        /* <DEDUP_REMOVED lines=14> */
[----:B--2---:R-:W2:Y:S01]  /*0cd0*/  I2F.RP R2, R10 ;  /* 0x0000000a00027306 */ /* 0x004ea20000209400 */
[----:B-----5:R-:W-:-:S06]  /*0ce0*/  IMAD R9, R43, R6, RZ ;  /* 0x000000062b097224 */ /* 0x020fcc00078e02ff */
[----:B------:R-:W5:Y:S01]  /*0cf0*/  LDC.U8 R17, c[0x0][0x3d8] ;  /* 0x0000f600ff117b82 */ /* 0x000f620000000000 */
[C---:B------:R-:W-:Y:S02]  /*0d00*/  IMAD R9, R252.reuse, R7, R9 ;  /* 0x00000007fc097224 */ /* 0x040fe400078e0209 */
[----:B------:R-:W-:-:S05]  /*0d10*/  IMAD.WIDE.U32 R6, R252, R6, RZ ;  /* 0x00000006fc067225 */ /* 0x000fca00078e00ff */
[----:B------:R-:W4:Y:S01]  /*0d20*/  LDC R42, c[0x0][0x2dc] ;  /* 0x0000b700ff2a7b82 */ /* 0x000f220000000800 */
[----:B------:R-:W-:Y:S01]  /*0d30*/  IMAD.IADD R34, R7, 0x1, R9 ;  /* 0x0000000107227824 */ /* 0x000fe200078e0209 */
[----:B--2---:R-:W2:Y:S01]  /*0d40*/  MUFU.RCP R2, R2 ;  /* 0x0000000200027308 */ /* 0x004ea20000001000 */
[----:B------:R-:W-:Y:S01]  /*0d50*/  LOP3.LUT R7, R236, R16, RZ, 0x3c, !PT ;  /* 0x00000010ec077212 */ /* 0x000fe200078e3cff */
[----:B-1----:R-:W-:-:S03]  /*0d60*/  IMAD R8, R0, R29, RZ ;  /* 0x0000001d00087224 */ /* 0x002fc600078e02ff */
[----:B------:R-:W-:Y:S01]  /*0d70*/  ISETP.GE.AND P0, PT, R7, RZ, PT ;  /* 0x000000ff0700720c */ /* 0x000fe20003f06270 */
[----:B------:R-:W4:Y:S01]  /*0d80*/  LDC R41, c[0x0][0x270] ;  /* 0x00009c00ff297b82 */ /* 0x000f220000000800 */
[----:B---3--:R-:W-:-:S07]  /*0d90*/  IMAD.WIDE.U32 R14, R252, R44, RZ ;  /* 0x0000002cfc0e7225 */ /* 0x008fce00078e00ff */
[----:B------:R-:W1:Y:S01]  /*0da0*/  @P1 LDC.64 R26, c[0x0][0x250] ;  /* 0x00009400ff1a1b82 */ /* 0x000e620000000a00 */
[----:B--2---:R-:W-:-:S04]  /*0db0*/  IADD3 R2, R2, 0xffffffe, RZ ;  /* 0x0ffffffe02027810 */ /* 0x004fc80007ffe0ff */
[----:B------:R-:W2:Y:S03]  /*0dc0*/  F2I.FTZ.U32.TRUNC.NTZ R3, R2 ;  /* 0x0000000200037305 */ /* 0x000ea6000021f000 */
[----:B------:R-:W3:Y:S08]  /*0dd0*/  @P2 LDC.64 R12, c[0x0][0x420] ;  /* 0x00010800ff0c2b82 */ /* 0x000ef00000000a00 */
[----:B------:R-:W3:Y:S01]  /*0de0*/  LDC R33, c[0x0][0x2c4] ;  /* 0x0000b100ff217b82 */ /* 0x000ee20000000800 */
[----:B----4-:R-:W-:-:S04]  /*0df0*/  IMAD.WIDE R30, R42, R41, RZ ;  /* 0x000000292a1e7225 */ /* 0x010fc800078e02ff */
[----:B------:R-:W-:Y:S02]  /*0e00*/  IMAD R7, R31, R14, RZ ;  /* 0x0000000e1f077224 */ /* 0x000fe400078e02ff */
[----:B--2---:R-:W-:Y:S01]  /*0e10*/  IMAD.MOV R2, RZ, RZ, -R3 ;  /* 0x000000ffff027224 */ /* 0x004fe200078e0a03 */
[----:B------:R-:W2:Y:S03]  /*0e20*/  LDC.U8 R37, c[0x0][0x480] ;  /* 0x00012000ff257b82 */ /* 0x000ea60000000000 */
[----:B------:R-:W-:Y:S01]  /*0e30*/  IMAD R4, R2, R10, RZ ;  /* 0x0000000a02047224 */ /* 0x000fe200078e02ff */
[----:B------:R-:W-:-:S05]  /*0e40*/  MOV R2, RZ ;  /* 0x000000ff00027202 */ /* 0x000fca0000000f00 */
[----:B------:R-:W-:Y:S01]  /*0e50*/  IMAD.HI.U32 R2, R3, R4, R2 ;  /* 0x0000000403027227 */ /* 0x000fe200078e0002 */
[----:B------:R-:W-:-:S05]  /*0e60*/  IADD3 R4, R32, 0x3f, RZ ;  /* 0x0000003f20047810 */ /* 0x000fca0007ffe0ff */
[----:B------:R-:W-:-:S04]  /*0e70*/  IMAD.HI.U32 R2, R2, R5, RZ ;  /* 0x0000000502027227 */ /* 0x000fc800078e00ff */
[----:B------:R-:W-:-:S04]  /*0e80*/  IMAD.MOV R3, RZ, RZ, -R2 ;  /* 0x000000ffff037224 */ /* 0x000fc800078e0a02 */
[----:B------:R-:W-:Y:S01]  /*0e90*/  IMAD R3, R10, R3, R5 ;  /* 0x000000030a037224 */ /* 0x000fe200078e0205 */
[----:B------:R-:W-:-:S04]  /*0ea0*/  SHF.R.S32.HI R5, RZ, 0x1f, R4 ;  /* 0x0000001fff057819 */ /* 0x000fc80000011404 */
[----:B------:R-:W-:Y:S02]  /*0eb0*/  ISETP.GT.U32.AND P5, PT, R10, R3, PT ;  /* 0x000000030a00720c */ /* 0x000fe40003fa4070 */
[----:B------:R-:W-:Y:S01]  /*0ec0*/  LEA.HI R20, R5, R4, RZ, 0x6 ;  /* 0x0000000405147211 */ /* 0x000fe200078f30ff */
[----:B------:R-:W-:-:S04]  /*0ed0*/  IMAD.WIDE.U32 R4, R0, R28, RZ ;  /* 0x0000001c00047225 */ /* 0x000fc800078e00ff */
[----:B------:R-:W-:Y:S01]  /*0ee0*/  @P2 IMAD.IADD R34, R5, 0x1, R8 ;  /* 0x0000000105222824 */ /* 0x000fe200078e0208 */
[----:B------:R-:W-:Y:S02]  /*0ef0*/  SEL R40, R6, R4, !P2 ;  /* 0x0000000406287207 */ /* 0x000fe40005000000 */
[----:B------:R-:W-:-:S03]  /*0f00*/  SHF.R.S32.HI R6, RZ, 0x1f, R44 ;  /* 0x0000001fff067819 */ /* 0x000fc6000001142c */
[----:B------:R-:W-:Y:S02]  /*0f10*/  @!P5 IADD3 R3, R3, -R10, RZ ;  /* 0x8000000a0303d210 */ /* 0x000fe40007ffe0ff */
[----:B------:R-:W-:Y:S01]  /*0f20*/  @!P5 IADD3 R2, R2, 0x1, RZ ;  /* 0x000000010202d810 */ /* 0x000fe20007ffe0ff */
[----:B------:R-:W-:Y:S01]  /*0f30*/  IMAD R6, R6, R252, RZ ;  /* 0x000000fc06067224 */ /* 0x000fe200078e02ff */
[----:B------:R-:W-:Y:S02]  /*0f40*/  ISETP.GE.U32.AND P3, PT, R3, R10, PT ;  /* 0x0000000a0300720c */ /* 0x000fe40003f66070 */
[----:B------:R-:W4:Y:S01]  /*0f50*/  @!P2 LDC.64 R10, c[0x0][0x418] ;  /* 0x00010600ff0aab82 */ /* 0x000f220000000a00 */
[----:B------:R-:W-:Y:S01]  /*0f60*/  @P1 IADD3 R3, R235, R248, RZ ;  /* 0x000000f8eb031210 */ /* 0x000fe20007ffe0ff */
[----:B------:R-:W-:Y:S01]  /*0f70*/  IMAD R6, R43, R44, R6 ;  /* 0x0000002c2b067224 */ /* 0x000fe200078e0206 */
[----:B------:R-:W-:-:S03]  /*0f80*/  ISETP.NE.AND P5, PT, R16, RZ, PT ;  /* 0x000000ff1000720c */ /* 0x000fc60003fa5270 */
[C---:B-1----:R-:W-:Y:S02]  /*0f90*/  @P1 IMAD R8, R3.reuse, R27, RZ ;  /* 0x0000001b03081224 */ /* 0x042fe400078e02ff */
[----:B------:R-:W-:-:S03]  /*0fa0*/  @P1 IMAD.WIDE.U32 R4, R3, R26, RZ ;  /* 0x0000001a03041225 */ /* 0x000fc600078e00ff */
[----:B------:R-:W-:Y:S01]  /*0fb0*/  @P3 IADD3 R2, R2, 0x1, RZ ;  /* 0x0000000102023810 */ /* 0x000fe20007ffe0ff */
[----:B------:R-:W-:Y:S01]  /*0fc0*/  IMAD.IADD R3, R15, 0x1, R6 ;  /* 0x000000010f037824 */ /* 0x000fe200078e0206 */
[----:B-----5:R-:W-:Y:S01]  /*0fd0*/  ISETP.NE.AND P3, PT, R17, RZ, PT ;  /* 0x000000ff1100720c */ /* 0x020fe20003f65270 */
[----:B------:R-:W-:Y:S01]  /*0fe0*/  @P1 IMAD.MOV.U32 R38, RZ, RZ, R4 ;  /* 0x000000ffff261224 */ /* 0x000fe200078e0004 */
[----:B------:R-:W-:Y:S01]  /*0ff0*/  @P1 IADD3 R39, R5, R8, RZ ;  /* 0x0000000805271210 */ /* 0x000fe20007ffe0ff */
[----:B------:R-:W-:Y:S01]  /*1000*/  IMAD.WIDE.U32 R4, R30, R14, RZ ;  /* 0x0000000e1e047225 */ /* 0x000fe200078e00ff */
[----:B------:R-:W-:Y:S01]  /*1010*/  MOV R21, R2 ;  /* 0x0000000200157202 */ /* 0x000fe20000000f00 */
[----:B------:R-:W1:Y:S01]  /*1020*/  LDC.64 R14, c[0x0][0x488] ;  /* 0x00012200ff0e7b82 */ /* 0x000e620000000a00 */
[----:B------:R-:W-:Y:S01]  /*1030*/  SHF.L.U64.HI R8, R252, 0x7, R43 ;  /* 0x00000007fc087819 */ /* 0x000fe2000001022b */
[C---:B------:R-:W-:Y:S02]  /*1040*/  IMAD R7, R30.reuse, R3, R7 ;  /* 0x000000031e077224 */ /* 0x040fe400078e0207 */
[----:B------:R-:W-:Y:S01]  /*1050*/  IMAD.WIDE.U32 R2, R30, R0, RZ ;  /* 0x000000001e027225 */ /* 0x000fe200078e00ff */
[----:B------:R-:W-:-:S02]  /*1060*/  SEL R8, R8, RZ, P4 ;  /* 0x000000ff08087207 */ /* 0x000fc40002000000 */
[----:B------:R-:W-:Y:S01]  /*1070*/  IADD3 R25, R5, R7, RZ ;  /* 0x0000000705197210 */ /* 0x000fe20007ffe0ff */
[----:B------:R-:W-:Y:S01]  /*1080*/  IMAD R6, R31, R0, RZ ;  /* 0x000000001f067224 */ /* 0x000fe200078e02ff */
[----:B------:R-:W5:Y:S01]  /*1090*/  @P3 LDC R23, c[0x0][0x2e4] ;  /* 0x0000b900ff173b82 */ /* 0x000f620000000800 */
[----:B------:R-:W-:Y:S01]  /*10a0*/  @!P0 IMAD.MOV R21, RZ, RZ, -R21 ;  /* 0x000000ffff158224 */ /* 0x000fe200078e0a15 */
[----:B------:R-:W-:Y:S01]  /*10b0*/  @!P5 LOP3.LUT R21, RZ, R16, RZ, 0x33, !PT ;  /* 0x00000010ff15d212 */ /* 0x000fe200078e33ff */
[----:B------:R-:W-:Y:S01]  /*10c0*/  IMAD.SHL.U32 R7, R252, 0x80, RZ ;  /* 0x00000080fc077824 */ /* 0x000fe200078e00ff */
[----:B------:R-:W-:Y:S02]  /*10d0*/  @P2 IADD3 R25, R3, R6, RZ ;  /* 0x0000000603192210 */ /* 0x000fe40007ffe0ff */
[----:B------:R-:W-:Y:S02]  /*10e0*/  LOP3.LUT R6, R20, 0xffffffc0, RZ, 0xc0, !PT ;  /* 0xffffffc014067812 */ /* 0x000fe400078ec0ff */
[----:B------:R-:W5:Y:S01]  /*10f0*/  @P1 LDC.64 R16, c[0x0][0x248] ;  /* 0x00009200ff101b82 */ /* 0x000f620000000a00 */
[----:B------:R-:W-:Y:S01]  /*1100*/  SEL R36, R4, R2, !P2 ;  /* 0x0000000204247207 */ /* 0x000fe20005000000 */
[----:B----4-:R-:W-:Y:S01]  /*1110*/  @!P2 IMAD R2, R43, R10, RZ ;  /* 0x0000000a2b02a224 */ /* 0x010fe200078e02ff */
[----:B------:R-:W-:Y:S01]  /*1120*/  SEL R7, R7, RZ, P4 ;  /* 0x000000ff07077207 */ /* 0x000fe20002000000 */
[----:B---3--:R-:W-:Y:S01]  /*1130*/  @P2 IMAD.WIDE.U32 R4, R0, R12, RZ ;  /* 0x0000000c00042225 */ /* 0x008fe200078e00ff */
[----:B------:R-:W-:-:S02]  /*1140*/  IADD3 R6, R6, -0x40, RZ ;  /* 0xffffffc006067810 */ /* 0x000fc40007ffe0ff */
[----:B------:R-:W-:Y:S01]  /*1150*/  SHF.R.S32.HI R20, RZ, 0x6, R20 ;  /* 0x00000006ff147819 */ /* 0x000fe20000011414 */
[----:B------:R-:W-:Y:S01]  /*1160*/  @!P2 IMAD R9, R252, R11, R2 ;  /* 0x0000000bfc09a224 */ /* 0x000fe200078e0202 */
[----:B------:R-:W-:Y:S01]  /*1170*/  IADD3 R7, P0, R6, R7, RZ ;  /* 0x0000000706077210 */ /* 0x000fe20007f1e0ff */
[C---:B------:R-:W-:Y:S01]  /*1180*/  @P3 IMAD R11, R252.reuse, R33, RZ ;  /* 0x00000021fc0b3224 */ /* 0x040fe200078e02ff */
[----:B------:R-:W-:Y:S01]  /*1190*/  SHF.R.S32.HI R18, RZ, 0x1f, R6 ;  /* 0x0000001fff127819 */ /* 0x000fe20000011406 */
[----:B------:R-:W-:-:S03]  /*11a0*/  @!P2 IMAD.WIDE.U32 R2, R252, R10, RZ ;  /* 0x0000000afc02a225 */ /* 0x000fc600078e00ff */
[----:B------:R-:W-:Y:S01]  /*11b0*/  IADD3.X R8, R18, R8, RZ, P0, !PT ;  /* 0x0000000812087210 */ /* 0x000fe200007fe4ff */
[----:B------:R-:W-:Y:S01]  /*11c0*/  @P2 IMAD R22, R0, R13, R5 ;  /* 0x0000000d00162224 */ /* 0x000fe200078e0205 */
[----:B------:R-:W-:Y:S01]  /*11d0*/  @!P2 IADD3 R22, R3, R9, RZ ;  /* 0x000000090316a210 */ /* 0x000fe20007ffe0ff */
[----:B------:R-:W-:Y:S01]  /*11e0*/  @P2 IMAD.MOV.U32 R19, RZ, RZ, R4 ;  /* 0x000000ffff132224 */ /* 0x000fe200078e0004 */
[----:B------:R-:W-:Y:S01]  /*11f0*/  @P3 SEL R4, R11, R0, !P2 ;  /* 0x000000000b043207 */ /* 0x000fe20005000000 */
[----:B------:R-:W-:Y:S01]  /*1200*/  IMAD R5, R31, R7, RZ ;  /* 0x000000071f057224 */ /* 0x000fe200078e02ff */
[----:B------:R-:W-:Y:S01]  /*1210*/  @!P2 MOV R19, R2 ;  /* 0x000000020013a202 */ /* 0x000fe20000000f00 */
[----:B-1----:R-:W-:Y:S01]  /*1220*/  IMAD.WIDE.U32 R2, R35, R14, RZ ;  /* 0x0000000e23027225 */ /* 0x002fe200078e00ff */
[----:B--2---:R-:W-:Y:S02]  /*1230*/  ISETP.NE.AND P0, PT, R37, RZ, PT ;  /* 0x000000ff2500720c */ /* 0x004fe40003f05270 */
[----:B------:R-:W-:Y:S01]  /*1240*/  SHF.R.S32.HI R31, RZ, 0x1f, R24 ;  /* 0x0000001fff1f7819 */ /* 0x000fe20000011418 */
[----:B------:R-:W-:-:S02]  /*1250*/  IMAD R10, R30, R8, R5 ;  /* 0x000000081e0a7224 */ /* 0x000fc400078e0205 */
[----:B-----5:R-:W-:Y:S02]  /*1260*/  @P3 IMAD R23, R236, R23, R4 ;  /* 0x00000017ec173224 */ /* 0x020fe400078e0204 */
[----:B------:R-:W-:Y:S02]  /*1270*/  @!P3 IMAD R5, R252, R41, R236 ;  /* 0x00000029fc05b224 */ /* 0x000fe400078e02ec */
[----:B------:R-:W-:Y:S02]  /*1280*/  @P1 IMAD.IADD R4, R235, 0x1, R248 ;  /* 0x00000001eb041824 */ /* 0x000fe400078e02f8 */
[----:B------:R-:W-:Y:S01]  /*1290*/  IMAD.WIDE.U32 R12, R30, R7, RZ ;  /* 0x000000071e0c7225 */ /* 0x000fe200078e00ff */
[----:B------:R-:W-:-:S03]  /*12a0*/  SEL R30, R2, RZ, P0 ;  /* 0x000000ff021e7207 */ /* 0x000fc60000000000 */
[----:B------:R-:W-:Y:S02]  /*12b0*/  @!P3 IMAD R23, R5, R33, RZ ;  /* 0x000000210517b224 */ /* 0x000fe400078e02ff */
[----:B------:R-:W-:Y:S02]  /*12c0*/  IMAD R7, R35, R15, R3 ;  /* 0x0000000f23077224 */ /* 0x000fe400078e0203 */
[----:B------:R-:W-:Y:S02]  /*12d0*/  IMAD R8, R236, R42, RZ ;  /* 0x0000002aec087224 */ /* 0x000fe400078e02ff */
[C---:B------:R-:W-:Y:S01]  /*12e0*/  @P1 IMAD R5, R4.reuse, R17, RZ ;  /* 0x0000001104051224 */ /* 0x040fe200078e02ff */
        /* <DEDUP_REMOVED lines=18> */
.L_x_733:
        /* <DEDUP_REMOVED lines=13> */
.L_x_734:
        /* <DEDUP_REMOVED lines=10> */
.L_x_735:
[----:B------:R-:W-:-:S04]  /*1580*/  IMAD R0, R252, R41, R236 ;  /* 0x00000029fc007224 */ /* 0x000fc800078e02ec */
[----:B------:R-:W-:-:S07]  /*1590*/  IMAD R0, R0, R44, RZ ;  /* 0x0000002c00007224 */ /* 0x000fce00078e02ff */
.L_x_736:
[----:B------:R-:W2:Y:S01]  /*15a0*/  LDL R46, [R1] ;  /* 0x00000000012e7983 */ /* 0x000ea20000100800 */
[----:B------:R-:W1:Y:S01]  /*15b0*/  LDC.64 R10, c[0x0][0x420] ;  /* 0x00010800ff0a7b82 */ /* 0x000e620000000a00 */
[----:B------:R-:W-:Y:S01]  /*15c0*/  IMAD R9, R42, R41, RZ ;  /* 0x000000292a097224 */ /* 0x000fe200078e02ff */
[----:B------:R-:W-:Y:S01]  /*15d0*/  IADD3 R2, P4, R210, R19, RZ ;  /* 0x00000013d2027210 */ /* 0x000fe20007f9e0ff */
[----:B------:R-:W3:Y:S01]  /*15e0*/  S2R R44, SR_TID.X ;  /* 0x00000000002c7919 */ /* 0x000ee20000002100 */
[----:B------:R-:W-:Y:S01]  /*15f0*/  IMAD.IADD R19, R6, 0x1, R0 ;  /* 0x0000000106137824 */ /* 0x000fe200078e0200 */
[----:B------:R-:W-:Y:S01]  /*1600*/  SHF.R.S32.HI R211, RZ, 0x1f, R210 ;  /* 0x0000001fffd37819 */ /* 0x000fe200000114d2 */
[----:B------:R-:W-:Y:S01]  /*1610*/  IMAD.SHL.U32 R4, R9, 0x40, RZ ;  /* 0x0000004009047824 */ /* 0x000fe200078e00ff */
[----:B------:R-:W4:Y:S01]  /*1620*/  S2R R45, SR_TID.X ;  /* 0x00000000002d7919 */ /* 0x000f220000002100 */
[----:B------:R-:W-:Y:S01]  /*1630*/  ULDC UR4, c[0x0][0x398] ;  /* 0x0000e60000047ab9 */ /* 0x000fe20000000800 */
[----:B------:R-:W-:Y:S01]  /*1640*/  ULDC.64 UR6, c[0x0][0x428] ;  /* 0x00010a0000067ab9 */ /* 0x000fe20000000a00 */
[----:B------:R-:W-:Y:S01]  /*1650*/  ULDC.64 UR8, c[0x0][0x210] ;  /* 0x0000840000087ab9 */ /* 0x000fe20000000a00 */
[----:B------:R-:W-:Y:S01]  /*1660*/  IADD3 R3, P3, P2, R12, R4, R8 ;  /* 0x000000040c037210 */ /* 0x000fe20007a7e008 */
[----:B------:R-:W-:Y:S01]  /*1670*/  BSSY B1, `(.L_x_732) ;  /* 0x00007a6000017945 */ /* 0x000fe20003800000 */
[----:B------:R-:W-:Y:S01]  /*1680*/  SHF.R.S32.HI R4, RZ, 0x1f, R4 ;  /* 0x0000001fff047819 */ /* 0x000fe20000011404 */
[----:B------:R-:W-:Y:S01]  /*1690*/  VIADD R208, R20, 0xffffffff ;  /* 0xffffffff14d07836 */ /* 0x000fe20000000000 */
[C---:B------:R-:W-:Y:S01]  /*16a0*/  IADD3 R214, R210.reuse, 0x80, RZ ;  /* 0x00000080d2d67810 */ /* 0x040fe20007ffe0ff */
[----:B------:R-:W-:Y:S01]  /*16b0*/  VIADD R213, R210, 0x40 ;  /* 0x00000040d2d57836 */ /* 0x000fe20000000000 */
[----:B------:R-:W-:Y:S01]  /*16c0*/  IADD3.X R4, R5, R4, R15, P3, P2 ;  /* 0x0000000405047210 */ /* 0x000fe20001fe440f */
[----:B------:R-:W-:Y:S01]  /*16d0*/  IMAD.IADD R15, R6, 0x1, R23 ;  /* 0x00000001060f7824 */ /* 0x000fe200078e0217 */
[----:B------:R-:W-:Y:S01]  /*16e0*/  IADD3 R7, P3, P2, R30, R3, R36 ;  /* 0x000000031e077210 */ /* 0x000fe20007a7e024 */
[----:B------:R-:W-:Y:S01]  /*16f0*/  IMAD.X R3, R211, 0x1, R22, P4 ;  /* 0x00000001d3037824 */ /* 0x000fe200020e0616 */
[----:B------:R-:W-:-:S02]  /*1700*/  SHF.R.S32.HI R22, RZ, 0x1f, R234 ;  /* 0x0000001fff167819 */ /* 0x000fc400000114ea */
[----:B------:R-:W-:Y:S01]  /*1710*/  IADD3.X R8, R14, R4, R25, P3, P2 ;  /* 0x000000040e087210 */ /* 0x000fe20001fe4419 */
[----:B-1----:R-:W-:Y:S01]  /*1720*/  IMAD R5, R18, R10, RZ ;  /* 0x0000000a12057224 */ /* 0x002fe200078e02ff */
[----:B------:R-:W-:Y:S01]  /*1730*/  IADD3 R4, P3, R234, R6, RZ ;  /* 0x00000006ea047210 */ /* 0x000fe20007f7e0ff */
[----:B------:R-:W-:-:S04]  /*1740*/  IMAD.WIDE.U32 R2, R6, R10, R2 ;  /* 0x0000000a06027225 */ /* 0x000fc800078e0002 */
[----:B------:R-:W-:Y:S02]  /*1750*/  IMAD R5, R6, R11, R5 ;  /* 0x0000000b06057224 */ /* 0x000fe400078e0205 */
[----:B------:R-:W-:Y:S01]  /*1760*/  IMAD R6, R237, UR6, RZ ;  /* 0x00000006ed067c24 */ /* 0x000fe2000f8e02ff */
[----:B---3--:R-:W-:-:S03]  /*1770*/  SHF.R.S32.HI R44, RZ, 0x1f, R44 ;  /* 0x0000001fff2c7819 */ /* 0x008fc6000001142c */
[----:B------:R-:W-:Y:S01]  /*1780*/  IMAD R6, R236, UR7, R6 ;  /* 0x00000007ec067c24 */ /* 0x000fe2000f8e0206 */
[----:B------:R-:W-:Y:S01]  /*1790*/  IADD3 R3, R3, R5, RZ ;  /* 0x0000000503037210 */ /* 0x000fe20007ffe0ff */
[----:B------:R-:W-:Y:S01]  /*17a0*/  IMAD.X R5, R22, 0x1, R18, P3 ;  /* 0x0000000116057824 */ /* 0x000fe200018e0612 */
[----:B----4-:R-:W-:Y:S01]  /*17b0*/  LEA.HI R44, R44, R45, RZ, 0x5 ;  /* 0x0000002d2c2c7211 */ /* 0x010fe200078f28ff */
[----:B------:R-:W-:-:S03]  /*17c0*/  IMAD.WIDE.U32 R2, R236, UR6, R2 ;  /* 0x00000006ec027c25 */ /* 0x000fc6000f8e0002 */
[----:B------:R-:W-:Y:S01]  /*17d0*/  SHF.R.S32.HI R44, RZ, 0x5, R44 ;  /* 0x00000005ff2c7819 */ /* 0x000fe2000001142c */
[----:B------:R-:W-:Y:S01]  /*17e0*/  ULDC.64 UR6, c[0x0][0x400] ;  /* 0x0001000000067ab9 */ /* 0x000fe20000000a00 */
[----:B------:R-:W-:Y:S02]  /*17f0*/  IMAD.IADD R3, R3, 0x1, R6 ;  /* 0x0000000103037824 */ /* 0x000fe400078e0206 */
[----:B------:R-:W-:Y:S02]  /*1800*/  IMAD R5, R5, R28, RZ ;  /* 0x0000001c05057224 */ /* 0x000fe400078e02ff */
[----:B------:R-:W-:-:S04]  /*1810*/  IMAD.WIDE.U32 R2, R234, R10, R2 ;  /* 0x0000000aea027225 */ /* 0x000fc800078e0002 */
[----:B--2---:R-:W-:Y:S02]  /*1820*/  IMAD R0, R44, R9, R46 ;  /* 0x000000092c007224 */ /* 0x004fe400078e022e */
[----:B------:R-:W1:Y:S03]  /*1830*/  LDC.64 R44, c[0x0][0x2b0] ;  /* 0x0000ac00ff2c7b82 */ /* 0x000e660000000a00 */
[----:B------:R-:W-:-:S04]  /*1840*/  IADD3 R12, P2, R0, R7, RZ ;  /* 0x00000007000c7210 */ /* 0x000fc80007f5e0ff */
[----:B------:R-:W-:Y:S01]  /*1850*/  LEA.HI.X.SX32 R14, R0, R8, 0x1, P2 ;  /* 0x00000008000e7211 */ /* 0x000fe200010f0eff */
[----:B------:R-:W2:Y:S01]  /*1860*/  LDC.64 R46, c[0x0][0x478] ;  /* 0x00011e00ff2e7b82 */ /* 0x000ea20000000a00 */
[----:B------:R-:W-:Y:S01]  /*1870*/  IADD3 R0, -R221, R32, R24 ;  /* 0x00000020dd007210 */ /* 0x000fe20007ffe118 */
[----:B------:R-:W-:Y:S01]  /*1880*/  IMAD R8, R4, R29, R5 ;  /* 0x0000001d04087224 */ /* 0x000fe200078e0205 */
[----:B------:R-:W-:Y:S01]  /*1890*/  LEA R196, P2, R12, UR6, 0x2 ;  /* 0x000000060cc47c11 */ /* 0x000fe2000f8410ff */
[----:B------:R-:W-:Y:S01]  /*18a0*/  IMAD.WIDE.U32 R4, R4, R28, R210 ;  /* 0x0000001c04047225 */ /* 0x000fe200078e00d2 */
[----:B------:R-:W-:Y:S02]  /*18b0*/  IADD3 R0, R0, -UR4, RZ ;  /* 0x8000000400007c10 */ /* 0x000fe4000fffe0ff */
[----:B------:R-:W-:Y:S01]  /*18c0*/  LEA.HI.X R197, R12, UR7, R14, 0x2, P2 ;  /* 0x000000070cc57c11 */ /* 0x000fe200090f140e */
[----:B------:R-:W-:Y:S01]  /*18d0*/  ULDC.64 UR6, c[0x0][0x258] ;  /* 0x0000960000067ab9 */ /* 0x000fe20000000a00 */
[----:B------:R-:W-:-:S02]  /*18e0*/  SHF.R.S32.HI R7, RZ, 0x1f, R0 ;  /* 0x0000001fff077819 */ /* 0x000fc40000011400 */
[----:B------:R-:W-:Y:S02]  /*18f0*/  IADD3 R4, P3, R40, R4, RZ ;  /* 0x0000000428047210 */ /* 0x000fe40007f7e0ff */
[----:B------:R-:W-:Y:S01]  /*1900*/  LEA.HI R13, R7, R0, RZ, 0x6 ;  /* 0x00000000070d7211 */ /* 0x000fe200078f30ff */
[----:B------:R-:W-:Y:S01]  /*1910*/  IMAD R0, R237, UR6, RZ ;  /* 0x00000006ed007c24 */ /* 0x000fe2000f8e02ff */
[----:B------:R-:W-:Y:S01]  /*1920*/  IADD3.X R5, R34, R5, R8, P3, !PT ;  /* 0x0000000522057210 */ /* 0x000fe20001ffe408 */
[----:B-1----:R-:W-:-:S04]  /*1930*/  IMAD.WIDE R6, R15, 0x4, R44 ;  /* 0x000000040f067825 */ /* 0x002fc800078e022c */
[----:B------:R-:W-:Y:S01]  /*1940*/  IMAD.MOV.U32 R219, RZ, RZ, R7 ;  /* 0x000000ffffdb7224 */ /* 0x000fe200078e0007 */
[----:B------:R-:W-:Y:S01]  /*1950*/  SHF.R.S32.HI R7, RZ, 0x6, R13 ;  /* 0x00000006ff077819 */ /* 0x000fe2000001140d */
[----:B------:R-:W-:Y:S02]  /*1960*/  IMAD.MOV.U32 R220, RZ, RZ, R6 ;  /* 0x000000ffffdc7224 */ /* 0x000fe400078e0006 */
[----:B------:R-:W-:Y:S01]  /*1970*/  IMAD R6, R22, R10, RZ ;  /* 0x0000000a16067224 */ /* 0x000fe200078e02ff */
[----:B------:R-:W-:Y:S01]  /*1980*/  VIMNMX R233, RZ, R7, !PT ;  /* 0x00000007ffe97248 */ /* 0x000fe20007fe0100 */
[C---:B------:R-:W-:Y:S02]  /*1990*/  IMAD R12, R236.reuse, UR7, R0 ;  /* 0x00000007ec0c7c24 */ /* 0x040fe4000f8e0200 */
[----:B------:R-:W-:Y:S01]  /*19a0*/  IMAD.WIDE.U32 R4, R236, UR6, R4 ;  /* 0x00000006ec047c25 */ /* 0x000fe2000f8e0004 */
[----:B------:R-:W-:Y:S01]  /*19b0*/  ISETP.GT.AND P4, PT, R20, R233, PT ;  /* 0x000000e91400720c */ /* 0x000fe20003f84270 */
[----:B------:R-:W-:-:S02]  /*19c0*/  ULDC.64 UR6, c[0x0][0x3e0] ;  /* 0x0000f80000067ab9 */ /* 0x000fc40000000a00 */
[----:B------:R-:W-:Y:S01]  /*19d0*/  IMAD R0, R234, R11, R6 ;  /* 0x0000000bea007224 */ /* 0x000fe200078e0206 */
[----:B------:R-:W-:Y:S01]  /*19e0*/  IADD3 R12, R5, R12, RZ ;  /* 0x0000000c050c7210 */ /* 0x000fe20007ffe0ff */
[----:B--2---:R-:W-:Y:S01]  /*19f0*/  IMAD.WIDE R8, R19, 0x4, R46 ;  /* 0x0000000413087825 */ /* 0x004fe200078e022e */
[----:B------:R-:W-:Y:S02]  /*1a00*/  LEA R206, P3, R4, UR8, 0x1 ;  /* 0x0000000804ce7c11 */ /* 0x000fe4000f8608ff */
[----:B------:R-:W-:Y:S01]  /*1a10*/  LEA R204, P2, R2, UR6, 0x1 ;  /* 0x0000000602cc7c11 */ /* 0x000fe2000f8408ff */
[----:B------:R-:W-:Y:S01]  /*1a20*/  IMAD.IADD R0, R3, 0x1, R0 ;  /* 0x0000000103007824 */ /* 0x000fe200078e0200 */
[----:B------:R-:W-:Y:S01]  /*1a30*/  MOV R222, R9 ;  /* 0x0000000900de7202 */ /* 0x000fe20000000f00 */
        /* <DEDUP_REMOVED lines=29> */
.L_x_738:
        /* <DEDUP_REMOVED lines=13> */
.L_x_739:
        /* <DEDUP_REMOVED lines=32> */
.L_x_741:
[----:B------:R-:W-:Y:S05]  /*1ee0*/  BSYNC B0 ;  /* 0x0000000000007941 */ /* 0x000fea0003800000 */
.L_x_740:
        /* <DEDUP_REMOVED lines=19> */
.L_x_743:
[----:B------:R-:W-:Y:S05]  /*2020*/  BSYNC B0 ;  /* 0x0000000000007941 */ /* 0x000fea0003800000 */
.L_x_742:
[CC--:B-12---:R-:W-:Y:S01]  /*2030*/  IMAD.WIDE.U32 R2, R24.reuse, R12.reuse, R210 ;  /* 0x0000000c18027225 */ /* 0x0c6fe200078e00d2 */
        /* <DEDUP_REMOVED lines=27> */
.L_x_745:
[----:B------:R-:W-:Y:S05]  /*21f0*/  BSYNC B0 ;  /* 0x0000000000007941 */ /* 0x000fea0003800000 */
.L_x_744:
        /* <DEDUP_REMOVED lines=20> */
.L_x_737:
        /* <DEDUP_REMOVED lines=34> */
.L_x_748:
[----:B------:R-:W-:Y:S05]  /*2560*/  BSYNC B0 ;  /* 0x0000000000007941 */ /* 0x000fea0003800000 */
.L_x_747:
        /* <DEDUP_REMOVED lines=15> */
[----:B------:R-:W-:Y:S01]  /*2660*/  @!P3 LEA R8, P1, R10, R204, 0x6 ;  /* 0x000000cc0a08b211 */ /* 0x000fe200078230ff */
[----:B------:R1:W-:Y:S01]  /*2670*/  @P3 STS.128 [R201+0xd000], RZ ;  /* 0x00d000ffc9003388 */ /* 0x0003e20000000c00 */
[----:B------:R-:W-:Y:S02]  /*2680*/  @!P2 LEA R6, P6, R2, UR6, 0x1 ;  /* 0x000000060206ac11 */ /* 0x000fe4000f8c08ff */
[----:B------:R-:W-:Y:S02]  /*2690*/  @!P3 LEA.HI.X R9, R10, R205, R11, 0x6, P1 ;  /* 0x000000cd0a09b211 */ /* 0x000fe400008f340b */
[----:B------:R-:W-:Y:S02]  /*26a0*/  ISETP.GE.AND P1, PT, R214, UR4, PT ;  /* 0x00000004d6007c0c */ /* 0x000fe4000bf26270 */
[----:B------:R-:W-:Y:S01]  /*26b0*/  @!P2 LEA.HI.X R7, R2, UR7, R0, 0x1, P6 ;  /* 0x000000070207ac11 */ /* 0x000fe2000b0f0c00 */
        /* <DEDUP_REMOVED lines=17> */
.L_x_750:
[----:B------:R-:W-:Y:S05]  /*27d0*/  BSYNC B0 ;  /* 0x0000000000007941 */ /* 0x000fea0003800000 */
.L_x_749:
        /* <DEDUP_REMOVED lines=16> */
.L_x_752:
        /* <DEDUP_REMOVED lines=29> */
.L_x_753:
[----:B------:R-:W-:Y:S05]  /*2ab0*/  BSYNC B0 ;  /* 0x0000000000007941 */ /* 0x000fea0003800000 */
.L_x_751:
        /* <DEDUP_REMOVED lines=17> */
.L_x_755:
        /* <DEDUP_REMOVED lines=37> */
.L_x_756:
[----:B------:R-:W-:Y:S05]  /*2e20*/  BSYNC B0 ;  /* 0x0000000000007941 */ /* 0x000fea0003800000 */
.L_x_754:
[----:B------:R-:W-:Y:S01]  /*2e30*/  IMAD R0, R238, -0x40, R221 ;  /* 0xffffffc0ee007824 */ /* 0x000fe200078e02dd */
[----:B------:R-:W-:Y:S01]  /*2e40*/  ULDC.64 UR6, c[0x0][0x260] ;  /* 0x0000980000067ab9 */ /* 0x000fe20000000a00 */
[--C-:B-1----:R-:W-:Y:S01]  /*2e50*/  IMAD.WIDE.U32 R2, R24, R16, R210.reuse ;  /* 0x0000001018027225 */ /* 0x102fe200078e00d2 */
[----:B------:R-:W-:Y:S02]  /*2e60*/  BSSY B0, `(.L_x_757) ;  /* 0x0000037000007945 */ /* 0x000fe40003800000 */
        /* <DEDUP_REMOVED lines=54> */
.L_x_758:
[----:B------:R-:W-:Y:S05]  /*31d0*/  BSYNC B0 ;  /* 0x0000000000007941 */ /* 0x000fea0003800000 */
.L_x_757:
        /* <DEDUP_REMOVED lines=42> */
.L_x_760:
[----:B------:R-:W-:Y:S05]  /*3480*/  BSYNC B0 ;  /* 0x0000000000007941 */ /* 0x000fea0003800000 */
.L_x_759:
        /* <DEDUP_REMOVED lines=45> */
.L_x_762:
[----:B------:R-:W-:Y:S05]  /*3760*/  BSYNC B0 ;  /* 0x0000000000007941 */ /* 0x000fea0003800000 */
.L_x_761:
        /* <DEDUP_REMOVED lines=42> */
.L_x_764:
[----:B------:R-:W-:Y:S05]  /*3a10*/  BSYNC B0 ;  /* 0x0000000000007941 */ /* 0x000fea0003800000 */
.L_x_763:
[----:B------:R-:W-:Y:S01]  /*3a20*/  ULDC.64 UR6, c[0x0][0x3c8] ;  /* 0x0000f20000067ab9 */ /* 0x000fe20000000a00 */
[----:B-1----:R-:W2:Y:S01]  /*3a30*/  LDL R6, [R1+0x4] ;  /* 0x0000040001067983 */ /* 0x002ea20000100800 */
[----:B------:R-:W-:Y:S02]  /*3a40*/  ISETP.NE.U32.AND P3, PT, RZ, UR6, PT ;  /* 0x00000006ff007c0c */ /* 0x000fe4000bf65070 */
[C---:B------:R-:W-:Y:S01]  /*3a50*/  ISETP.GE.AND P4, PT, R249.reuse, R14, PT ;  /* 0x0000000ef900720c */ /* 0x040fe20003f86270 */
[----:B------:R-:W-:Y:S01]  /*3a60*/  IMAD.MOV.U32 R209, RZ, RZ, 0x7f800000 ;  /* 0x7f800000ffd17424 */ /* 0x000fe200078e00ff */
[----:B------:R-:W-:Y:S01]  /*3a70*/  ISETP.NE.AND.EX P3, PT, RZ, UR7, PT, P3 ;  /* 0x00000007ff007c0c */ /* 0x000fe2000bf65330 */
[----:B------:R-:W-:Y:S01]  /*3a80*/  IMAD.MOV.U32 R212, RZ, RZ, 0x7f800000 ;  /* 0x7f800000ffd47424 */ /* 0x000fe200078e00ff */
[----:B------:R-:W0:Y:S01]  /*3a90*/  LDGDEPBAR ;  /* 0x00000000000079af */ /* 0x000e220000000000 */
[----:B------:R-:W1:Y:S01]  /*3aa0*/  LDC R247, c[0x0][0x270] ;  /* 0x00009c00fff77b82 */ /* 0x000e620000000800 */
[----:B------:R-:W-:Y:S01]  /*3ab0*/  IMAD.MOV.U32 R189, RZ, RZ, 0x20 ;  /* 0x00000020ffbd7424 */ /* 0x000fe200078e00ff */
[----:B------:R-:W-:Y:S01]  /*3ac0*/  ULDC UR4, c[0x0][0x2d0] ;  /* 0x0000b40000047ab9 */ /* 0x000fe20000000800 */
[----:B------:R-:W-:Y:S01]  /*3ad0*/  IMAD.MOV.U32 R188, RZ, RZ, 0x40 ;  /* 0x00000040ffbc7424 */ /* 0x000fe200078e00ff */
[C-C-:B------:R-:W-:Y:S01]  /*3ae0*/  SHF.L.U64.HI R245, R249.reuse, 0x2, R251.reuse ;  /* 0x00000002f9f57819 */ /* 0x140fe200000102fb */
[----:B------:R-:W-:Y:S01]  /*3af0*/  IMAD.MOV.U32 R200, RZ, RZ, RZ ;  /* 0x000000ffffc87224 */ /* 0x000fe200078e00ff */
[C---:B------:R-:W-:Y:S01]  /*3b00*/  SHF.L.U64.HI R243, R249.reuse, 0x2, R251 ;  /* 0x00000002f9f37819 */ /* 0x040fe200000102fb */
[----:B------:R-:W-:Y:S01]  /*3b10*/  IMAD.MOV.U32 R203, RZ, RZ, R199 ;  /* 0x000000ffffcb7224 */ /* 0x000fe200078e00c7 */
[----:B------:R-:W-:Y:S01]  /*3b20*/  CS2R R142, SRZ ;  /* 0x00000000008e7805 */ /* 0x000fe2000001ff00 */
[C---:B------:R-:W-:Y:S01]  /*3b30*/  IMAD.SHL.U32 R244, R249.reuse, 0x4, RZ ;  /* 0x00000004f9f47824 */ /* 0x040fe200078e00ff */
[----:B------:R-:W3:Y:S01]  /*3b40*/  @P3 LDC.64 R4, c[0x0][0x3d0] ;  /* 0x0000f400ff043b82 */ /* 0x000ee20000000a00 */
        /* <DEDUP_REMOVED lines=23> */
[-C--:B---3--:R-:W-:Y:S01]  /*3cc0*/  @P3 IMAD R0, R43, R4.reuse, RZ ;  /* 0x000000042b003224 */ /* 0x088fe200078e02ff */
[----:B------:R-:W-:Y:S01]  /*3cd0*/  CS2R R100, SRZ ;  /* 0x0000000000647805 */ /* 0x000fe2000001ff00 */
[----:B------:R-:W-:Y:S01]  /*3ce0*/  @P3 IMAD.WIDE.U32 R2, R252, R4, R236 ;  /* 0x00000004fc023225 */ /* 0x000fe200078e00ec */
[----:B------:R-:W-:Y:S02]  /*3cf0*/  CS2R R62, SRZ ;  /* 0x00000000003e7805 */ /* 0x000fe4000001ff00 */
[----:B------:R-:W-:-:S02]  /*3d00*/  CS2R R60, SRZ ;  /* 0x00000000003c7805 */ /* 0x000fc4000001ff00 */
[----:B------:R-:W-:Y:S01]  /*3d10*/  CS2R R66, SRZ ;  /* 0x0000000000427805 */ /* 0x000fe2000001ff00 */
[----:B------:R-:W-:Y:S01]  /*3d20*/  @P3 IMAD R5, R252, R5, R0 ;  /* 0x00000005fc053224 */ /* 0x000fe200078e0200 */
[----:B------:R-:W-:Y:S01]  /*3d30*/  @P3 LEA R4, P1, R2, UR6, 0x2 ;  /* 0x0000000602043c11 */ /* 0x000fe2000f8210ff */
[----:B------:R-:W-:Y:S01]  /*3d40*/  VIADD R0, R249, 0x8 ;  /* 0x00000008f9007836 */ /* 0x000fe20000000000 */
[----:B------:R-:W-:Y:S01]  /*3d50*/  CS2R R64, SRZ ;  /* 0x0000000000407805 */ /* 0x000fe2000001ff00 */
[----:B------:R-:W-:Y:S01]  /*3d60*/  @P3 IMAD.IADD R5, R3, 0x1, R5 ;  /* 0x0000000103053824 */ /* 0x000fe200078e0205 */
[----:B------:R-:W-:Y:S02]  /*3d70*/  CS2R R58, SRZ ;  /* 0x00000000003a7805 */ /* 0x000fe4000001ff00 */
[----:B------:R-:W-:Y:S02]  /*3d80*/  CS2R R56, SRZ ;  /* 0x0000000000387805 */ /* 0x000fe4000001ff00 */
[----:B------:R-:W-:-:S02]  /*3d90*/  CS2R R54, SRZ ;  /* 0x0000000000367805 */ /* 0x000fc4000001ff00 */
[----:B------:R-:W-:Y:S02]  /*3da0*/  CS2R R52, SRZ ;  /* 0x0000000000347805 */ /* 0x000fe4000001ff00 */
[----:B------:R-:W-:Y:S01]  /*3db0*/  @P3 LEA.HI.X R5, R2, UR7, R5, 0x2, P1 ;  /* 0x0000000702053c11 */ /* 0x000fe200088f1405 */
[C---:B------:R-:W-:Y:S01]  /*3dc0*/  IMAD.SHL.U32 R2, R249.reuse, 0x4, RZ ;  /* 0x00000004f9027824 */ /* 0x040fe200078e00ff */
[----:B------:R-:W-:Y:S02]  /*3dd0*/  ISETP.GE.AND P2, PT, R0, R14, PT ;  /* 0x0000000e0000720c */ /* 0x000fe40003f46270 */
[----:B------:R-:W-:Y:S02]  /*3de0*/  CS2R R46, SRZ ;  /* 0x00000000002e7805 */ /* 0x000fe4000001ff00 */
[----:B------:R-:W-:Y:S01]  /*3df0*/  CS2R R44, SRZ ;  /* 0x00000000002c7805 */ /* 0x000fe2000001ff00 */
[----:B------:R3:W4:Y:S01]  /*3e00*/  @P3 LDG.E R4, desc[UR14][R4.64] ;  /* 0x0000000e04043981 */ /* 0x000722000c1e1900 */
[----:B------:R-:W-:-:S02]  /*3e10*/  SHF.L.U64.HI R0, R249, 0x2, R251 ;  /* 0x00000002f9007819 */ /* 0x000fc400000102fb */
[----:B------:R-:W-:Y:S02]  /*3e20*/  CS2R R50, SRZ ;  /* 0x0000000000327805 */ /* 0x000fe4000001ff00 */
[----:B------:R-:W-:Y:S02]  /*3e30*/  IADD3 R2, P1, R2, R220, RZ ;  /* 0x000000dc02027210 */ /* 0x000fe40007f3e0ff */
[----:B------:R-:W-:Y:S02]  /*3e40*/  CS2R R48, SRZ ;  /* 0x0000000000307805 */ /* 0x000fe4000001ff00 */
[----:B------:R-:W-:Y:S02]  /*3e50*/  CS2R R42, SRZ ;  /* 0x00000000002a7805 */ /* 0x000fe4000001ff00 */
[----:B------:R-:W-:Y:S02]  /*3e60*/  CS2R R40, SRZ ;  /* 0x0000000000287805 */ /* 0x000fe4000001ff00 */
[----:B------:R-:W-:Y:S01]  /*3e70*/  CS2R R38, SRZ ;  /* 0x0000000000267805 */ /* 0x000fe2000001ff00 */
[----:B------:R-:W-:Y:S01]  /*3e80*/  IMAD.X R3, R0, 0x1, R219, P1 ;  /* 0x0000000100037824 */ /* 0x000fe200008e06db */
[----:B------:R-:W-:-:S02]  /*3e90*/  CS2R R36, SRZ ;  /* 0x0000000000247805 */ /* 0x000fc4000001ff00 */
[----:B------:R-:W-:Y:S02]  /*3ea0*/  CS2R R30, SRZ ;  /* 0x00000000001e7805 */ /* 0x000fe4000001ff00 */
[----:B------:R-:W-:Y:S02]  /*3eb0*/  CS2R R28, SRZ ;  /* 0x00000000001c7805 */ /* 0x000fe4000001ff00 */
[----:B------:R-:W-:Y:S01]  /*3ec0*/  CS2R R34, SRZ ;  /* 0x0000000000227805 */ /* 0x000fe2000001ff00 */
[----:B------:R-:W5:Y:S01]  /*3ed0*/  @!P4 LDG.E R209, desc[UR14][R2.64] ;  /* 0x0000000e02d1c981 */ /* 0x000f62000c1e1900 */
[----:B------:R-:W-:Y:S02]  /*3ee0*/  CS2R R26, SRZ ;  /* 0x00000000001a7805 */ /* 0x000fe4000001ff00 */
[----:B------:R-:W-:Y:S02]  /*3ef0*/  CS2R R22, SRZ ;  /* 0x0000000000167805 */ /* 0x000fe4000001ff00 */
[----:B------:R-:W-:Y:S01]  /*3f00*/  CS2R R20, SRZ ;  /* 0x0000000000147805 */ /* 0x000fe2000001ff00 */
[----:B------:R1:W5:Y:S01]  /*3f10*/  @!P2 LDG.E R212, desc[UR14][R2.64+0x20] ;  /* 0x0000200e02d4a981 */ /* 0x000362000c1e1900 */
[----:B------:R-:W-:Y:S01]  /*3f20*/  ULDC UR6, c[0x0][0x2dc] ;  /* 0x0000b70000067ab9 */ /* 0x000fe20000000800 */
[----:B------:R-:W-:Y:S01]  /*3f30*/  ULDC UR8, c[0x0][0x39c] ;  /* 0x0000e70000087ab9 */ /* 0x000fe20000000800 */
[----:B------:R-:W-:Y:S01]  /*3f40*/  ULDC UR7, c[0x0][0x2ec] ;  /* 0x0000bb0000077ab9 */ /* 0x000fe20000000800 */
[----:B---3--:R-:W-:-:S02]  /*3f50*/  IADD3 R5, R32, 0x40, R24 ;  /* 0x0000004020057810 */ /* 0x008fc40007ffe018 */
[----:B------:R-:W-:-:S03]  /*3f60*/  CS2R R24, SRZ ;  /* 0x0000000000187805 */ /* 0x000fc6000001ff00 */
[----:B------:R-:W-:Y:S01]  /*3f70*/  IMAD.IADD R241, R5, 0x1, -R221 ;  /* 0x0000000105f17824 */ /* 0x000fe200078e0add */
[----:B-1----:R-:W1:Y:S01]  /*3f80*/  S2R R2, SR_TID.X ;  /* 0x0000000000027919 */ /* 0x002e620000002100 */
[----:B------:R-:W3:Y:S02]  /*3f90*/  @P3 LDC R3, c[0x0][0x2e8] ;  /* 0x0000ba00ff033b82 */ /* 0x000ee40000000800 */
[----:B---3--:R-:W4:Y:S01]  /*3fa0*/  @P3 MUFU.RCP R3, R3 ;  /* 0x0000000300033308 */ /* 0x008f220000001000 */
[----:B-1----:R-:W-:-:S04]  /*3fb0*/  SHF.R.S32.HI R0, RZ, 0x1f, R2 ;  /* 0x0000001fff007819 */ /* 0x002fc80000011402 */
[----:B------:R-:W-:-:S04]  /*3fc0*/  LEA.HI R0, R0, R2, RZ, 0x4 ;  /* 0x0000000200007211 */ /* 0x000fc800078f20ff */
[----:B------:R-:W-:-:S05]  /*3fd0*/  LOP3.LUT R0, R0, 0xfffffff0, RZ, 0xc0, !PT ;  /* 0xfffffff000007812 */ /* 0x000fca00078ec0ff */
[----:B------:R-:W-:-:S05]  /*3fe0*/  IMAD.IADD R0, R2, 0x1, -R0 ;  /* 0x0000000102007824 */ /* 0x000fca00078e0a00 */
[----:B------:R-:W-:-:S04]  /*3ff0*/  SHF.R.S32.HI R2, RZ, 0x1f, R0 ;  /* 0x0000001fff027819 */ /* 0x000fc80000011400 */
[----:B------:R-:W-:-:S04]  /*4000*/  LEA.HI R2, R2, R0, RZ, 0x3 ;  /* 0x0000000002027211 */ /* 0x000fc800078f18ff */
[----:B------:R-:W-:-:S05]  /*4010*/  LOP3.LUT R2, R2, 0xfffffff8, RZ, 0xc0, !PT ;  /* 0xfffffff802027812 */ /* 0x000fca00078ec0ff */
[----:B------:R-:W-:Y:S02]  /*4020*/  IMAD.IADD R0, R0, 0x1, -R2 ;  /* 0x0000000100007824 */ /* 0x000fe400078e0a02 */
[----:B------:R-:W-:-:S03]  /*4030*/  VIADD R2, R249, 0x1 ;  /* 0x00000001f9027836 */ /* 0x000fc60000000000 */
[----:B------:R-:W-:Y:S01]  /*4040*/  R2P PR, R0, 0x6 ;  /* 0x0000000600007804 */ /* 0x000fe20000000000 */
[----:B------:R-:W-:Y:S01]  /*4050*/  VIADD R0, R195, 0x3000 ;  /* 0x00003000c3007836 */ /* 0x000fe20000000000 */
[----:B------:R-:W-:Y:S01]  /*4060*/  IADD3 R246, R221, R2, -R32 ;  /* 0x00000002ddf67210 */ /* 0x000fe20007ffe820 */
[----:B------:R-:W-:Y:S01]  /*4070*/  VIADD R2, R194, 0x3000 ;  /* 0x00003000c2027836 */ /* 0x000fe20000000000 */
[----:B------:R-:W-:Y:S02]  /*4080*/  CS2R R32, SRZ ;  /* 0x0000000000207805 */ /* 0x000fe4000001ff00 */
[----:B------:R-:W-:Y:S02]  /*4090*/  SEL R189, R189, 0xffffffe0, !P1 ;  /* 0xffffffe0bdbd7807 */ /* 0x000fe40004800000 */
[----:B------:R-:W-:Y:S02]  /*40a0*/  SEL R188, R188, 0xffffffc0, !P2 ;  /* 0xffffffc0bcbc7807 */ /* 0x000fe40005000000 */
[----:B------:R-:W-:Y:S01]  /*40b0*/  SEL R0, R0, R195, !P0 ;  /* 0x000000c300007207 */ /* 0x000fe20004000000 */
[----:B------:R-:W-:Y:S01]  /*40c0*/  IMAD.IADD R191, R190, 0x1, R189 ;  /* 0x00000001bebf7824 */ /* 0x000fe200078e02bd */
[----:B------:R-:W-:Y:S01]  /*40d0*/  SEL R2, R2, R194, !P0 ;  /* 0x000000c202027207 */ /* 0x000fe20004000000 */
[----:B------:R-:W-:Y:S01]  /*40e0*/  IMAD.IADD R192, R190, 0x1, R188 ;  /* 0x00000001bec07824 */ /* 0x000fe200078e02bc */
[----:B------:R-:W-:Y:S01]  /*40f0*/  LEA R180, R0, UR5, 0x1 ;  /* 0x0000000500b47c11 */ /* 0x000fe2000f8e08ff */
[----:B------:R-:W-:Y:S01]  /*4100*/  IMAD.IADD R193, R188, 0x1, R191 ;  /* 0x00000001bcc17824 */ /* 0x000fe200078e02bf */
[----:B------:R-:W-:Y:S01]  /*4110*/  LEA R187, R2, UR5, 0x1 ;  /* 0x0000000502bb7c11 */ /* 0x000fe2000f8e08ff */
[----:B--2---:R-:W-:-:S04]  /*4120*/  IMAD R202, R238, 0x40, R6 ;  /* 0x00000040eeca7824 */ /* 0x004fc800078e0206 */
[C---:B------:R-:W-:Y:S01]  /*4130*/  VIADD R232, R202.reuse, 0x18 ;  /* 0x00000018cae87836 */ /* 0x040fe20000000000 */
[----:B------:R-:W-:Y:S01]  /*4140*/  I2FP.F32.S32 R228, R202 ;  /* 0x000000ca00e47245 */ /* 0x000fe20000201400 */
[C---:B------:R-:W-:Y:S02]  /*4150*/  VIADD R231, R202.reuse, 0x11 ;  /* 0x00000011cae77836 */ /* 0x040fe40000000000 */
[C---:B------:R-:W-:Y:S01]  /*4160*/  VIADD R230, R202.reuse, 0x10 ;  /* 0x00000010cae67836 */ /* 0x040fe20000000000 */
[----:B------:R-:W-:Y:S01]  /*4170*/  I2FP.F32.S32 R232, R232 ;  /* 0x000000e800e87245 */ /* 0x000fe20000201400 */
[C---:B------:R-:W-:Y:S01]  /*4180*/  VIADD R229, R202.reuse, 0x9 ;  /* 0x00000009cae57836 */ /* 0x040fe20000000000 */
[----:B------:R-:W-:Y:S01]  /*4190*/  I2FP.F32.S32 R231, R231 ;  /* 0x000000e700e77245 */ /* 0x000fe20000201400 */
[C---:B------:R-:W-:Y:S01]  /*41a0*/  VIADD R227, R202.reuse, 0x8 ;  /* 0x00000008cae37836 */ /* 0x040fe20000000000 */
[----:B------:R-:W-:Y:S01]  /*41b0*/  I2FP.F32.S32 R230, R230 ;  /* 0x000000e600e67245 */ /* 0x000fe20000201400 */
[C---:B------:R-:W-:Y:S01]  /*41c0*/  VIADD R226, R202.reuse, 0x1 ;  /* 0x00000001cae27836 */ /* 0x040fe20000000000 */
[----:B------:R-:W-:Y:S01]  /*41d0*/  I2FP.F32.S32 R229, R229 ;  /* 0x000000e500e57245 */ /* 0x000fe20000201400 */
[----:B------:R-:W-:Y:S01]  /*41e0*/  VIADD R224, R202, 0x19 ;  /* 0x00000019cae07836 */ /* 0x000fe20000000000 */
[----:B------:R-:W-:-:S02]  /*41f0*/  I2FP.F32.S32 R227, R227 ;  /* 0x000000e300e37245 */ /* 0x000fc40000201400 */
[----:B------:R-:W-:Y:S02]  /*4200*/  I2FP.F32.S32 R226, R226 ;  /* 0x000000e200e27245 */ /* 0x000fe40000201400 */
[----:B------:R-:W-:Y:S01]  /*4210*/  I2FP.F32.S32 R225, R224 ;  /* 0x000000e000e17245 */ /* 0x000fe20000201400 */
[----:B----4-:R-:W-:-:S07]  /*4220*/  @P3 FMUL.FTZ R200, R4, R3 ;  /* 0x0000000304c83220 */ /* 0x010fce0000410000 */
.L_x_767:
[----:B------:R-:W0:Y:S01]  /*4230*/  LDGDEPBAR ;  /* 0x00000000000079af */ /* 0x000e220000000000 */
[C---:B------:R-:W-:Y:S02]  /*4240*/  IADD3 R0, R187.reuse, R189, RZ ;  /* 0x000000bdbb007210 */ /* 0x040fe40007ffe0ff */
[-C--:B------:R-:W-:Y:S02]  /*4250*/  IADD3 R2, R187, R188.reuse, RZ ;  /* 0x000000bcbb027210 */ /* 0x080fe40007ffe0ff */
[----:B------:R-:W-:Y:S02]  /*4260*/  IADD3 R3, R0, R188, RZ ;  /* 0x000000bc00037210 */ /* 0x000fe40007ffe0ff */
[C---:B-----5:R-:W-:Y:S02]  /*4270*/  FSETP.NEU.FTZ.AND P0, PT, R209.reuse, -INF , PT ;  /* 0xff800000d100780b */ /* 0x060fe40003f1d000 */
[C---:B------:R-:W-:Y:S01]  /*4280*/  ISETP.GT.AND P4, PT, R208.reuse, R233, PT ;  /* 0x000000e9d000720c */ /* 0x040fe20003f84270 */
[----:B------:R-:W-:Y:S04]  /*4290*/  DEPBAR.LE SB0, 0x0 ;  /* 0x000080000000791a */ /* 0x000fe80000000000 */
[----:B------:R-:W-:Y:S06]  /*42a0*/  BAR.SYNC.DEFER_BLOCKING 0x0 ;  /* 0x0000000000007b1d */ /* 0x000fec0000010000 */
[----:B------:R-:W-:Y:S05]  /*42b0*/  LDSM.16.M88.4 R16, [R187] ;  /* 0x00000000bb10783b */ /* 0x000fea0000000200 */
[----:B------:R-:W1:Y:S05]  /*42c0*/  LDSM.16.M88.4 R8, [R182+UR5+0x12000] ;  /* 0x01200005b608783b */ /* 0x000e6a0008000200 */
[----:B------:R-:W2:Y:S05]  /*42d0*/  LDSM.16.M88.4 R68, [R182+UR5+0x12800] ;  /* 0x01280005b644783b */ /* 0x000eaa0008000200 */
[----:B------:R-:W-:Y:S05]  /*42e0*/  LDSM.16.M88.4 R72, [R0] ;  /* 0x000000000048783b */ /* 0x000fea0000000200 */
[----:B------:R-:W3:Y:S05]  /*42f0*/  LDSM.16.M88.4 R76, [R181] ;  /* 0x00000000b54c783b */ /* 0x000eea0000000200 */
[----:B------:R-:W4:Y:S05]  /*4300*/  LDSM.16.M88.4 R80, [R181+0x800] ;  /* 0x00080000b550783b */ /* 0x000f2a0000000200 */
[----:B------:R-:W-:Y:S05]  /*4310*/  LDSM.16.M88.4 R84, [R2] ;  /* 0x000000000254783b */ /* 0x000fea0000000200 */
[----:B------:R-:W4:Y:S05]  /*4320*/  LDSM.16.M88.4 R88, [R184] ;  /* 0x00000000b858783b */ /* 0x000f2a0000000200 */
[----:B------:R-:W-:Y:S01]  /*4330*/  LDSM.16.M88.4 R92, [R3] ;  /* 0x00000000035c783b */ /* 0x000fe20000000200 */
[C---:B-1----:R-:W-:Y:S04]  /*4340*/  HMMA.16816.F32 R4, R16.reuse, R8, RZ ;  /* 0x000000081004723c */ /* 0x042fe800000018ff */
[----:B------:R-:W-:Y:S02]  /*4350*/  LDSM.16.M88.4 R96, [R183] ;  /* 0x00000000b760783b */ /* 0x000fe40000000200 */
        /* <DEDUP_REMOVED lines=9> */
[----:B------:R-:W2:Y:S05]  /*43f0*/  LDSM.16.M88.4 R72, [R183+0x800] ;  /* 0x00080000b748783b */ /* 0x000eaa0000000200 */
[C---:B------:R-:W-:Y:S01]  /*4400*/  HMMA.16816.F32 R4, R84.reuse, R88, R4 ;  /* 0x000000585404723c */ /* 0x040fe20000001804 */
[----:B------:R-:W3:Y:S05]  /*4410*/  LDSM.16.M88.4 R80, [R182+UR5+0x14000] ;  /* 0x01400005b650783b */ /* 0x000eea0008000200 */
[C---:B------:R-:W-:Y:S01]  /*4420*/  HMMA.16816.F32 R8, R84.reuse, R90, R8 ;  /* 0x0000005a5408723c */ /* 0x040fe20000001808 */
[----:B------:R-:W-:Y:S05]  /*4430*/  LDSM.16.M88.4 R88, [R181+0x2000] ;  /* 0x00200000b558783b */ /* 0x000fea0000000200 */
[C---:B-1----:R-:W-:Y:S06]  /*4440*/  HMMA.16816.F32 R12, R84.reuse, R68, R12 ;  /* 0x00000044540c723c */ /* 0x042fec000000180c */
[----:B------:R-:W-:Y:S01]  /*4450*/  HMMA.16816.F32 R16, R84, R70, R16 ;  /* 0x000000465410723c */ /* 0x000fe20000001810 */
[----:B------:R-:W1:Y:S05]  /*4460*/  LDSM.16.M88.4 R68, [R182+UR5+0x14800] ;  /* 0x01480005b644783b */ /* 0x000e6a0008000200 */
[C---:B------:R-:W-:Y:S01]  /*4470*/  HMMA.16816.F32 R4, R92.reuse, R96, R4 ;  /* 0x000000605c04723c */ /* 0x040fe20000001804 */
[----:B------:R-:W4:Y:S05]  /*4480*/  LDSM.16.M88.4 R84, [R0+0x2000] ;  /* 0x002000000054783b */ /* 0x000f2a0000000200 */
[C---:B------:R-:W-:Y:S01]  /*4490*/  HMMA.16816.F32 R8, R92.reuse, R98, R8 ;  /* 0x000000625c08723c */ /* 0x040fe20000001808 */
[----:B------:R-:W-:Y:S05]  /*44a0*/  LDSM.16.M88.4 R96, [R184+0x2000] ;  /* 0x00200000b860783b */ /* 0x000fea0000000200 */
[C---:B--2---:R-:W-:Y:S06]  /*44b0*/  HMMA.16816.F32 R12, R92.reuse, R72, R12 ;  /* 0x000000485c0c723c */ /* 0x044fec000000180c */
[----:B------:R-:W-:Y:S01]  /*44c0*/  HMMA.16816.F32 R16, R92, R74, R16 ;  /* 0x0000004a5c10723c */ /* 0x000fe20000001810 */
[----:B------:R-:W2:Y:S05]  /*44d0*/  LDSM.16.M88.4 R72, [R181+0x2800] ;  /* 0x00280000b548783b */ /* 0x000eaa0000000200 */
[C---:B---3--:R-:W-:Y:S01]  /*44e0*/  HMMA.16816.F32 R4, R76.reuse, R80, R4 ;  /* 0x000000504c04723c */ /* 0x048fe20000001804 */
[----:B------:R-:W3:Y:S05]  /*44f0*/  LDSM.16.M88.4 R92, [R2+0x2000] ;  /* 0x00200000025c783b */ /* 0x000eea0000000200 */
[C---:B------:R-:W-:Y:S01]  /*4500*/  HMMA.16816.F32 R8, R76.reuse, R82, R8 ;  /* 0x000000524c08723c */ /* 0x040fe20000001808 */
[----:B------:R-:W-:Y:S05]  /*4510*/  LDSM.16.M88.4 R80, [R183+0x2000] ;  /* 0x00200000b750783b */ /* 0x000fea0000000200 */
[C---:B-1----:R-:W-:Y:S06]  /*4520*/  HMMA.16816.F32 R12, R76.reuse, R68, R12 ;  /* 0x000000444c0c723c */ /* 0x042fec000000180c */
[----:B------:R-:W-:Y:S01]  /*4530*/  HMMA.16816.F32 R16, R76, R70, R16 ;  /* 0x000000464c10723c */ /* 0x000fe20000001810 */
[----:B------:R-:W1:Y:S05]  /*4540*/  LDSM.16.M88.4 R68, [R184+0x2800] ;  /* 0x00280000b844783b */ /* 0x000e6a0000000200 */
[C---:B----4-:R-:W-:Y:S01]  /*4550*/  HMMA.16816.F32 R4, R84.reuse, R88, R4 ;  /* 0x000000585404723c */ /* 0x050fe20000001804 */
[----:B------:R-:W4:Y:S05]  /*4560*/  LDSM.16.M88.4 R76, [R3+0x2000] ;  /* 0x00200000034c783b */ /* 0x000f2a0000000200 */
[C---:B------:R-:W-:Y:S01]  /*4570*/  HMMA.16816.F32 R8, R84.reuse, R90, R8 ;  /* 0x0000005a5408723c */ /* 0x040fe20000001808 */
[----:B------:R-:W-:Y:S05]  /*4580*/  LDSM.16.M88.4 R88, [R182+UR5+0x16000] ;  /* 0x01600005b658783b */ /* 0x000fea0008000200 */
        /* <DEDUP_REMOVED lines=9> */
[----:B------:R-:W1:Y:S05]  /*4620*/  LDSM.16.M88.4 R68, [R182+UR5+0x16800] ;  /* 0x01680005b644783b */ /* 0x000e6a0008000200 */
[C---:B----4-:R-:W-:Y:S01]  /*4630*/  HMMA.16816.F32 R4, R76.reuse, R80, R4 ;  /* 0x000000504c04723c */ /* 0x050fe20000001804 */
[----:B------:R4:W1:Y:S05]  /*4640*/  LDSM.16.M88.4 R92, [R0+0x4000] ;  /* 0x00400000005c783b */ /* 0x00086a0000000200 */
[C---:B------:R-:W-:Y:S01]  /*4650*/  HMMA.16816.F32 R8, R76.reuse, R82, R8 ;  /* 0x000000524c08723c */ /* 0x040fe20000001808 */
[----:B------:R-:W-:Y:S05]  /*4660*/  LDSM.16.M88.4 R80, [R184+0x4000] ;  /* 0x00400000b850783b */ /* 0x000fea0000000200 */
[C---:B--2---:R-:W-:Y:S06]  /*4670*/  HMMA.16816.F32 R12, R76.reuse, R72, R12 ;  /* 0x000000484c0c723c */ /* 0x044fec000000180c */
[----:B------:R-:W-:Y:S01]  /*4680*/  HMMA.16816.F32 R16, R76, R74, R16 ;  /* 0x0000004a4c10723c */ /* 0x000fe20000001810 */
[----:B------:R-:W2:Y:S05]  /*4690*/  LDSM.16.M88.4 R72, [R181+0x4800] ;  /* 0x00480000b548783b */ /* 0x000eaa0000000200 */
[C---:B---3--:R-:W-:Y:S01]  /*46a0*/  HMMA.16816.F32 R4, R84.reuse, R88, R4 ;  /* 0x000000585404723c */ /* 0x048fe20000001804 */
[----:B------:R3:W2:Y:S04]  /*46b0*/  LDSM.16.M88.4 R76, [R2+0x4000] ;  /* 0x00400000024c783b */ /* 0x0006a80000000200 */
[----:B----4-:R-:W-:Y:S01]  /*46c0*/  SHF.L.U32 R0, R208, 0x6, RZ ;  /* 0x00000006d0007819 */ /* 0x010fe200000006ff */
[C---:B------:R-:W-:Y:S01]  /*46d0*/  HMMA.16816.F32 R8, R84.reuse, R90, R8 ;  /* 0x0000005a5408723c */ /* 0x040fe20000001808 */
[----:B------:R-:W-:Y:S02]  /*46e0*/  LDSM.16.M88.4 R88, [R183+0x4000] ;  /* 0x00400000b758783b */ /* 0x000fe40000000200 */
[----:B------:R-:W-:Y:S03]  /*46f0*/  ISETP.GE.AND P2, PT, R0, R241, PT ;  /* 0x000000f10000720c */ /* 0x000fe60003f46270 */
[C---:B-1----:R-:W-:Y:S06]  /*4700*/  HMMA.16816.F32 R12, R84.reuse, R68, R12 ;  /* 0x00000044540c723c */ /* 0x042fec000000180c */
[----:B------:R-:W-:Y:S01]  /*4710*/  HMMA.16816.F32 R16, R84, R70, R16 ;  /* 0x000000465410723c */ /* 0x000fe20000001810 */
[----:B------:R-:W1:Y:S05]  /*4720*/  LDSM.16.M88.4 R68, [R184+0x4800] ;  /* 0x00480000b844783b */ /* 0x000e6a0000000200 */
[C---:B------:R-:W-:Y:S01]  /*4730*/  HMMA.16816.F32 R4, R92.reuse, R96, R4 ;  /* 0x000000605c04723c */ /* 0x040fe20000001804 */
[----:B------:R-:W4:Y:S04]  /*4740*/  LDSM.16.M88.4 R84, [R3+0x4000] ;  /* 0x004000000354783b */ /* 0x000f280000000200 */
[----:B---3--:R-:W-:Y:S01]  /*4750*/  SHF.L.U32 R2, R238, 0x6, RZ ;  /* 0x00000006ee027819 */ /* 0x008fe200000006ff */
[C---:B------:R-:W-:Y:S05]  /*4760*/  HMMA.16816.F32 R8, R92.reuse, R98, R8 ;  /* 0x000000625c08723c */ /* 0x040fea0000001808 */
[----:B------:R-:W-:Y:S01]  /*4770*/  IADD3 R2, R2, 0x40, RZ ;  /* 0x0000004002027810 */ /* 0x000fe20007ffe0ff */
[C---:B--2---:R-:W-:Y:S03]  /*4780*/  HMMA.16816.F32 R12, R92.reuse, R72, R12 ;  /* 0x000000485c0c723c */ /* 0x044fe6000000180c */
[-C--:B------:R-:W-:Y:S02]  /*4790*/  ISETP.LT.AND P2, PT, R2, R221.reuse, P2 ;  /* 0x000000dd0200720c */ /* 0x080fe40001741270 */
[----:B------:R-:W-:Y:S01]  /*47a0*/  FMUL.FTZ R2, R209, 1.4426950216293334961 ;  /* 0x3fb8aa3bd1027820 */ /* 0x000fe20000410000 */
[----:B------:R-:W-:Y:S05]  /*47b0*/  HMMA.16816.F32 R16, R92, R74, R16 ;  /* 0x0000004a5c10723c */ /* 0x000fea0000001810 */
[----:B------:R-:W-:Y:S01]  /*47c0*/  FSEL R2, R2, RZ, P0 ;  /* 0x000000ff02027208 */ /* 0x000fe20000000000 */
[C---:B------:R-:W-:Y:S05]  /*47d0*/  HMMA.16816.F32 R4, R76.reuse, R80, R4 ;  /* 0x000000504c04723c */ /* 0x040fea0000001804 */
[----:B------:R-:W-:Y:S01]  /*47e0*/  FSETP.NEU.FTZ.AND P0, PT, R212, -INF , PT ;  /* 0xff800000d400780b */ /* 0x000fe20003f1d000 */
[C---:B------:R-:W-:Y:S06]  /*47f0*/  HMMA.16816.F32 R8, R76.reuse, R82, R8 ;  /* 0x000000524c08723c */ /* 0x040fec0000001808 */
[C---:B-1----:R-:W-:Y:S06]  /*4800*/  HMMA.16816.F32 R12, R76.reuse, R68, R12 ;  /* 0x000000444c0c723c */ /* 0x042fec000000180c */
[----:B------:R-:W-:Y:S01]  /*4810*/  HMMA.16816.F32 R16, R76, R70, R16 ;  /* 0x000000464c10723c */ /* 0x000fe20000001810 */
[----:B------:R-:W1:Y:S05]  /*4820*/  LDSM.16.M88.4 R68, [R183+0x4800] ;  /* 0x00480000b744783b */ /* 0x000e6a0000000200 */
[C---:B----4-:R-:W-:Y:S06]  /*4830*/  HMMA.16816.F32 R4, R84.reuse, R88, R4 ;  /* 0x000000585404723c */ /* 0x050fec0000001804 */
        /* <DEDUP_REMOVED lines=12> */
[----:B------:R1:W4:Y:S02]  /*4900*/  MUFU.TANH R153, R4 ;  /* 0x0000000400997308 */ /* 0x0003240000002400 */
[----:B------:R-:W-:Y:S08]  /*4910*/  HMMA.16816.F32 R16, R84, R70, R16 ;  /* 0x000000465410723c */ /* 0x000ff00000001810 */
[----:B------:R4:W-:Y:S03]  /*4920*/  MUFU.TANH R162, R6 ;  /* 0x0000000600a27308 */ /* 0x0009e60000002400 */
[----:B--2---:R-:W-:Y:S01]  /*4930*/  @!P2 IADD3 R5, R246, R0, RZ ;  /* 0x00000000f605a210 */ /* 0x004fe20007ffe0ff */
[-C--:B---3--:R-:W-:Y:S06]  /*4940*/  FFMA.FTZ R0, R226, R200.reuse, R152 ;  /* 0x000000c8e2007223 */ /* 0x088fec0000010098 */
[----:B------:R2:W3:Y:S01]  /*4950*/  MUFU.TANH R159, R7 ;  /* 0x00000007009f7308 */ /* 0x0004e20000002400 */
[----:B-1----:R-:W-:Y:S01]  /*4960*/  @!P2 VIMNMX R4, R5, R221, PT ;  /* 0x000000dd0504a248 */ /* 0x002fe20003fe0100 */
[----:B----4-:R-:W-:Y:S03]  /*4970*/  FFMA.FTZ R3, R228, R200, R153 ;  /* 0x000000c8e4037223 */ /* 0x010fe60000010099 */
[-C--:B------:R-:W-:Y:S01]  /*4980*/  @!P2 ISETP.GE.AND P1, PT, R202, R4.reuse, PT ;  /* 0x00000004ca00a20c */ /* 0x080fe20003f26270 */
[----:B------:R-:W-:Y:S04]  /*4990*/  FMUL.FTZ R12, R12, UR8 ;  /* 0x000000080c0c7c20 */ /* 0x000fe80008410000 */
[----:B------:R1:W4:Y:S01]  /*49a0*/  MUFU.TANH R151, R8 ;  /* 0x0000000800977308 */ /* 0x0003220000002400 */
[----:B------:R-:W-:Y:S01]  /*49b0*/  @!P2 FSEL R3, R3, -INF , !P1 ;  /* 0xff8000000303a808 */ /* 0x000fe20004800000 */
[----:B------:R-:W-:Y:S01]  /*49c0*/  FMUL.FTZ R13, R13, UR8 ;  /* 0x000000080d0d7c20 */ /* 0x000fe20008410000 */
[----:B------:R-:W-:Y:S01]  /*49d0*/  FMUL.FTZ R14, R14, UR8 ;  /* 0x000000080e0e7c20 */ /* 0x000fe20008410000 */
[----:B------:R-:W-:Y:S01]  /*49e0*/  FMUL.FTZ R15, R15, UR8 ;  /* 0x000000080f0f7c20 */ /* 0x000fe20008410000 */
[----:B------:R-:W-:Y:S01]  /*49f0*/  FMUL.FTZ R16, R16, UR8 ;  /* 0x0000000810107c20 */ /* 0x000fe20008410000 */
[--C-:B------:R-:W-:Y:S01]  /*4a00*/  FFMA.FTZ R6, R3, UR7, -R2.reuse ;  /* 0x0000000703067c23 */ /* 0x100fe20008010802 */
[----:B------:R-:W-:Y:S01]  /*4a10*/  @!P2 VIADDMNMX R3, R5, 0x8, R221, PT ;  /* 0x000000080503a846 */ /* 0x000fe200038001dd */
[----:B------:R-:W-:Y:S01]  /*4a20*/  FMUL.FTZ R5, R212, 1.4426950216293334961 ;  /* 0x3fb8aa3bd4057820 */ /* 0x000fe20000410000 */
[----:B--2---:R-:W-:Y:S01]  /*4a30*/  @!P2 IADD3 R7, R202, 0x1, RZ ;  /* 0x00000001ca07a810 */ /* 0x004fe20007ffe0ff */
[----:B------:R2:W-:Y:S01]  /*4a40*/  MUFU.EX2 R170, R6 ;  /* 0x0000000600aa7308 */ /* 0x0005e20000000800 */
[----:B------:R-:W-:Y:S01]  /*4a50*/  FMUL.FTZ R18, R18, UR8 ;  /* 0x0000000812127c20 */ /* 0x000fe20008410000 */
[----:B------:R-:W-:Y:S01]  /*4a60*/  FMUL.FTZ R17, R17, UR8 ;  /* 0x0000000811117c20 */ /* 0x000fe20008410000 */
[----:B------:R-:W-:Y:S01]  /*4a70*/  @!P2 ISETP.GE.AND P1, PT, R7, R4, PT ;  /* 0x000000040700a20c */ /* 0x000fe20003f26270 */
[----:B------:R-:W-:Y:S03]  /*4a80*/  FMUL.FTZ R19, R19, UR8 ;  /* 0x0000000813137c20 */ /* 0x000fe60008410000 */
[----:B------:R-:W-:Y:S03]  /*4a90*/  @!P2 FSEL R0, R0, -INF , !P1 ;  /* 0xff8000000000a808 */ /* 0x000fe60004800000 */
[----:B------:R-:W4:Y:S01]  /*4aa0*/  MUFU.TANH R150, R9 ;  /* 0x0000000900967308 */ /* 0x000f220000002400 */
[-C--:B------:R-:W-:Y:S01]  /*4ab0*/  @!P2 ISETP.GE.AND P1, PT, R202, R3.reuse, PT ;  /* 0x00000003ca00a20c */ /* 0x080fe20003f26270 */
[----:B-1----:R-:W-:Y:S01]  /*4ac0*/  FFMA.FTZ R8, R0, UR7, -R2 ;  /* 0x0000000700087c23 */ /* 0x002fe20008010802 */
[----:B------:R-:W-:Y:S01]  /*4ad0*/  FSEL R0, R5, RZ, P0 ;  /* 0x000000ff05007208 */ /* 0x000fe20000000000 */
[-C--:B---3--:R-:W-:Y:S01]  /*4ae0*/  FFMA.FTZ R5, R226, R200.reuse, R159 ;  /* 0x000000c8e2057223 */ /* 0x088fe2000001009f */
[-C--:B------:R-:W-:Y:S05]  /*4af0*/  @!P2 ISETP.GE.AND P0, PT, R7, R3.reuse, PT ;  /* 0x000000030700a20c */ /* 0x080fea0003f06270 */
[----:B------:R1:W-:Y:S01]  /*4b00*/  MUFU.EX2 R168, R8 ;  /* 0x0000000800a87308 */ /* 0x0003e20000000800 */
[----:B--2---:R-:W-:Y:S01]  /*4b10*/  FFMA.FTZ R6, R228, R200, R162 ;  /* 0x000000c8e4067223 */ /* 0x004fe200000100a2 */
[----:B------:R-:W-:Y:S02]  /*4b20*/  @!P2 IADD3 R7, R202, 0x8, RZ ;  /* 0x00000008ca07a810 */ /* 0x000fe40007ffe0ff */
[----:B------:R-:W-:Y:S02]  /*4b30*/  @!P2 FSEL R5, R5, -INF , !P0 ;  /* 0xff8000000505a808 */ /* 0x000fe40004000000 */
[----:B------:R-:W-:Y:S02]  /*4b40*/  @!P2 FSEL R6, R6, -INF , !P1 ;  /* 0xff8000000606a808 */ /* 0x000fe40004800000 */
[----:B------:R-:W-:Y:S01]  /*4b50*/  @!P2 ISETP.GE.AND P0, PT, R7, R4, PT ;  /* 0x000000040700a20c */ /* 0x000fe20003f06270 */
[--C-:B------:R-:W-:Y:S01]  /*4b60*/  FFMA.FTZ R5, R5, UR7, -R0.reuse ;  /* 0x0000000705057c23 */ /* 0x100fe20008010800 */
[----:B------:R-:W2:Y:S01]  /*4b70*/  MUFU.TANH R161, R10 ;  /* 0x0000000a00a17308 */ /* 0x000ea20000002400 */
[----:B------:R-:W-:Y:S01]  /*4b80*/  FFMA.FTZ R6, R6, UR7, -R0 ;  /* 0x0000000706067c23 */ /* 0x000fe20008010800 */
[----:B-1----:R-:W-:Y:S08]  /*4b90*/  @!P2 IADD3 R8, R202, 0x9, RZ ;  /* 0x00000009ca08a810 */ /* 0x002ff00007ffe0ff */
[----:B------:R4:W-:Y:S10]  /*4ba0*/  MUFU.EX2 R178, R6 ;  /* 0x0000000600b27308 */ /* 0x0009f40000000800 */
[----:B------:R1:W-:Y:S10]  /*4bb0*/  MUFU.EX2 R176, R5 ;  /* 0x0000000500b07308 */ /* 0x0003f40000000800 */
[----:B------:R-:W3:Y:S01]  /*4bc0*/  MUFU.TANH R160, R11 ;  /* 0x0000000b00a07308 */ /* 0x000ee20000002400 */
[----:B----4-:R-:W-:Y:S05]  /*4bd0*/  FFMA.FTZ R6, R227, R200, R151 ;  /* 0x000000c8e3067223 */ /* 0x010fea0000010097 */
[----:B------:R-:W-:Y:S02]  /*4be0*/  @!P2 FSEL R6, R6, -INF , !P0 ;  /* 0xff8000000606a808 */ /* 0x000fe40004000000 */
[----:B------:R-:W-:Y:S01]  /*4bf0*/  @!P2 ISETP.GE.AND P0, PT, R8, R4, PT ;  /* 0x000000040800a20c */ /* 0x000fe20003f06270 */
[-C--:B-1----:R-:W-:Y:S01]  /*4c00*/  FFMA.FTZ R5, R229, R200.reuse, R150 ;  /* 0x000000c8e5057223 */ /* 0x082fe20000010096 */
[----:B------:R-:W1:Y:S01]  /*4c10*/  MUFU.TANH R154, R12 ;  /* 0x0000000c009a7308 */ /* 0x000e620000002400 */
[--C-:B------:R-:W-:Y:S03]  /*4c20*/  FFMA.FTZ R6, R6, UR7, -R2.reuse ;  /* 0x0000000706067c23 */ /* 0x100fe60008010802 */
[----:B------:R-:W-:Y:S02]  /*4c30*/  @!P2 FSEL R5, R5, -INF , !P0 ;  /* 0xff8000000505a808 */ /* 0x000fe40004000000 */
[-C--:B------:R-:W-:Y:S04]  /*4c40*/  @!P2 ISETP.GE.AND P0, PT, R7, R3.reuse, PT ;  /* 0x000000030700a20c */ /* 0x080fe80003f06270 */
[----:B------:R2:W-:Y:S01]  /*4c50*/  MUFU.EX2 R167, R6 ;  /* 0x0000000600a77308 */ /* 0x0005e20000000800 */
[----:B------:R-:W-:Y:S01]  /*4c60*/  FFMA.FTZ R5, R5, UR7, -R2 ;  /* 0x0000000705057c23 */ /* 0x000fe20008010802 */
[----:B------:R-:W-:Y:S08]  /*4c70*/  @!P2 IADD3 R7, R202, 0x10, RZ ;  /* 0x00000010ca07a810 */ /* 0x000ff00007ffe0ff */
[----:B------:R3:W-:Y:S10]  /*4c80*/  MUFU.EX2 R165, R5 ;  /* 0x0000000500a57308 */ /* 0x0007f40000000800 */
[----:B------:R-:W4:Y:S01]  /*4c90*/  MUFU.TANH R149, R13 ;  /* 0x0000000d00957308 */ /* 0x000f220000002400 */
[-C--:B--2---:R-:W-:Y:S05]  /*4ca0*/  FFMA.FTZ R6, R227, R200.reuse, R161 ;  /* 0x000000c8e3067223 */ /* 0x084fea00000100a1 */
[----:B------:R-:W-:Y:S02]  /*4cb0*/  @!P2 FSEL R6, R6, -INF , !P0 ;  /* 0xff8000000606a808 */ /* 0x000fe40004000000 */
[-C--:B------:R-:W-:Y:S01]  /*4cc0*/  @!P2 ISETP.GE.AND P0, PT, R8, R3.reuse, PT ;  /* 0x000000030800a20c */ /* 0x080fe20003f06270 */
[----:B---3--:R-:W-:Y:S01]  /*4cd0*/  FFMA.FTZ R5, R229, R200, R160 ;  /* 0x000000c8e5057223 */ /* 0x008fe200000100a0 */
[----:B------:R-:W-:Y:S01]  /*4ce0*/  @!P2 IADD3 R8, R202, 0x11, RZ ;  /* 0x00000011ca08a810 */ /* 0x000fe20007ffe0ff */
[--C-:B------:R-:W-:Y:S01]  /*4cf0*/  FFMA.FTZ R6, R6, UR7, -R0.reuse ;  /* 0x0000000706067c23 */ /* 0x100fe20008010800 */
[----:B------:R-:W2:Y:S02]  /*4d00*/  MUFU.TANH R158, R14 ;  /* 0x0000000e009e7308 */ /* 0x000ea40000002400 */
[----:B------:R-:W-:Y:S02]  /*4d10*/  @!P2 FSEL R5, R5, -INF , !P0 ;  /* 0xff8000000505a808 */ /* 0x000fe40004000000 */
[----:B------:R-:W-:Y:S03]  /*4d20*/  @!P2 ISETP.GE.AND P0, PT, R7, R4, PT ;  /* 0x000000040700a20c */ /* 0x000fe60003f06270 */
[----:B------:R-:W-:Y:S03]  /*4d30*/  FFMA.FTZ R5, R5, UR7, -R0 ;  /* 0x0000000705057c23 */ /* 0x000fe60008010800 */
[----:B------:R1:W-:Y:S10]  /*4d40*/  MUFU.EX2 R174, R6 ;  /* 0x0000000600ae7308 */ /* 0x0003f40000000800 */
[----:B------:R4:W-:Y:S10]  /*4d50*/  MUFU.EX2 R173, R5 ;  /* 0x0000000500ad7308 */ /* 0x0009f40000000800 */
[----:B------:R-:W3:Y:S01]  /*4d60*/  MUFU.TANH R157, R15 ;  /* 0x0000000f009d7308 */ /* 0x000ee20000002400 */
[----:B-1----:R-:W-:Y:S05]  /*4d70*/  FFMA.FTZ R6, R230, R200, R154 ;  /* 0x000000c8e6067223 */ /* 0x002fea000001009a */
[----:B------:R-:W-:Y:S02]  /*4d80*/  @!P2 FSEL R6, R6, -INF , !P0 ;  /* 0xff8000000606a808 */ /* 0x000fe40004000000 */
[----:B------:R-:W-:Y:S01]  /*4d90*/  @!P2 ISETP.GE.AND P0, PT, R8, R4, PT ;  /* 0x000000040800a20c */ /* 0x000fe20003f06270 */
[-C--:B----4-:R-:W-:Y:S01]  /*4da0*/  FFMA.FTZ R5, R231, R200.reuse, R149 ;  /* 0x000000c8e7057223 */ /* 0x090fe20000010095 */
[----:B------:R-:W1:Y:S01]  /*4db0*/  MUFU.TANH R148, R16 ;  /* 0x0000001000947308 */ /* 0x000e620000002400 */
[--C-:B------:R-:W-:Y:S03]  /*4dc0*/  FFMA.FTZ R6, R6, UR7, -R2.reuse ;  /* 0x0000000706067c23 */ /* 0x100fe60008010802 */
[----:B------:R-:W-:Y:S02]  /*4dd0*/  @!P2 FSEL R5, R5, -INF , !P0 ;  /* 0xff8000000505a808 */ /* 0x000fe40004000000 */
[-C--:B------:R-:W-:Y:S04]  /*4de0*/  @!P2 ISETP.GE.AND P0, PT, R7, R3.reuse, PT ;  /* 0x000000030700a20c */ /* 0x080fe80003f06270 */
[----:B------:R2:W-:Y:S01]  /*4df0*/  MUFU.EX2 R169, R6 ;  /* 0x0000000600a97308 */ /* 0x0005e20000000800 */
[----:B------:R-:W-:Y:S01]  /*4e00*/  FFMA.FTZ R5, R5, UR7, -R2 ;  /* 0x0000000705057c23 */ /* 0x000fe20008010802 */
[----:B------:R-:W-:Y:S04]  /*4e10*/  @!P2 IADD3 R7, R202, 0x18, RZ ;  /* 0x00000018ca07a810 */ /* 0x000fe80007ffe0ff */
[-C--:B------:R-:W-:Y:S04]  /*4e20*/  @!P2 ISETP.GE.AND P1, PT, R7, R3.reuse, PT ;  /* 0x000000030700a20c */ /* 0x080fe80003f26270 */
[----:B------:R3:W-:Y:S10]  /*4e30*/  MUFU.EX2 R166, R5 ;  /* 0x0000000500a67308 */ /* 0x0007f40000000800 */
[----:B------:R-:W4:Y:S01]  /*4e40*/  MUFU.TANH R156, R18 ;  /* 0x00000012009c7308 */ /* 0x000f220000002400 */
[-C--:B--2---:R-:W-:Y:S05]  /*4e50*/  FFMA.FTZ R6, R230, R200.reuse, R158 ;  /* 0x000000c8e6067223 */ /* 0x084fea000001009e */
[----:B------:R-:W-:Y:S02]  /*4e60*/  @!P2 FSEL R6, R6, -INF , !P0 ;  /* 0xff8000000606a808 */ /* 0x000fe40004000000 */
[-C--:B------:R-:W-:Y:S01]  /*4e70*/  @!P2 ISETP.GE.AND P0, PT, R8, R3.reuse, PT ;  /* 0x000000030800a20c */ /* 0x080fe20003f06270 */
[----:B---3--:R-:W-:Y:S01]  /*4e80*/  FFMA.FTZ R5, R231, R200, R157 ;  /* 0x000000c8e7057223 */ /* 0x008fe2000001009d */
[----:B------:R-:W2:Y:S01]  /*4e90*/  MUFU.TANH R99, R17 ;  /* 0x0000001100637308 */ /* 0x000ea20000002400 */
[--C-:B------:R-:W-:Y:S03]  /*4ea0*/  FFMA.FTZ R6, R6, UR7, -R0.reuse ;  /* 0x0000000706067c23 */ /* 0x100fe60008010800 */
[----:B------:R-:W-:Y:S02]  /*4eb0*/  @!P2 FSEL R5, R5, -INF , !P0 ;  /* 0xff8000000505a808 */ /* 0x000fe40004000000 */
[----:B------:R-:W-:Y:S04]  /*4ec0*/  @!P2 ISETP.GE.AND P0, PT, R7, R4, PT ;  /* 0x000000040700a20c */ /* 0x000fe80003f06270 */
[----:B------:R1:W-:Y:S01]  /*4ed0*/  MUFU.EX2 R177, R6 ;  /* 0x0000000600b17308 */ /* 0x0003e20000000800 */
[----:B------:R-:W-:Y:S09]  /*4ee0*/  FFMA.FTZ R5, R5, UR7, -R0 ;  /* 0x0000000705057c23 */ /* 0x000ff20008010800 */
[----:B------:R2:W-:Y:S10]  /*4ef0*/  MUFU.EX2 R175, R5 ;  /* 0x0000000500af7308 */ /* 0x0005f40000000800 */
[----:B------:R-:W3:Y:S01]  /*4f00*/  MUFU.TANH R155, R19 ;  /* 0x00000013009b7308 */ /* 0x000ee20000002400 */
[----:B-1----:R-:W-:Y:S05]  /*4f10*/  FFMA.FTZ R6, R232, R200, R148 ;  /* 0x000000c8e8067223 */ /* 0x002fea0000010094 */
[----:B------:R-:W-:Y:S02]  /*4f20*/  @!P2 FSEL R6, R6, -INF , !P0 ;  /* 0xff8000000606a808 */ /* 0x000fe40004000000 */
[----:B------:R-:W-:Y:S01]  /*4f30*/  @!P2 ISETP.GE.AND P0, PT, R224, R4, PT ;  /* 0x00000004e000a20c */ /* 0x000fe20003f06270 */
[-C--:B----4-:R-:W-:Y:S01]  /*4f40*/  FFMA.FTZ R4, R232, R200.reuse, R156 ;  /* 0x000000c8e8047223 */ /* 0x090fe2000001009c */
[-C--:B--2---:R-:W-:Y:S01]  /*4f50*/  FFMA.FTZ R5, R225, R200.reuse, R99 ;  /* 0x000000c8e1057223 */ /* 0x084fe20000010063 */
[----:B------:R-:W-:Y:S03]  /*4f60*/  FFMA.FTZ R6, R6, UR7, -R2 ;  /* 0x0000000706067c23 */ /* 0x000fe60008010802 */
[----:B------:R-:W-:Y:S01]  /*4f70*/  @!P2 FSEL R4, R4, -INF , !P1 ;  /* 0xff8000000404a808 */ /* 0x000fe20004800000 */
[----:B------:R-:W-:Y:S01]  /*4f80*/  MUFU.EX2 R164, R6 ;  /* 0x0000000600a47308 */ /* 0x000fe20000000800 */
[----:B------:R-:W-:Y:S02]  /*4f90*/  @!P2 FSEL R5, R5, -INF , !P0 ;  /* 0xff8000000505a808 */ /* 0x000fe40004000000 */
[----:B------:R-:W-:Y:S01]  /*4fa0*/  @!P2 ISETP.GE.AND P0, PT, R224, R3, PT ;  /* 0x00000003e000a20c */ /* 0x000fe20003f06270 */
[----:B------:R-:W-:Y:S01]  /*4fb0*/  FFMA.FTZ R4, R4, UR7, -R0 ;  /* 0x0000000704047c23 */ /* 0x000fe20008010800 */
[----:B---3--:R-:W-:Y:S01]  /*4fc0*/  FFMA.FTZ R3, R225, R200, R155 ;  /* 0x000000c8e1037223 */ /* 0x008fe2000001009b */
[----:B------:R-:W-:Y:S01]  /*4fd0*/  FFMA.FTZ R2, R5, UR7, -R2 ;  /* 0x0000000705027c23 */ /* 0x000fe20008010802 */
[----:B------:R-:W-:Y:S03]  /*4fe0*/  F2FP.F16.F32.PACK_AB R5, R166, R169 ;  /* 0x000000a9a605723e */ /* 0x000fe600000000ff */
[----:B------:R1:W-:Y:S01]  /*4ff0*/  MUFU.EX2 R172, R4 ;  /* 0x0000000400ac7308 */ /* 0x0003e20000000800 */
[----:B------:R-:W-:Y:S02]  /*5000*/  @!P2 FSEL R3, R3, -INF , !P0 ;  /* 0xff8000000303a808 */ /* 0x000fe40004000000 */
[----:B------:R-:W-:Y:S03]  /*5010*/  IADD3 R92, P0, R244, R223, RZ ;  /* 0x000000dff45c7210 */ /* 0x000fe60007f1e0ff */
[----:B------:R-:W-:Y:S04]  /*5020*/  FFMA.FTZ R0, R3, UR7, -R0 ;  /* 0x0000000703007c23 */ /* 0x000fe80008010800 */
[----:B------:R2:W3:Y:S01]  /*5030*/  MUFU.EX2 R163, R2 ;  /* 0x0000000200a37308 */ /* 0x0004e20000000800 */
[----:B------:R-:W-:Y:S02]  /*5040*/  F2FP.F16.F32.PACK_AB R3, R176, R178 ;  /* 0x000000b2b003723e */ /* 0x000fe400000000ff */
[----:B------:R-:W-:Y:S03]  /*5050*/  IADD3.X R93, R245, R222, RZ, P0, !PT ;  /* 0x000000def55d7210 */ /* 0x000fe600007fe4ff */
[----:B------:R3:W-:Y:S04]  /*5060*/  STS [R215+0x20400], R3 ;  /* 0x02040003d7007388 */ /* 0x0007e80000000800 */
[----:B------:R4:W3:Y:S01]  /*5070*/  MUFU.EX2 R171, R0 ;  /* 0x0000000000ab7308 */ /* 0x0008e20000000800 */
[----:B-1----:R-:W-:Y:S01]  /*5080*/  F2FP.F16.F32.PACK_AB R4, R168, R170 ;  /* 0x000000aaa804723e */ /* 0x002fe200000000ff */
[----:B------:R-:W3:Y:S05]  /*5090*/  LDG.E R98, desc[UR14][R92.64] ;  /* 0x0000000e5c627981 */ /* 0x000eea000c1e1900 */
[----:B------:R1:W-:Y:S01]  /*50a0*/  STS [R215+0x20000], R4 ;  /* 0x02000004d7007388 */ /* 0x0003e20000000800 */
[----:B--2---:R-:W-:Y:S04]  /*50b0*/  F2FP.F16.F32.PACK_AB R2, R165, R167 ;  /* 0x000000a7a502723e */ /* 0x004fe800000000ff */
[----:B------:R2:W2:Y:S05]  /*50c0*/  LDG.E R97, desc[UR14][R92.64+0x20] ;  /* 0x0000200e5c617981 */ /* 0x0004aa000c1e1900 */
[----:B------:R1:W-:Y:S01]  /*50d0*/  STS [R218+0x20000], R2 ;  /* 0x02000002da007388 */ /* 0x0003e20000000800 */
[----:B----4-:R-:W-:Y:S05]  /*50e0*/  F2FP.F16.F32.PACK_AB R0, R173, R174 ;  /* 0x000000aead00723e */ /* 0x010fea00000000ff */
[----:B------:R4:W-:Y:S01]  /*50f0*/  STS [R218+0x20400], R0 ;  /* 0x02040000da007388 */ /* 0x0009e20000000800 */
[----:B---3--:R-:W-:Y:S04]  /*5100*/  F2FP.F16.F32.PACK_AB R3, R163, R164 ;  /* 0x000000a4a303723e */ /* 0x008fe800000000ff */
[----:B------:R-:W-:Y:S01]  /*5110*/  STS [R216+0x20000], R5 ;  /* 0x02000005d8007388 */ /* 0x000fe20000000800 */
[----:B-1----:R-:W-:Y:S05]  /*5120*/  F2FP.F16.F32.PACK_AB R4, R175, R177 ;  /* 0x000000b1af04723e */ /* 0x002fea00000000ff */
[----:B------:R-:W-:Y:S01]  /*5130*/  STS [R216+0x20400], R4 ;  /* 0x02040004d8007388 */ /* 0x000fe20000000800 */
[----:B------:R-:W-:Y:S04]  /*5140*/  F2FP.F16.F32.PACK_AB R2, R171, R172 ;  /* 0x000000acab02723e */ /* 0x000fe800000000ff */
[----:B------:R1:W-:Y:S05]  /*5150*/  STS [R217+0x20000], R3 ;  /* 0x02000003d9007388 */ /* 0x0003ea0000000800 */
[----:B------:R3:W-:Y:S01]  /*5160*/  STS [R217+0x20400], R2 ;  /* 0x02040002d9007388 */ /* 0x0007e20000000800 */
[----:B----4-:R-:W-:Y:S04]  /*5170*/  LEA R0, R194, UR5, 0x1 ;  /* 0x00000005c2007c11 */ /* 0x010fe8000f8e08ff */
[----:B------:R-:W-:Y:S05]  /*5180*/  LDSM.16.M88.4 R8, [R182+UR5+0x18000] ;  /* 0x01800005b608783b */ /* 0x000fea0008000200 */
[----:B------:R-:W4:Y:S05]  /*5190*/  LDSM.16.M88.4 R16, [R0+0xc000] ;  /* 0x00c000000010783b */ /* 0x000f2a0000000200 */
[----:B------:R-:W4:Y:S05]  /*51a0*/  LDSM.16.M88.4 R68, [R182+UR5+0x18800] ;  /* 0x01880005b644783b */ /* 0x000f2a0008000200 */
[----:B------:R-:W-:Y:S01]  /*51b0*/  LDSM.16.M88.4 R76, [R181+0x6000] ;  /* 0x00600000b54c783b */ /* 0x000fe20000000200 */
[CC--:B-1----:R-:W-:Y:S04]  /*51c0*/  IADD3 R3, R188.reuse, R0.reuse, RZ ;  /* 0x00000000bc037210 */ /* 0x0c2fe80007ffe0ff */
[----:B------:R-:W-:Y:S01]  /*51d0*/  LDSM.16.M88.4 R80, [R181+0x6800] ;  /* 0x00680000b550783b */ /* 0x000fe20000000200 */
[----:B---3--:R-:W-:Y:S04]  /*51e0*/  IADD3 R2, R189, R0, RZ ;  /* 0x00000000bd027210 */ /* 0x008fe80007ffe0ff */
[----:B------:R-:W-:Y:S01]  /*51f0*/  LDSM.16.M88.4 R84, [R184+0x6000] ;  /* 0x00600000b854783b */ /* 0x000fe20000000200 */
[----:B------:R-:W-:Y:S04]  /*5200*/  IADD3 R96, R188, R2, RZ ;  /* 0x00000002bc607210 */ /* 0x000fe80007ffe0ff */
[----:B------:R-:W1:Y:S05]  /*5210*/  LDSM.16.M88.4 R72, [R2+0xc000] ;  /* 0x00c000000248783b */ /* 0x000e6a0000000200 */
[----:B------:R-:W-:Y:S05]  /*5220*/  LDSM.16.M88.4 R88, [R184+0x6800] ;  /* 0x00680000b858783b */ /* 0x000fea0000000200 */
[----:B--2---:R-:W-:Y:S01]  /*5230*/  LDSM.16.M88.4 R92, [R182+UR5+0x1c000] ;  /* 0x01c00005b65c783b */ /* 0x004fe20008000200 */
[C---:B----4-:R-:W-:Y:S06]  /*5240*/  HMMA.16816.F32 R4, R16.reuse, R8, RZ ;  /* 0x000000081004723c */ /* 0x050fec00000018ff */
[C---:B------:R-:W-:Y:S06]  /*5250*/  HMMA.16816.F32 R8, R16.reuse, R10, RZ ;  /* 0x0000000a1008723c */ /* 0x040fec00000018ff */
[C---:B------:R-:W-:Y:S06]  /*5260*/  HMMA.16816.F32 R12, R16.reuse, R68, RZ ;  /* 0x00000044100c723c */ /* 0x040fec00000018ff */
[----:B------:R-:W-:Y:S01]  /*5270*/  HMMA.16816.F32 R16, R16, R70, RZ ;  /* 0x000000461010723c */ /* 0x000fe200000018ff */
[----:B------:R-:W2:Y:S05]  /*5280*/  LDSM.16.M88.4 R68, [R3+0xc000] ;  /* 0x00c000000344783b */ /* 0x000eaa0000000200 */
[C---:B-1----:R-:W-:Y:S06]  /*5290*/  HMMA.16816.F32 R4, R72.reuse, R76, R4 ;  /* 0x0000004c4804723c */ /* 0x042fec0000001804 */
[C---:B------:R-:W-:Y:S01]  /*52a0*/  HMMA.16816.F32 R8, R72.reuse, R78, R8 ;  /* 0x0000004e4808723c */ /* 0x040fe20000001808 */
[----:B------:R-:W-:Y:S05]  /*52b0*/  LDSM.16.M88.4 R76, [R183+0x6000] ;  /* 0x00600000b74c783b */ /* 0x000fea0000000200 */
[C---:B------:R-:W-:Y:S06]  /*52c0*/  HMMA.16816.F32 R12, R72.reuse, R80, R12 ;  /* 0x00000050480c723c */ /* 0x040fec000000180c */
[----:B------:R-:W-:Y:S01]  /*52d0*/  HMMA.16816.F32 R16, R72, R82, R16 ;  /* 0x000000524810723c */ /* 0x000fe20000001810 */
[----:B------:R-:W1:Y:S05]  /*52e0*/  LDSM.16.M88.4 R72, [R96+0xc000] ;  /* 0x00c000006048783b */ /* 0x000e6a0000000200 */
[----:B------:R-:W3:Y:S01]  /*52f0*/  LDSM.16.M88.4 R80, [R183+0x6800] ;  /* 0x00680000b750783b */ /* 0x000ee20000000200 */
[C---:B--2---:R-:W-:Y:S06]  /*5300*/  HMMA.16816.F32 R4, R68.reuse, R84, R4 ;  /* 0x000000544404723c */ /* 0x044fec0000001804 */
[C---:B------:R-:W-:Y:S01]  /*5310*/  HMMA.16816.F32 R8, R68.reuse, R86, R8 ;  /* 0x000000564408723c */ /* 0x040fe20000001808 */
[----:B------:R-:W-:Y:S05]  /*5320*/  LDSM.16.M88.4 R84, [R182+UR5+0x1a000] ;  /* 0x01a00005b654783b */ /* 0x000fea0008000200 */
[C---:B------:R-:W-:Y:S06]  /*5330*/  HMMA.16816.F32 R12, R68.reuse, R88, R12 ;  /* 0x00000058440c723c */ /* 0x040fec000000180c */
[----:B------:R-:W-:Y:S01]  /*5340*/  HMMA.16816.F32 R16, R68, R90, R16 ;  /* 0x0000005a4410723c */ /* 0x000fe20000001810 */
[----:B------:R-:W2:Y:S05]  /*5350*/  LDSM.16.M88.4 R68, [R0+0xe000] ;  /* 0x00e000000044783b */ /* 0x000eaa0000000200 */
[----:B------:R-:W4:Y:S01]  /*5360*/  LDSM.16.M88.4 R88, [R182+UR5+0x1a800] ;  /* 0x01a80005b658783b */ /* 0x000f220008000200 */
[C---:B-1----:R-:W-:Y:S06]  /*5370*/  HMMA.16816.F32 R4, R72.reuse, R76, R4 ;  /* 0x0000004c4804723c */ /* 0x042fec0000001804 */
[C---:B------:R-:W-:Y:S01]  /*5380*/  HMMA.16816.F32 R8, R72.reuse, R78, R8 ;  /* 0x0000004e4808723c */ /* 0x040fe20000001808 */
[----:B------:R-:W-:Y:S05]  /*5390*/  LDSM.16.M88.4 R76, [R181+0x8000] ;  /* 0x00800000b54c783b */ /* 0x000fea0000000200 */
[C---:B---3--:R-:W-:Y:S06]  /*53a0*/  HMMA.16816.F32 R12, R72.reuse, R80, R12 ;  /* 0x00000050480c723c */ /* 0x048fec000000180c */
[----:B------:R-:W-:Y:S01]  /*53b0*/  HMMA.16816.F32 R16, R72, R82, R16 ;  /* 0x000000524810723c */ /* 0x000fe20000001810 */
[----:B------:R-:W1:Y:S05]  /*53c0*/  LDSM.16.M88.4 R72, [R2+0xe000] ;  /* 0x00e000000248783b */ /* 0x000e6a0000000200 */
[----:B------:R-:W3:Y:S01]  /*53d0*/  LDSM.16.M88.4 R80, [R181+0x8800] ;  /* 0x00880000b550783b */ /* 0x000ee20000000200 */
[C---:B--2---:R-:W-:Y:S06]  /*53e0*/  HMMA.16816.F32 R4, R68.reuse, R84, R4 ;  /* 0x000000544404723c */ /* 0x044fec0000001804 */
[C---:B------:R-:W-:Y:S01]  /*53f0*/  HMMA.16816.F32 R8, R68.reuse, R86, R8 ;  /* 0x000000564408723c */ /* 0x040fe20000001808 */
[----:B------:R-:W-:Y:S05]  /*5400*/  LDSM.16.M88.4 R84, [R184+0x8000] ;  /* 0x00800000b854783b */ /* 0x000fea0000000200 */
[C---:B----4-:R-:W-:Y:S06]  /*5410*/  HMMA.16816.F32 R12, R68.reuse, R88, R12 ;  /* 0x00000058440c723c */ /* 0x050fec000000180c */
[----:B------:R-:W-:Y:S01]  /*5420*/  HMMA.16816.F32 R16, R68, R90, R16 ;  /* 0x0000005a4410723c */ /* 0x000fe20000001810 */
[----:B------:R-:W2:Y:S05]  /*5430*/  LDSM.16.M88.4 R68, [R3+0xe000] ;  /* 0x00e000000344783b */ /* 0x000eaa0000000200 */
[----:B------:R-:W4:Y:S01]  /*5440*/  LDSM.16.M88.4 R88, [R184+0x8800] ;  /* 0x00880000b858783b */ /* 0x000f220000000200 */
        /* <DEDUP_REMOVED lines=9> */
[----:B------:R-:W2:Y:S05]  /*54e0*/  LDSM.16.M88.4 R84, [R0+0x10000] ;  /* 0x010000000054783b */ /* 0x000eaa0000000200 */
[C---:B----4-:R-:W-:Y:S06]  /*54f0*/  HMMA.16816.F32 R12, R68.reuse, R88, R12 ;  /* 0x00000058440c723c */ /* 0x050fec000000180c */
[----:B------:R-:W-:Y:S01]  /*5500*/  HMMA.16816.F32 R16, R68, R90, R16 ;  /* 0x0000005a4410723c */ /* 0x000fe20000001810 */
[----:B------:R-:W4:Y:S05]  /*5510*/  LDSM.16.M88.4 R68, [R182+UR5+0x1c800] ;  /* 0x01c80005b644783b */ /* 0x000f2a0008000200 */
[----:B------:R-:W-:Y:S01]  /*5520*/  LDSM.16.M88.4 R88, [R181+0xa000] ;  /* 0x00a00000b558783b */ /* 0x000fe20000000200 */
[C---:B-1----:R-:W-:Y:S06]  /*5530*/  HMMA.16816.F32 R4, R72.reuse, R76, R4 ;  /* 0x0000004c4804723c */ /* 0x042fec0000001804 */
[C---:B------:R-:W-:Y:S01]  /*5540*/  HMMA.16816.F32 R8, R72.reuse, R78, R8 ;  /* 0x0000004e4808723c */ /* 0x040fe20000001808 */
[----:B------:R1:W4:Y:S05]  /*5550*/  LDSM.16.M88.4 R76, [R2+0x10000] ;  /* 0x01000000024c783b */ /* 0x00032a0000000200 */
[C---:B---3--:R-:W-:Y:S06]  /*5560*/  HMMA.16816.F32 R12, R72.reuse, R80, R12 ;  /* 0x00000050480c723c */ /* 0x048fec000000180c */
[----:B------:R-:W-:Y:S01]  /*5570*/  HMMA.16816.F32 R16, R72, R82, R16 ;  /* 0x000000524810723c */ /* 0x000fe20000001810 */
[----:B------:R-:W3:Y:S05]  /*5580*/  LDSM.16.M88.4 R72, [R181+0xa800] ;  /* 0x00a80000b548783b */ /* 0x000eea0000000200 */
[C---:B--2---:R-:W-:Y:S01]  /*5590*/  HMMA.16816.F32 R4, R84.reuse, R92, R4 ;  /* 0x0000005c5404723c */ /* 0x044fe20000001804 */
[----:B------:R2:W-:Y:S05]  /*55a0*/  LDSM.16.M88.4 R80, [R3+0x10000] ;  /* 0x010000000350783b */ /* 0x0005ea0000000200 */
[C---:B------:R-:W-:Y:S01]  /*55b0*/  HMMA.16816.F32 R8, R84.reuse, R94, R8 ;  /* 0x0000005e5408723c */ /* 0x040fe20000001808 */
[----:B------:R-:W3:Y:S04]  /*55c0*/  LDSM.16.M88.4 R92, [R184+0xa000] ;  /* 0x00a00000b85c783b */ /* 0x000ee80000000200 */
[----:B-1----:R-:W-:Y:S01]  /*55d0*/  FFMA.FTZ R2, -R152, R152, 1 ;  /* 0x3f80000098027423 */ /* 0x002fe20000010198 */
[C---:B----4-:R-:W-:Y:S05]  /*55e0*/  HMMA.16816.F32 R12, R84.reuse, R68, R12 ;  /* 0x00000044540c723c */ /* 0x050fea000000180c */
[----:B------:R-:W-:Y:S01]  /*55f0*/  FMUL.FTZ R2, R2, UR8 ;  /* 0x0000000802027c20 */ /* 0x000fe20008410000 */
[----:B------:R-:W-:Y:S01]  /*5600*/  HMMA.16816.F32 R16, R84, R70, R16 ;  /* 0x000000465410723c */ /* 0x000fe20000001810 */
[----:B------:R-:W1:Y:S05]  /*5610*/  LDSM.16.M88.4 R68, [R184+0xa800] ;  /* 0x00a80000b844783b */ /* 0x000e6a0000000200 */
[C---:B------:R-:W-:Y:S01]  /*5620*/  HMMA.16816.F32 R4, R76.reuse, R88, R4 ;  /* 0x000000584c04723c */ /* 0x040fe20000001804 */
[----:B------:R-:W-:Y:S04]  /*5630*/  LDSM.16.M88.4 R84, [R96+0x10000] ;  /* 0x010000006054783b */ /* 0x000fe80000000200 */
[----:B--2---:R-:W-:Y:S01]  /*5640*/  FFMA.FTZ R3, -R153, R153, 1 ;  /* 0x3f80000099037423 */ /* 0x004fe20000010199 */
[C---:B------:R-:W-:Y:S01]  /*5650*/  HMMA.16816.F32 R8, R76.reuse, R90, R8 ;  /* 0x0000005a4c08723c */ /* 0x040fe20000001808 */
[----:B------:R-:W2:Y:S04]  /*5660*/  LDSM.16.M88.4 R88, [R183+0xa000] ;  /* 0x00a00000b758783b */ /* 0x000ea80000000200 */
[----:B------:R-:W-:Y:S01]  /*5670*/  FMUL.FTZ R3, R3, UR8 ;  /* 0x0000000803037c20 */ /* 0x000fe20008410000 */
[C---:B---3--:R-:W-:Y:S06]  /*5680*/  HMMA.16816.F32 R12, R76.reuse, R72, R12 ;  /* 0x000000484c0c723c */ /* 0x048fec000000180c */
[----:B------:R-:W-:Y:S01]  /*5690*/  HMMA.16816.F32 R16, R76, R74, R16 ;  /* 0x0000004a4c10723c */ /* 0x000fe20000001810 */
[----:B------:R-:W3:Y:S05]  /*56a0*/  LDSM.16.M88.4 R72, [R183+0xa800] ;  /* 0x00a80000b748783b */ /* 0x000eea0000000200 */
[C---:B------:R-:W-:Y:S06]  /*56b0*/  HMMA.16816.F32 R4, R80.reuse, R92, R4 ;  /* 0x0000005c5004723c */ /* 0x040fec0000001804 */
[C---:B------:R-:W-:Y:S06]  /*56c0*/  HMMA.16816.F32 R8, R80.reuse, R94, R8 ;  /* 0x0000005e5008723c */ /* 0x040fec0000001808 */
[C---:B-1----:R-:W-:Y:S06]  /*56d0*/  HMMA.16816.F32 R12, R80.reuse, R68, R12 ;  /* 0x00000044500c723c */ /* 0x042fec000000180c */
[----:B------:R-:W-:Y:S05]  /*56e0*/  HMMA.16816.F32 R16, R80, R70, R16 ;  /* 0x000000465010723c */ /* 0x000fea0000001810 */
[----:B------:R-:W-:Y:S01]  /*56f0*/  FFMA.FTZ R68, -R150, R150, 1 ;  /* 0x3f80000096447423 */ /* 0x000fe20000010196 */
[C---:B--2---:R-:W-:Y:S05]  /*5700*/  HMMA.16816.F32 R4, R84.reuse, R88, R4 ;  /* 0x000000585404723c */ /* 0x044fea0000001804 */
[----:B------:R-:W-:Y:S01]  /*5710*/  FMUL.FTZ R68, R68, UR8 ;  /* 0x0000000844447c20 */ /* 0x000fe20008410000 */
[C---:B------:R-:W-:Y:S05]  /*5720*/  HMMA.16816.F32 R8, R84.reuse, R90, R8 ;  /* 0x0000005a5408723c */ /* 0x040fea0000001808 */
[----:B------:R-:W-:Y:S01]  /*5730*/  FFMA.FTZ R70, -R161, R161, 1 ;  /* 0x3f800000a1467423 */ /* 0x000fe200000101a1 */
[C---:B---3--:R-:W-:Y:S05]  /*5740*/  HMMA.16816.F32 R12, R84.reuse, R72, R12 ;  /* 0x00000048540c723c */ /* 0x048fea000000180c */
[----:B------:R-:W-:Y:S01]  /*5750*/  FFMA.FTZ R69, -R160, R160, 1 ;  /* 0x3f800000a0457423 */ /* 0x000fe200000101a0 */
[----:B------:R-:W-:Y:S05]  /*5760*/  HMMA.16816.F32 R16, R84, R74, R16 ;  /* 0x0000004a5410723c */ /* 0x000fea0000001810 */
[----:B------:R-:W-:Y:S01]  /*5770*/  FMUL.FTZ R70, R70, UR8 ;  /* 0x0000000846467c20 */ /* 0x000fe20008410000 */
[C---:B------:R-:W-:Y:S01]  /*5780*/  FADD.FTZ R0, -R98.reuse, R4 ;  /* 0x0000000462007221 */ /* 0x040fe20000010100 */
[----:B------:R-:W-:Y:S01]  /*5790*/  FADD.FTZ R4, -R98, R5 ;  /* 0x0000000562047221 */ /* 0x000fe20000010100 */
[----:B------:R-:W-:Y:S03]  /*57a0*/  FADD.FTZ R6, -R97, R6 ;  /* 0x0000000661067221 */ /* 0x000fe60000010100 */
[----:B------:R-:W-:Y:S01]  /*57b0*/  FMUL.FTZ R0, R170, R0 ;  /* 0x00000000aa007220 */ /* 0x000fe20000410000 */
[----:B------:R-:W-:Y:S01]  /*57c0*/  FMUL.FTZ R4, R168, R4 ;  /* 0x00000004a8047220 */ /* 0x000fe20000410000 */
[C---:B------:R-:W-:Y:S01]  /*57d0*/  FADD.FTZ R5, -R98.reuse, R8 ;  /* 0x0000000862057221 */ /* 0x040fe20000010100 */
[----:B------:R-:W-:Y:S01]  /*57e0*/  FADD.FTZ R8, -R98, R9 ;  /* 0x0000000962087221 */ /* 0x000fe20000010100 */
[----:B------:R-:W-:Y:S01]  /*57f0*/  FMUL.FTZ R3, R3, R0 ;  /* 0x0000000003037220 */ /* 0x000fe20000410000 */
[----:B------:R-:W-:Y:S01]  /*5800*/  FFMA.FTZ R0, -R151, R151, 1 ;  /* 0x3f80000097007423 */ /* 0x000fe20000010197 */
[----:B------:R-:W-:Y:S01]  /*5810*/  FMUL.FTZ R5, R167, R5 ;  /* 0x00000005a7057220 */ /* 0x000fe20000410000 */
[----:B------:R-:W-:Y:S01]  /*5820*/  FMUL.FTZ R2, R2, R4 ;  /* 0x0000000402027220 */ /* 0x000fe20000410000 */
[----:B------:R-:W-:Y:S01]  /*5830*/  FADD.FTZ R9, -R98, R12 ;  /* 0x0000000c62097221 */ /* 0x000fe20000010100 */
[----:B------:R-:W-:Y:S01]  /*5840*/  FMUL.FTZ R0, R0, UR8 ;  /* 0x0000000800007c20 */ /* 0x000fe20008410000 */
[----:B------:R-:W-:Y:S01]  /*5850*/  FADD.FTZ R12, -R98, R13 ;  /* 0x0000000d620c7221 */ /* 0x000fe20000010100 */
[----:B------:R-:W-:Y:S01]  /*5860*/  FMUL.FTZ R8, R165, R8 ;  /* 0x00000008a5087220 */ /* 0x000fe20000410000 */
[----:B------:R-:W-:Y:S01]  /*5870*/  F2FP.F16.F32.PACK_AB R13, R2, R3 ;  /* 0x00000003020d723e */ /* 0x000fe200000000ff */
[----:B------:R-:W-:Y:S01]  /*5880*/  FADD.FTZ R17, -R98, R17 ;  /* 0x0000001162117221 */ /* 0x000fe20000010100 */
[----:B------:R-:W-:Y:S01]  /*5890*/  FMUL.FTZ R0, R0, R5 ;  /* 0x0000000500007220 */ /* 0x000fe20000410000 */
[----:B------:R-:W-:Y:S01]  /*58a0*/  FADD.FTZ R4, -R98, R16 ;  /* 0x0000001062047221 */ /* 0x000fe20000010100 */
[----:B------:R-:W-:Y:S01]  /*58b0*/  FFMA.FTZ R2, -R154, R154, 1 ;  /* 0x3f8000009a027423 */ /* 0x000fe2000001019a */
[----:B------:R-:W-:Y:S01]  /*58c0*/  FMUL.FTZ R5, R163, R17 ;  /* 0x00000011a3057220 */ /* 0x000fe20000410000 */
[----:B------:R-:W-:Y:S01]  /*58d0*/  FFMA.FTZ R16, -R149, R149, 1 ;  /* 0x3f80000095107423 */ /* 0x000fe20000010195 */
[----:B------:R-:W-:Y:S01]  /*58e0*/  FFMA.FTZ R3, -R148, R148, 1 ;  /* 0x3f80000094037423 */ /* 0x000fe20000010194 */
[----:B------:R-:W-:Y:S01]  /*58f0*/  FFMA.FTZ R17, -R99, R99, 1 ;  /* 0x3f80000063117423 */ /* 0x000fe20000010163 */
[----:B------:R-:W-:Y:S01]  /*5900*/  FMUL.FTZ R9, R169, R9 ;  /* 0x00000009a9097220 */ /* 0x000fe20000410000 */
[----:B------:R-:W-:Y:S01]  /*5910*/  FMUL.FTZ R12, R166, R12 ;  /* 0x0000000ca60c7220 */ /* 0x000fe20000410000 */
[----:B------:R-:W-:Y:S01]  /*5920*/  FMUL.FTZ R68, R68, R8 ;  /* 0x0000000844447220 */ /* 0x000fe20000410000 */
[----:B------:R-:W-:Y:S01]  /*5930*/  FMUL.FTZ R4, R164, R4 ;  /* 0x00000004a4047220 */ /* 0x000fe20000410000 */
[----:B------:R-:W-:Y:S01]  /*5940*/  FMUL.FTZ R2, R2, UR8 ;  /* 0x0000000802027c20 */ /* 0x000fe20008410000 */
[----:B------:R-:W-:Y:S01]  /*5950*/  FMUL.FTZ R16, R16, UR8 ;  /* 0x0000000810107c20 */ /* 0x000fe20008410000 */
[----:B------:R-:W-:Y:S01]  /*5960*/  FMUL.FTZ R3, R3, UR8 ;  /* 0x0000000803037c20 */ /* 0x000fe20008410000 */
[----:B------:R-:W-:Y:S01]  /*5970*/  FMUL.FTZ R17, R17, UR8 ;  /* 0x0000000811117c20 */ /* 0x000fe20008410000 */
[----:B------:R-:W-:Y:S01]  /*5980*/  FMUL.FTZ R2, R2, R9 ;  /* 0x0000000902027220 */ /* 0x000fe20000410000 */
[----:B------:R-:W-:Y:S01]  /*5990*/  FMUL.FTZ R16, R16, R12 ;  /* 0x0000000c10107220 */ /* 0x000fe20000410000 */
[----:B------:R-:W-:Y:S01]  /*59a0*/  FMUL.FTZ R3, R3, R4 ;  /* 0x0000000403037220 */ /* 0x000fe20000410000 */
[----:B------:R-:W-:Y:S01]  /*59b0*/  FMUL.FTZ R17, R17, R5 ;  /* 0x0000000511117220 */ /* 0x000fe20000410000 */
[----:B------:R-:W-:Y:S01]  /*59c0*/  F2FP.F16.F32.PACK_AB R68, R68, R0 ;  /* 0x000000004444723e */ /* 0x000fe200000000ff */
[----:B------:R-:W-:Y:S01]  /*59d0*/  FADD.FTZ R7, -R97, R7 ;  /* 0x0000000761077221 */ /* 0x000fe20000010100 */
[----:B------:R-:W-:Y:S01]  /*59e0*/  FFMA.FTZ R0, -R162, R162, 1 ;  /* 0x3f800000a2007423 */ /* 0x000fe200000101a2 */
[----:B------:R-:W-:Y:S01]  /*59f0*/  FFMA.FTZ R12, -R159, R159, 1 ;  /* 0x3f8000009f0c7423 */ /* 0x000fe2000001019f */
[----:B------:R-:W-:Y:S01]  /*5a00*/  F2FP.F16.F32.PACK_AB R16, R16, R2 ;  /* 0x000000021010723e */ /* 0x000fe200000000ff */
[----:B------:R-:W-:Y:S01]  /*5a10*/  FMUL.FTZ R2, R178, R6 ;  /* 0x00000006b2027220 */ /* 0x000fe20000410000 */
[----:B------:R-:W-:Y:S01]  /*5a20*/  F2FP.F16.F32.PACK_AB R17, R17, R3 ;  /* 0x000000031111723e */ /* 0x000fe200000000ff */
[----:B------:R-:W-:Y:S01]  /*5a30*/  FMUL.FTZ R3, R176, R7 ;  /* 0x00000007b0037220 */ /* 0x000fe20000410000 */
[----:B------:R-:W-:Y:S01]  /*5a40*/  FMUL.FTZ R0, R0, UR8 ;  /* 0x0000000800007c20 */ /* 0x000fe20008410000 */
[----:B------:R-:W-:Y:S01]  /*5a50*/  FMUL.FTZ R12, R12, UR8 ;  /* 0x000000080c0c7c20 */ /* 0x000fe20008410000 */
[C---:B------:R-:W-:Y:S01]  /*5a60*/  FADD.FTZ R18, -R97.reuse, R18 ;  /* 0x0000001261127221 */ /* 0x040fe20000010100 */
        /* <DEDUP_REMOVED lines=9> */
[----:B------:R-:W-:Y:S01]  /*5b00*/  FFMA.FTZ R15, -R158, R158, 1 ;  /* 0x3f8000009e0f7423 */ /* 0x000fe2000001019e */
[----:B------:R-:W-:Y:S01]  /*5b10*/  FFMA.FTZ R14, -R157, R157, 1 ;  /* 0x3f8000009d0e7423 */ /* 0x000fe2000001019d */
[----:B------:R-:W-:Y:S01]  /*5b20*/  FFMA.FTZ R19, -R156, R156, 1 ;  /* 0x3f8000009c137423 */ /* 0x000fe2000001019c */
[----:B------:R-:W-:Y:S01]  /*5b30*/  FFMA.FTZ R18, -R155, R155, 1 ;  /* 0x3f8000009b127423 */ /* 0x000fe2000001019b */
[----:B------:R-:W-:Y:S01]  /*5b40*/  FMUL.FTZ R4, R174, R4 ;  /* 0x00000004ae047220 */ /* 0x000fe20000410000 */
[----:B------:R-:W-:Y:S01]  /*5b50*/  FMUL.FTZ R5, R173, R5 ;  /* 0x00000005ad057220 */ /* 0x000fe20000410000 */
[----:B------:R-:W-:Y:S01]  /*5b60*/  FMUL.FTZ R69, R69, UR8 ;  /* 0x0000000845457c20 */ /* 0x000fe20008410000 */
        /* <DEDUP_REMOVED lines=11> */
[----:B------:R-:W-:Y:S01]  /*5c20*/  FMUL.FTZ R19, R19, R0 ;  /* 0x0000000013137220 */ /* 0x000fe20000410000 */
[----:B------:R-:W-:Y:S01]  /*5c30*/  FMUL.FTZ R18, R18, R2 ;  /* 0x0000000212127220 */ /* 0x000fe20000410000 */
[----:B------:R-:W-:Y:S06]  /*5c40*/  @!P4 BRA `(.L_x_765) ;  /* 0x00000004002cc947 */ /* 0x000fec0003800000 */
[----:B------:R-:W1:Y:S01]  /*5c50*/  LDC R11, c[0x0][0x240] ;  /* 0x00009000ff0b7b82 */ /* 0x000e620000000800 */
[----:B------:R-:W-:Y:S01]  /*5c60*/  ISETP.GE.AND P3, PT, R210, UR4, PT ;  /* 0x00000004d2007c0c */ /* 0x000fe2000bf66270 */
[----:B------:R-:W-:Y:S01]  /*5c70*/  IMAD.MOV.U32 R4, RZ, RZ, -0x6000 ;  /* 0xffffa000ff047424 */ /* 0x000fe200078e00ff */
[----:B------:R-:W-:Y:S02]  /*5c80*/  ISETP.GE.AND P2, PT, R213, UR4, PT ;  /* 0x00000004d5007c0c */ /* 0x000fe4000bf46270 */
[----:B------:R-:W-:Y:S02]  /*5c90*/  ISETP.GE.AND P1, PT, R214, UR4, PT ;  /* 0x00000004d6007c0c */ /* 0x000fe4000bf26270 */
[----:B------:R-:W-:Y:S01]  /*5ca0*/  LOP3.LUT R0, R208, 0x1, RZ, 0xc0, !PT ;  /* 0x00000001d0007812 */ /* 0x000fe200078ec0ff */
[----:B------:R-:W2:Y:S03]  /*5cb0*/  LDC R71, c[0x0][0x244] ;  /* 0x00009100ff477b82 */ /* 0x000ea60000000800 */
[----:B------:R-:W-:Y:S04]  /*5cc0*/  ISETP.NE.U32.AND P5, PT, R0, 0x1, PT ;  /* 0x000000010000780c */ /* 0x000fe80003fa5070 */
[----:B------:R-:W-:Y:S05]  /*5cd0*/  SEL R4, R4, 0x6000, !P5 ;  /* 0x0000600004047807 */ /* 0x000fea0006800000 */
[--C-:B------:R-:W-:Y:S02]  /*5ce0*/  IMAD.IADD R199, R199, 0x1, R4.reuse ;  /* 0x00000001c7c77824 */ /* 0x100fe400078e0204 */
[--C-:B------:R-:W-:Y:S02]  /*5cf0*/  IMAD.IADD R203, R203, 0x1, R4.reuse ;  /* 0x00000001cbcb7824 */ /* 0x100fe400078e0204 */
[----:B------:R-:W-:Y:S01]  /*5d00*/  IMAD.IADD R187, R187, 0x1, R4 ;  /* 0x00000001bbbb7824 */ /* 0x000fe200078e0204 */
[----:B------:R3:W-:Y:S04]  /*5d10*/  @P3 STS [R199], RZ ;  /* 0x000000ffc7003388 */ /* 0x0007e80000000800 */
[----:B------:R3:W-:Y:S04]  /*5d20*/  @P3 STS [R199+0x4], RZ ;  /* 0x000004ffc7003388 */ /* 0x0007e80000000800 */
[----:B------:R3:W-:Y:S01]  /*5d30*/  @P3 STS [R199+0x8], RZ ;  /* 0x000008ffc7003388 */ /* 0x0007e20000000800 */
[----:B-1----:R-:W-:Y:S03]  /*5d40*/  IMAD.U32 R3, R11, -0x40, RZ ;  /* 0xffffffc00b037824 */ /* 0x002fe600078e00ff */
[----:B------:R3:W-:Y:S02]  /*5d50*/  @P3 STS [R199+0xc], RZ ;  /* 0x00000cffc7003388 */ /* 0x0007e40000000800 */
        /* <DEDUP_REMOVED lines=9> */
[----:B------:R3:W-:Y:S01]  /*5df0*/  @!P3 LDGSTS.E.BYPASS.LTC128B.128 [R203], desc[UR14][R2.64] ;  /* 0x0000000002cbbfae */ /* 0x0007e2000b901d4e */
[C---:B--2---:R-:W-:Y:S01]  /*5e00*/  LEA.HI.X R5, R11.reuse, R5, R71, 0x5, P6 ;  /* 0x000000050b057211 */ /* 0x044fe200030f2c47 */
[----:B------:R-:W-:Y:S01]  /*5e10*/  IMAD.MOV.U32 R206, RZ, RZ, R2 ;  /* 0x000000ffffce7224 */ /* 0x000fe200078e0002 */
[C---:B------:R-:W-:Y:S01]  /*5e20*/  @!P3 LEA R10, P6, R11.reuse, R2, 0x6 ;  /* 0x000000020b0ab211 */ /* 0x040fe200078c30ff */
[----:B------:R3:W-:Y:S01]  /*5e30*/  @P2 STS [R199+0x2000], RZ ;  /* 0x002000ffc7002388 */ /* 0x0007e20000000800 */
[C---:B------:R-:W-:Y:S02]  /*5e40*/  @!P2 LEA.HI.X R9, R0.reuse, R207, R5, 0x1, P5 ;  /* 0x000000cf0009a211 */ /* 0x040fe400028f0c05 */
[----:B------:R-:W-:Y:S01]  /*5e50*/  @!P3 LEA.HI.X R11, R11, R3, R71, 0x6, P6 ;  /* 0x000000030b0bb211 */ /* 0x000fe200030f3447 */
[----:B------:R3:W-:Y:S01]  /*5e60*/  @P2 STS [R199+0x2004], RZ ;  /* 0x002004ffc7002388 */ /* 0x0007e20000000800 */
[----:B------:R-:W-:Y:S01]  /*5e70*/  @!P1 LEA.HI.X R7, R0, R207, R5, 0x1, P0 ;  /* 0x000000cf00079211 */ /* 0x000fe200000f0c05 */
[----:B------:R-:W-:Y:S02]  /*5e80*/  IMAD.MOV.U32 R207, RZ, RZ, R3 ;  /* 0x000000ffffcf7224 */ /* 0x000fe400078e0003 */
        /* <DEDUP_REMOVED lines=39> */
.L_x_765:
[----:B---3--:R-:W-:Y:S01]  /*6100*/  F2FP.F16.F32.PACK_AB R2, R69, R70 ;  /* 0x000000464502723e */ /* 0x008fe200000000ff */
[----:B------:R-:W-:Y:S01]  /*6110*/  STS [R215+0x1e000], R13 ;  /* 0x01e0000dd7007388 */ /* 0x000fe20000000800 */
[----:B------:R-:W-:Y:S01]  /*6120*/  F2FP.F16.F32.PACK_AB R0, R14, R15 ;  /* 0x0000000f0e00723e */ /* 0x000fe200000000ff */
[----:B------:R-:W-:Y:S01]  /*6130*/  IMAD R198, R247, UR6, RZ ;  /* 0x00000006f7c67c24 */ /* 0x000fe2000f8e02ff */
[----:B------:R-:W-:Y:S01]  /*6140*/  F2FP.F16.F32.PACK_AB R3, R18, R19 ;  /* 0x000000131203723e */ /* 0x000fe200000000ff */
[----:B------:R-:W-:Y:S04]  /*6150*/  STS [R215+0x1e400], R12 ;  /* 0x01e4000cd7007388 */ /* 0x000fe80000000800 */
[----:B------:R-:W-:Y:S04]  /*6160*/  STS [R218+0x1e000], R68 ;  /* 0x01e00044da007388 */ /* 0x000fe80000000800 */
[----:B------:R1:W-:Y:S04]  /*6170*/  STS [R218+0x1e400], R2 ;  /* 0x01e40002da007388 */ /* 0x0003e80000000800 */
[----:B------:R-:W-:Y:S04]  /*6180*/  STS [R216+0x1e000], R16 ;  /* 0x01e00010d8007388 */ /* 0x000fe80000000800 */
[----:B------:R2:W-:Y:S04]  /*6190*/  STS [R216+0x1e400], R0 ;  /* 0x01e40000d8007388 */ /* 0x0005e80000000800 */
[----:B------:R-:W-:Y:S04]  /*61a0*/  STS [R217+0x1e000], R17 ;  /* 0x01e00011d9007388 */ /* 0x000fe80000000800 */
[----:B------:R-:W-:Y:S01]  /*61b0*/  STS [R217+0x1e400], R3 ;  /* 0x01e40003d9007388 */ /* 0x000fe20000000800 */
[----:B------:R-:W-:Y:S01]  /*61c0*/  BAR.SYNC.DEFER_BLOCKING 0x0 ;  /* 0x0000000000007b1d */ /* 0x000fe20000010000 */
[----:B-1----:R-:W-:Y:S05]  /*61d0*/  IMAD.U32 R2, R198, -0x40, RZ ;  /* 0xffffffc0c6027824 */ /* 0x002fea00078e00ff */
[C---:B------:R-:W-:Y:S02]  /*61e0*/  LEA R196, P0, R2.reuse, R196, 0x2 ;  /* 0x000000c402c47211 */ /* 0x040fe400078010ff */
[----:B--2---:R-:W-:Y:S02]  /*61f0*/  LEA R0, R195, UR5, 0x1 ;  /* 0x00000005c3007c11 */ /* 0x004fe4000f8e08ff */
        /* <DEDUP_REMOVED lines=123> */
.L_x_766:
[----:B------:R-:W-:Y:S01]  /*69b0*/  LDSM.16.M88.4 R96, [R190] ;  /* 0x00000000be60783b */ /* 0x000fe20000000200 */
[----:B---3--:R-:W-:Y:S03]  /*69c0*/  @P4 IADD3 R2, P0, R242, R220, RZ ;  /* 0x000000dcf2024210 */ /* 0x008fe60007f1e0ff */
[----:B------:R-:W1:Y:S02]  /*69d0*/  LDSM.16.MT88.4 R16, [R0+0x12000] ;  /* 0x012000000010783b */ /* 0x000e640000004200 */
[----:B------:R-:W-:Y:S02]  /*69e0*/  @P4 IMAD.X R3, R243, 0x1, R219, P0 ;  /* 0x00000001f3034824 */ /* 0x000fe400000e06db */
        /* <DEDUP_REMOVED lines=8> */
[----:B------:R-:W-:Y:S01]  /*6a70*/  LDSM.16.M88.4 R172, [R192+0x1000] ;  /* 0x00100000c0ac783b */ /* 0x000fe20000000200 */
[-C--:B-1----:R-:W-:Y:S03]  /*6a80*/  HMMA.16816.F32 R4, R96, R16.reuse, RZ ;  /* 0x000000106004723c */ /* 0x082fe600000018ff */
[----:B------:R-:W-:Y:S04]  /*6a90*/  LDSM.16.MT88.4 R176, [R0+0x17000] ;  /* 0x0170000000b0783b */ /* 0x000fe80000004200 */
[----:B------:R-:W5:Y:S01]  /*6aa0*/  @P4 LDG.E R209, desc[UR14][R2.64+-0x100] ;  /* 0xffff000e02d14981 */ /* 0x000f62000c1e1900 */
[C---:B--2---:R-:W-:Y:S03]  /*6ab0*/  HMMA.16816.F32 R8, R92.reuse, R16, RZ ;  /* 0x000000105c08723c */ /* 0x044fe600000018ff */
[----:B------:R1:W5:Y:S03]  /*6ac0*/  @P4 LDG.E R212, desc[UR14][R2.64+-0xe0] ;  /* 0xffff200e02d44981 */ /* 0x000366000c1e1900 */
        /* <DEDUP_REMOVED lines=20> */
[----:B------:R-:W3:Y:S05]  /*6c10*/  LDSM.16.MT88.4 R164, [R0+0x15000] ;  /* 0x0150000000a4783b */ /* 0x000eea0000004200 */
[-C--:B------:R-:W-:Y:S06]  /*6c20*/  HMMA.16816.F32 R84, R152, R168.reuse, R84 ;  /* 0x000000a89854723c */ /* 0x080fec0000001854 */
[C---:B------:R-:W-:Y:S06]  /*6c30*/  HMMA.16816.F32 R88, R160.reuse, R168, R88 ;  /* 0x000000a8a058723c */ /* 0x040fec0000001858 */
[-C--:B------:R-:W-:Y:S01]  /*6c40*/  HMMA.16816.F32 R92, R160, R170.reuse, R92 ;  /* 0x000000aaa05c723c */ /* 0x080fe2000000185c */
[----:B------:R-:W-:Y:S05]  /*6c50*/  LDSM.16.M88.4 R160, [R193+0x1000] ;  /* 0x00100000c1a0783b */ /* 0x000fea0000000200 */
[----:B------:R-:W-:Y:S01]  /*6c60*/  HMMA.16816.F32 R96, R152, R170, R96 ;  /* 0x000000aa9860723c */ /* 0x000fe20000001860 */
[----:B------:R-:W-:Y:S04]  /*6c70*/  LDSM.16.M88.4 R152, [R193] ;  /* 0x00000000c198783b */ /* 0x000fe80000000200 */
[----:B------:R-:W-:Y:S01]  /*6c80*/  LDSM.16.MT88.4 R168, [R0+0x17800] ;  /* 0x0178000000a8783b */ /* 0x000fe20000004200 */
[-C--:B--2---:R-:W-:Y:S06]  /*6c90*/  HMMA.16816.F32 R4, R148, R156.reuse, R4 ;  /* 0x0000009c9404723c */ /* 0x084fec0000001804 */
[C---:B------:R-:W-:Y:S06]  /*6ca0*/  HMMA.16816.F32 R8, R172.reuse, R156, R8 ;  /* 0x0000009cac08723c */ /* 0x040fec0000001808 */
[-C--:B------:R-:W-:Y:S06]  /*6cb0*/  HMMA.16816.F32 R12, R172, R158.reuse, R12 ;  /* 0x0000009eac0c723c */ /* 0x080fec000000180c */
[C---:B------:R-:W-:Y:S01]  /*6cc0*/  HMMA.16816.F32 R16, R148.reuse, R158, R16 ;  /* 0x0000009e9410723c */ /* 0x040fe20000001810 */
[----:B------:R-:W2:Y:S05]  /*6cd0*/  LDSM.16.MT88.4 R156, [R0+0x13800] ;  /* 0x01380000009c783b */ /* 0x000eaa0000004200 */
[-C--:B---3--:R-:W-:Y:S06]  /*6ce0*/  HMMA.16816.F32 R68, R148, R164.reuse, R68 ;  /* 0x000000a49444723c */ /* 0x088fec0000001844 */
[C---:B------:R-:W-:Y:S06]  /*6cf0*/  HMMA.16816.F32 R72, R172.reuse, R164, R72 ;  /* 0x000000a4ac48723c */ /* 0x040fec0000001848 */
[-C--:B------:R-:W-:Y:S06]  /*6d00*/  HMMA.16816.F32 R76, R172, R166.reuse, R76 ;  /* 0x000000a6ac4c723c */ /* 0x080fec000000184c */
[C---:B------:R-:W-:Y:S01]  /*6d10*/  HMMA.16816.F32 R80, R148.reuse, R166, R80 ;  /* 0x000000a69450723c */ /* 0x040fe20000001850 */
[----:B------:R3:W4:Y:S05]  /*6d20*/  LDSM.16.MT88.4 R164, [R0+0x15800] ;  /* 0x0158000000a4783b */ /* 0x00072a0000004200 */
[-C--:B------:R-:W-:Y:S06]  /*6d30*/  HMMA.16816.F32 R84, R148, R176.reuse, R84 ;  /* 0x000000b09454723c */ /* 0x080fec0000001854 */
[C---:B------:R-:W-:Y:S06]  /*6d40*/  HMMA.16816.F32 R88, R172.reuse, R176, R88 ;  /* 0x000000b0ac58723c */ /* 0x040fec0000001858 */
[-C--:B------:R-:W-:Y:S06]  /*6d50*/  HMMA.16816.F32 R92, R172, R178.reuse, R92 ;  /* 0x000000b2ac5c723c */ /* 0x080fec000000185c */
[----:B------:R-:W-:Y:S05]  /*6d60*/  HMMA.16816.F32 R96, R148, R178, R96 ;  /* 0x000000b29460723c */ /* 0x000fea0000001860 */
[C---:B---3--:R-:W-:Y:S01]  /*6d70*/  IMAD R0, R198.reuse, 0x18, RZ ;  /* 0x00000018c6007824 */ /* 0x048fe200078e02ff */
[-C--:B--2---:R-:W-:Y:S05]  /*6d80*/  HMMA.16816.F32 R4, R152, R156.reuse, R4 ;  /* 0x0000009c9804723c */ /* 0x084fea0000001804 */
[C---:B------:R-:W-:Y:S01]  /*6d90*/  IMAD.SHL.U32 R149, R198.reuse, 0x20, RZ ;  /* 0x00000020c6957824 */ /* 0x040fe200078e00ff */
[C---:B------:R-:W-:Y:S06]  /*6da0*/  HMMA.16816.F32 R8, R160.reuse, R156, R8 ;  /* 0x0000009ca008723c */ /* 0x040fec0000001808 */
[-C--:B------:R-:W-:Y:S05]  /*6db0*/  HMMA.16816.F32 R12, R160, R158.reuse, R12 ;  /* 0x0000009ea00c723c */ /* 0x080fea000000180c */
[C---:B------:R-:W-:Y:S01]  /*6dc0*/  IMAD.SHL.U32 R157, R198.reuse, 0x8, RZ ;  /* 0x00000008c69d7824 */ /* 0x040fe200078e00ff */
[C---:B------:R-:W-:Y:S05]  /*6dd0*/  HMMA.16816.F32 R16, R152.reuse, R158, R16 ;  /* 0x0000009e9810723c */ /* 0x040fea0000001810 */
[CC--:B-1----:R-:W-:Y:S01]  /*6de0*/  LEA R2, P0, R157.reuse, R196.reuse, 0x2 ;  /* 0x000000c49d027211 */ /* 0x0c2fe200078010ff */
[-C--:B----4-:R-:W-:Y:S01]  /*6df0*/  HMMA.16816.F32 R68, R152, R164.reuse, R68 ;  /* 0x000000a49844723c */ /* 0x090fe20000001844 */
[----:B------:R1:W-:Y:S04]  /*6e00*/  REDG.E.ADD.F32.FTZ.RN.STRONG.GPU desc[UR14][R196.64], R4 ;  /* 0x00000004c40079a6 */ /* 0x0003e8000c10f38e */
[-C--:B------:R-:W-:Y:S01]  /*6e10*/  LEA.HI.X.SX32 R3, R157, R197.reuse, 0x2, P0 ;  /* 0x000000c59d037211 */ /* 0x080fe200000f16ff */
[C---:B------:R-:W-:Y:S04]  /*6e20*/  HMMA.16816.F32 R72, R160.reuse, R164, R72 ;  /* 0x000000a4a048723c */ /* 0x040fe80000001848 */
[----:B------:R2:W-:Y:S01]  /*6e30*/  REDG.E.ADD.F32.FTZ.RN.STRONG.GPU desc[UR14][R2.64], R5 ;  /* 0x00000005020079a6 */ /* 0x0005e2000c10f38e */
[----:B------:R-:W-:Y:S01]  /*6e40*/  IMAD.SHL.U32 R156, R198, 0x10, RZ ;  /* 0x00000010c69c7824 */ /* 0x000fe200078e00ff */
[-C--:B------:R-:W-:Y:S05]  /*6e50*/  HMMA.16816.F32 R76, R160, R166.reuse, R76 ;  /* 0x000000a6a04c723c */ /* 0x080fea000000184c */
[CC--:B------:R-:W-:Y:S01]  /*6e60*/  LEA R150, P1, R156.reuse, R196.reuse, 0x2 ;  /* 0x000000c49c967211 */ /* 0x0c0fe200078210ff */
[C---:B------:R-:W-:Y:S05]  /*6e70*/  HMMA.16816.F32 R80, R152.reuse, R166, R80 ;  /* 0x000000a69850723c */ /* 0x040fea0000001850 */
[-C--:B------:R-:W-:Y:S01]  /*6e80*/  LEA.HI.X.SX32 R151, R156, R197.reuse, 0x2, P1 ;  /* 0x000000c59c977211 */ /* 0x080fe200008f16ff */
[-C--:B------:R-:W-:Y:S04]  /*6e90*/  HMMA.16816.F32 R84, R152, R168.reuse, R84 ;  /* 0x000000a89854723c */ /* 0x080fe80000001854 */
[----:B------:R3:W-:Y:S01]  /*6ea0*/  REDG.E.ADD.F32.FTZ.RN.STRONG.GPU desc[UR14][R150.64], R6 ;  /* 0x00000006960079a6 */ /* 0x0007e2000c10f38e */
[CC--:B-1----:R-:W-:Y:S01]  /*6eb0*/  LEA R4, P0, R0.reuse, R196.reuse, 0x2 ;  /* 0x000000c400047211 */ /* 0x0c2fe200078010ff */
[C---:B------:R-:W-:Y:S05]  /*6ec0*/  HMMA.16816.F32 R88, R160.reuse, R168, R88 ;  /* 0x000000a8a058723c */ /* 0x040fea0000001858 */
[CC--:B------:R-:W-:Y:S01]  /*6ed0*/  LEA R148, P1, R149.reuse, R196.reuse, 0x2 ;  /* 0x000000c495947211 */ /* 0x0c0fe200078210ff */
[-C--:B------:R-:W-:Y:S05]  /*6ee0*/  HMMA.16816.F32 R92, R160, R170.reuse, R92 ;  /* 0x000000aaa05c723c */ /* 0x080fea000000185c */
[-C--:B--2---:R-:W-:Y:S01]  /*6ef0*/  LEA.HI.X.SX32 R5, R0, R197.reuse, 0x2, P0 ;  /* 0x000000c500057211 */ /* 0x084fe200000f16ff */
[----:B------:R-:W-:Y:S04]  /*6f00*/  HMMA.16816.F32 R96, R152, R170, R96 ;  /* 0x000000aa9860723c */ /* 0x000fe80000001860 */
[----:B------:R1:W-:Y:S01]  /*6f10*/  REDG.E.ADD.F32.FTZ.RN.STRONG.GPU desc[UR14][R4.64], R7 ;  /* 0x00000007040079a6 */ /* 0x0003e2000c10f38e */
[-C--:B------:R-:W-:Y:S01]  /*6f20*/  LEA.HI.X.SX32 R149, R149, R197.reuse, 0x2, P1 ;  /* 0x000000c595957211 */ /* 0x080fe200008f16ff */
[C---:B------:R-:W-:Y:S02]  /*6f30*/  IMAD R0, R198.reuse, 0x30, RZ ;  /* 0x00000030c6007824 */ /* 0x040fe400078e02ff */
[C---:B------:R-:W-:Y:S02]  /*6f40*/  IMAD R152, R198.reuse, 0x28, RZ ;  /* 0x00000028c6987824 */ /* 0x040fe400078e02ff */
[----:B------:R2:W-:Y:S01]  /*6f50*/  REDG.E.ADD.F32.FTZ.RN.STRONG.GPU desc[UR14][R148.64], R8 ;  /* 0x00000008940079a6 */ /* 0x0005e2000c10f38e */
[----:B------:R-:W-:Y:S02]  /*6f60*/  IMAD R198, R198, 0x38, RZ ;  /* 0x00000038c6c67824 */ /* 0x000fe400078e02ff */
[CC--:B---3--:R-:W-:Y:S04]  /*6f70*/  LEA R6, P0, R152.reuse, R196.reuse, 0x2 ;  /* 0x000000c498067211 */ /* 0x0c8fe800078010ff */
[-C--:B-1----:R-:W-:Y:S02]  /*6f80*/  LEA.HI.X.SX32 R7, R152, R197.reuse, 0x2, P0 ;  /* 0x000000c598077211 */ /* 0x082fe400000f16ff */
[-C--:B------:R-:W-:Y:S03]  /*6f90*/  LEA R4, P1, R0, R196.reuse, 0x2 ;  /* 0x000000c400047211 */ /* 0x080fe600078210ff */
[----:B------:R1:W-:Y:S01]  /*6fa0*/  REDG.E.ADD.F32.FTZ.RN.STRONG.GPU desc[UR14][R6.64], R9 ;  /* 0x00000009060079a6 */ /* 0x0003e2000c10f38e */
[-C--:B--2---:R-:W-:Y:S02]  /*6fb0*/  LEA R8, P0, R198, R196.reuse, 0x2 ;  /* 0x000000c4c6087211 */ /* 0x084fe400078010ff */
        /* <DEDUP_REMOVED lines=132> */
[-C--:B------:R-:W-:Y:S01]  /*7800*/  LEA.HI.X.SX32 R9, R4, R197.reuse, 0x2, P2 ;  /* 0x000000c504097211 */ /* 0x080fe200010f16ff */
[----:B------:R-:W-:Y:S03]  /*7810*/  LDSM.16.MT88.4 R12, [R186+0x1e000] ;  /* 0x01e00000ba0c783b */ /* 0x000fe60000004200 */
        /* <DEDUP_REMOVED lines=10> */
[----:B------:R-:W-:Y:S02]  /*78c0*/  ISETP.NE.U32.AND P0, PT, R0, 0x1, PT ;  /* 0x000000010000780c */ /* 0x000fe40003f05070 */
[----:B------:R-:W-:Y:S01]  /*78d0*/  @P4 IADD3 R0, P2, R220, -0x100, RZ ;  /* 0xffffff00dc004810 */ /* 0x000fe20007f5e0ff */
[----:B------:R-:W1:Y:S01]  /*78e0*/  LDSM.16.MT88.4 R4, [R185+0x1e000] ;  /* 0x01e00000b904783b */ /* 0x000e620000004200 */
[----:B------:R-:W-:Y:S03]  /*78f0*/  @P4 IADD3.X R222, R222, -0x1, RZ, P1, !PT ;  /* 0xffffffffdede4810 */ /* 0x000fe60000ffe4ff */
[----:B------:R2:W-:Y:S01]  /*7900*/  REDG.E.ADD.F32.FTZ.RN.STRONG.GPU desc[UR14][R2.64], R95 ;  /* 0x0000005f020079a6 */ /* 0x0005e2000c10f38e */
[----:B------:R-:W-:Y:S02]  /*7910*/  @P4 IMAD.MOV.U32 R220, RZ, RZ, R0 ;  /* 0x000000ffffdc4224 */ /* 0x000fe400078e0000 */
[C---:B------:R-:W-:Y:S01]  /*7920*/  VIADD R0, R180.reuse, 0xffffa000 ;  /* 0xffffa000b4007836 */ /* 0x040fe20000000000 */
[----:B------:R-:W-:Y:S02]  /*7930*/  LDSM.16.MT88.4 R92, [R180+0x3800] ;  /* 0x00380000b45c783b */ /* 0x000fe40000004200 */
[----:B------:R-:W-:Y:S01]  /*7940*/  @P0 VIADD R0, R180, 0x6000 ;  /* 0x00006000b4000836 */ /* 0x000fe20000000000 */
[----:B--2---:R-:W-:Y:S01]  /*7950*/  @P4 IADD3.X R2, R219, -0x1, RZ, P2, !PT ;  /* 0xffffffffdb024810 */ /* 0x004fe200017fe4ff */
[C---:B------:R-:W-:Y:S01]  /*7960*/  VIADD R3, R208.reuse, 0xffffffff ;  /* 0xffffffffd0037836 */ /* 0x040fe20000000000 */
[----:B------:R-:W-:Y:S03]  /*7970*/  ISETP.GT.AND P2, PT, R208, R233, PT ;  /* 0x000000e9d000720c */ /* 0x000fe60003f44270 */
[----:B------:R-:W-:Y:S02]  /*7980*/  @P4 IMAD.MOV.U32 R219, RZ, RZ, R2 ;  /* 0x000000ffffdb4224 */ /* 0x000fe400078e0002 */
        /* <DEDUP_REMOVED lines=63> */
[----:B------:R-:W-:Y:S02]  /*7d80*/  F2FP.F16.F32.PACK_AB R68, R23, R22 ;  /* 0x000000161744723e */ /* 0x000fe400000000ff */
[----:B------:R-:W-:Y:S02]  /*7d90*/  F2FP.F16.F32.PACK_AB R25, R25, R24 ;  /* 0x000000181919723e */ /* 0x000fe400000000ff */
[----:B------:R-:W-:Y:S01]  /*7da0*/  F2FP.F16.F32.PACK_AB R69, R21, R20 ;  /* 0x000000141545723e */ /* 0x000fe200000000ff */
[----:B------:R-:W-:Y:S01]  /*7db0*/  ULDC UR4, c[0x0][0x390] ;  /* 0x0000e40000047ab9 */ /* 0x000fe20000000800 */
[----:B------:R-:W-:Y:S01]  /*7dc0*/  ISETP.NE.AND P0, PT, R248, -0x1, PT ;  /* 0xfffffffff800780c */ /* 0x000fe20003f05270 */
        /* <DEDUP_REMOVED lines=60> */
[----:B------:R-:W-:Y:S01]  /*8190*/  F2FP.F16.F32.PACK_AB R14, R14, R120 ;  /* 0x000000780e0e723e */ /* 0x000fe200000000ff */
[----:B------:R-:W-:Y:S01]  /*81a0*/  FMUL.FTZ R142, R142, UR4 ;  /* 0x000000048e8e7c20 */ /* 0x000fe20008410000 */
[----:B------:R-:W-:Y:S01]  /*81b0*/  F2FP.F16.F32.PACK_AB R13, R13, R122 ;  /* 0x0000007a0d0d723e */ /* 0x000fe200000000ff */
[----:B------:R-:W-:Y:S01]  /*81c0*/  STS [R240], R20 ;  /* 0x00000014f0007388 */ /* 0x000fe20000000800 */
[----:B------:R-:W-:Y:S01]  /*81d0*/  FMUL.FTZ R0, R143, UR4 ;  /* 0x000000048f007c20 */ /* 0x000fe20008410000 */
[----:B------:R-:W-:-:S02]  /*81e0*/  F2FP.F16.F32.PACK_AB R10, R10, R124 ;  /* 0x0000007c0a0a723e */ /* 0x000fc400000000ff */
[----:B------:R-:W-:Y:S01]  /*81f0*/  STS [R240+0x400], R19 ;  /* 0x00040013f0007388 */ /* 0x000fe20000000800 */
[----:B------:R-:W-:Y:S02]  /*8200*/  F2FP.F16.F32.PACK_AB R9, R9, R126 ;  /* 0x0000007e0909723e */ /* 0x000fe400000000ff */
        /* <DEDUP_REMOVED lines=25> */
[----:B------:R1:W-:Y:S01]  /*83a0*/  STS [R239+0x3000], R14 ;  /* 0x0030000eef007388 */ /* 0x0003e20000000800 */
        /* <DEDUP_REMOVED lines=18> */
[----:B-1----:R-:W1:Y:S01]  /*84d0*/  @P0 LDC.64 R14, c[0x0][0x458] ;  /* 0x00011600ff0e0b82 */ /* 0x002e620000000a00 */
[----:B------:R-:W-:-:S02]  /*84e0*/  SHF.R.S32.HI R12, RZ, 0x1f, R252 ;  /* 0x0000001fff0c7819 */ /* 0x000fc400000114fc */
[----:B------:R-:W-:Y:S04]  /*84f0*/  STS [R240+0x4400], R3 ;  /* 0x00440003f0007388 */ /* 0x000fe80000000800 */
[----:B------:R-:W-:Y:S04]  /*8500*/  STS [R239+0x5000], R6 ;  /* 0x00500006ef007388 */ /* 0x000fe80000000800 */
[----:B------:R-:W-:Y:S04]  /*8510*/  STS [R239+0x5400], R5 ;  /* 0x00540005ef007388 */ /* 0x000fe80000000800 */
[----:B------:R3:W-:Y:S04]  /*8520*/  STS [R240+0x5000], R2 ;  /* 0x00500002f0007388 */ /* 0x0007e80000000800 */
[----:B------:R4:W-:Y:S04]  /*8530*/  STS [R240+0x5400], R0 ;  /* 0x00540000f0007388 */ /* 0x0009e80000000800 */
[----:B------:R-:W-:Y:S01]  /*8540*/  STS [R239+0x6000], R69 ;  /* 0x00600045ef007388 */ /* 0x000fe20000000800 */
[----:B--2---:R-:W-:-:S03]  /*8550*/  @P0 IADD3 R4, R235, R248, RZ ;  /* 0x000000f8eb040210 */ /* 0x004fc60007ffe0ff */
[----:B------:R-:W-:Y:S04]  /*8560*/  STS [R239+0x6400], R68 ;  /* 0x00640044ef007388 */ /* 0x000fe80000000800 */
[----:B------:R-:W-:Y:S04]  /*8570*/  STS [R240+0x6000], R32 ;  /* 0x00600020f0007388 */ /* 0x000fe80000000800 */
[----:B------:R2:W-:Y:S04]  /*8580*/  STS [R240+0x6400], R34 ;  /* 0x00640022f0007388 */ /* 0x0005e80000000800 */
[----:B------:R1:W-:Y:S01]  /*8590*/  STS [R239+0x7000], R25 ;  /* 0x00700019ef007388 */ /* 0x0003e20000000800 */
[----:B---3--:R-:W3:Y:S03]  /*85a0*/  @P0 LDC.64 R2, c[0x0][0x450] ;  /* 0x00011400ff020b82 */ /* 0x008ee60000000a00 */
[----:B------:R1:W-:Y:S01]  /*85b0*/  STS [R239+0x7400], R26 ;  /* 0x0074001aef007388 */ /* 0x0003e20000000800 */
[----:B----4-:R-:W-:-:S03]  /*85c0*/  @P0 IADD3 R0, R235, R248, RZ ;  /* 0x000000f8eb000210 */ /* 0x010fc60007ffe0ff */
[----:B------:R4:W-:Y:S04]  /*85d0*/  STS [R240+0x7000], R28 ;  /* 0x0070001cf0007388 */ /* 0x0009e80000000800 */
[----:B------:R4:W-:Y:S04]  /*85e0*/  STS [R240+0x7400], R30 ;  /* 0x0074001ef0007388 */ /* 0x0009e80000000800 */
[----:B------:R4:W-:Y:S04]  /*85f0*/  STS [R239+0x8000], R36 ;  /* 0x00800024ef007388 */ /* 0x0009e80000000800 */
[----:B------:R4:W-:Y:S04]  /*8600*/  STS [R239+0x8400], R38 ;  /* 0x00840026ef007388 */ /* 0x0009e80000000800 */
[----:B------:R4:W-:Y:S01]  /*8610*/  STS [R240+0x8000], R48 ;  /* 0x00800030f0007388 */ /* 0x0009e20000000800 */
[----:B---3--:R-:W-:-:S02]  /*8620*/  @P0 IMAD R8, R0, R3, RZ ;  /* 0x0000000300080224 */ /* 0x008fc400078e02ff */
[----:B------:R-:W-:Y:S01]  /*8630*/  @P0 IMAD.WIDE.U32 R6, R0, R2, RZ ;  /* 0x0000000200060225 */ /* 0x000fe200078e00ff */
[----:B------:R4:W-:Y:S03]  /*8640*/  STS [R240+0x8400], R50 ;  /* 0x00840032f0007388 */ /* 0x0009e60000000800 */
[C---:B-1----:R-:W-:Y:S01]  /*8650*/  @P0 IMAD R0, R4.reuse, R15, RZ ;  /* 0x0000000f04000224 */ /* 0x042fe200078e02ff */
[----:B------:R4:W-:Y:S01]  /*8660*/  STS [R239+0x9000], R40 ;  /* 0x00900028ef007388 */ /* 0x0009e20000000800 */
[----:B------:R-:W-:Y:S01]  /*8670*/  @P0 IMAD.WIDE.U32 R4, R4, R14, RZ ;  /* 0x0000000e04040225 */ /* 0x000fe200078e00ff */
[----:B------:R-:W-:Y:S02]  /*8680*/  @P0 IADD3 R11, R7, R8, RZ ;  /* 0x00000008070b0210 */ /* 0x000fe40007ffe0ff */
[----:B------:R4:W-:Y:S01]  /*8690*/  STS [R239+0x9400], R42 ;  /* 0x0094002aef007388 */ /* 0x0009e20000000800 */
[----:B------:R-:W-:Y:S01]  /*86a0*/  @P0 IMAD.MOV.U32 R10, RZ, RZ, R6 ;  /* 0x000000ffff0a0224 */ /* 0x000fe200078e0006 */
[----:B--2---:R-:W-:Y:S01]  /*86b0*/  @P0 IADD3 R34, R5, R0, RZ ;  /* 0x0000000005220210 */ /* 0x004fe20007ffe0ff */
[----:B------:R-:W-:Y:S01]  /*86c0*/  @P0 IMAD.MOV.U32 R33, RZ, RZ, R4 ;  /* 0x000000ffff210224 */ /* 0x000fe200078e0004 */
[----:B------:R4:W-:Y:S01]  /*86d0*/  STS [R240+0x9000], R44 ;  /* 0x0090002cf0007388 */ /* 0x0009e20000000800 */
[----:B------:R-:W-:-:S03]  /*86e0*/  LEA R0, R250, UR5, 0x1 ;  /* 0x00000005fa007c11 */ /* 0x000fc6000f8e08ff */
        /* <DEDUP_REMOVED lines=22> */
.L_x_768:
        /* <DEDUP_REMOVED lines=13> */
.L_x_769:
[----:B------:R-:W-:Y:S01]  /*8920*/  BAR.SYNC.DEFER_BLOCKING 0x0 ;  /* 0x0000000000007b1d */ /* 0x000fe20000010000 */
[----:B------:R-:W-:Y:S01]  /*8930*/  IMAD.SHL.U32 R12, R238, 0x40, RZ ;  /* 0x00000040ee0c7824 */ /* 0x000fe200078e00ff */
[--C-:B------:R-:W-:Y:S01]  /*8940*/  SHF.R.S32.HI R7, RZ, 0x1f, R210.reuse ;  /* 0x0000001fff077819 */ /* 0x100fe200000114d2 */
[----:B------:R-:W-:Y:S01]  /*8950*/  IMAD.MOV.U32 R6, RZ, RZ, R210 ;  /* 0x000000ffff067224 */ /* 0x000fe200078e00d2 */
[----:B------:R-:W-:Y:S01]  /*8960*/  SHF.R.S32.HI R32, RZ, 0x1f, R236 ;  /* 0x0000001fff207819 */ /* 0x000fe200000114ec */
[----:B----4-:R-:W-:Y:S01]  /*8970*/  VIADD R28, R210, 0x40 ;  /* 0x00000040d21c7836 */ /* 0x010fe20000000000 */
[----:B------:R-:W-:Y:S01]  /*8980*/  SHF.R.S32.HI R31, RZ, 0x1f, R12 ;  /* 0x0000001fff1f7819 */ /* 0x000fe2000001140c */
[-C--:B------:R-:W-:Y:S01]  /*8990*/  IMAD.WIDE.U32 R4, R12, R2.reuse, R6 ;  /* 0x000000020c047225 */ /* 0x080fe200078e0006 */
[----:B------:R-:W-:Y:S01]  /*89a0*/  ULDC.64 UR6, c[0x0][0x468] ;  /* 0x00011a0000067ab9 */ /* 0x000fe20000000a00 */
[----:B------:R-:W-:Y:S01]  /*89b0*/  BSSY B0, `(.L_x_770) ;  /* 0x000002b000007945 */ /* 0x000fe20003800000 */
[----:B------:R-:W-:Y:S01]  /*89c0*/  IADD3 R29, R210, 0x80, RZ ;  /* 0x00000080d21d7810 */ /* 0x000fe20007ffe0ff */
[----:B------:R-:W-:Y:S01]  /*89d0*/  IMAD R8, R31, R2, RZ ;  /* 0x000000021f087224 */ /* 0x000fe200078e02ff */
[----:B------:R-:W-:-:S02]  /*89e0*/  IADD3 R4, P0, R10, R4, RZ ;  /* 0x000000040a047210 */ /* 0x000fc40007f1e0ff */
[----:B------:R-:W-:Y:S01]  /*89f0*/  IADD3 R10, R234, 0x20, RZ ;  /* 0x00000020ea0a7810 */ /* 0x000fe20007ffe0ff */
[----:B------:R-:W-:Y:S01]  /*8a00*/  IMAD R9, R12, R3, R8 ;  /* 0x000000030c097224 */ /* 0x000fe200078e0208 */
[----:B------:R-:W-:Y:S01]  /*8a10*/  SHF.R.S32.HI R35, RZ, 0x1f, R234 ;  /* 0x0000001fff237819 */ /* 0x000fe200000114ea */
[----:B------:R-:W-:-:S03]  /*8a20*/  IMAD R8, R238, -0x40, R221 ;  /* 0xffffffc0ee087824 */ /* 0x000fc600078e02dd */
[----:B------:R-:W-:Y:S01]  /*8a30*/  IADD3.X R5, R11, R5, R9, P0, !PT ;  /* 0x000000050b057210 */ /* 0x000fe200007fe409 */
[----:B------:R-:W-:Y:S01]  /*8a40*/  IMAD R9, R32, UR6, RZ ;  /* 0x0000000620097c24 */ /* 0x000fe2000f8e02ff */
[-C--:B------:R-:W-:Y:S01]  /*8a50*/  ISETP.GE.AND P4, PT, R234, R8.reuse, PT ;  /* 0x00000008ea00720c */ /* 0x080fe20003f86270 */
[----:B------:R1:W2:Y:S01]  /*8a60*/  LDS.128 R40, [R0+0x13000] ;  /* 0x0130000000287984 */ /* 0x0002a20000000c00 */
[----:B------:R-:W-:Y:S01]  /*8a70*/  ISETP.GE.AND P3, PT, R10, R8, PT ;  /* 0x000000080a00720c */ /* 0x000fe20003f66270 */
[C---:B------:R-:W-:Y:S02]  /*8a80*/  IMAD R10, R236.reuse, UR7, R9 ;  /* 0x00000007ec0a7c24 */ /* 0x040fe4000f8e0209 */
[----:B------:R1:W3:Y:S01]  /*8a90*/  LDS.128 R36, [R0+0x15000] ;  /* 0x0150000000247984 */ /* 0x0002e20000000c00 */
[----:B------:R-:W-:-:S03]  /*8aa0*/  IMAD.WIDE.U32 R8, R236, UR6, R4 ;  /* 0x00000006ec087c25 */ /* 0x000fc6000f8e0004 */
[----:B------:R1:W4:Y:S02]  /*8ab0*/  LDS.128 R52, [R0+0x18000] ;  /* 0x0180000000347984 */ /* 0x0003240000000c00 */
[----:B------:R-:W-:Y:S02]  /*8ac0*/  IADD3 R13, R10, R9, RZ ;  /* 0x000000090a0d7210 */ /* 0x000fe40007ffe0ff */
        /* <DEDUP_REMOVED lines=9> */
[----:B------:R-:W-:Y:S01]  /*8b60*/  IMAD.MOV.U32 R4, RZ, RZ, R8 ;  /* 0x000000ffff047224 */ /* 0x000fe200078e0008 */
[----:B------:R-:W-:Y:S01]  /*8b70*/  MOV R5, R13 ;  /* 0x0000000d00057202 */ /* 0x000fe20000000f00 */
[----:B------:R-:W3:Y:S01]  /*8b80*/  LDS.128 R20, [R0+0x16000] ;  /* 0x0160000000147984 */ /* 0x000ee20000000c00 */
[-C--:B------:R-:W-:Y:S01]  /*8b90*/  IMAD R30, R35, R2.reuse, RZ ;  /* 0x00000002231e7224 */ /* 0x080fe200078e02ff */
[----:B------:R-:W-:Y:S01]  /*8ba0*/  ISETP.GE.AND P1, PT, R28, UR4, PT ;  /* 0x000000041c007c0c */ /* 0x000fe2000bf26270 */
[----:B------:R-:W-:Y:S01]  /*8bb0*/  ULDC.64 UR6, c[0x0][0x3f0] ;  /* 0x0000fc0000067ab9 */ /* 0x000fe20000000a00 */
[----:B------:R-:W-:Y:S01]  /*8bc0*/  IMAD.WIDE.U32 R10, R234, R2, R4 ;  /* 0x00000002ea0a7225 */ /* 0x000fe200078e0004 */
[----:B------:R-:W-:-:S03]  /*8bd0*/  ISETP.GE.AND P0, PT, R29, UR4, PT ;  /* 0x000000041d007c0c */ /* 0x000fc6000bf06270 */
[----:B------:R-:W-:Y:S02]  /*8be0*/  IMAD R4, R234, R3, R30 ;  /* 0x00000003ea047224 */ /* 0x000fe400078e021e */
[----:B------:R-:W4:Y:S02]  /*8bf0*/  @!P2 LDS.128 R16, [R0+0x12000] ;  /* 0x012000000010a984 */ /* 0x000f240000000c00 */
[----:B------:R-:W-:Y:S01]  /*8c00*/  IMAD.IADD R5, R4, 0x1, R11 ;  /* 0x0000000104057824 */ /* 0x000fe200078e020b */
[----:B------:R-:W-:-:S04]  /*8c10*/  LEA R4, P5, R10, UR6, 0x1 ;  /* 0x000000060a047c11 */ /* 0x000fc8000f8a08ff */
[----:B------:R-:W-:-:S05]  /*8c20*/  LEA.HI.X R5, R10, UR7, R5, 0x1, P5 ;  /* 0x000000070a057c11 */ /* 0x000fca000a8f0c05 */
[----:B--2---:R2:W-:Y:S04]  /*8c30*/  @!P1 STG.E.128 desc[UR14][R4.64+0x80], R24 ;  /* 0x0000801804009986 */ /* 0x0045e8000c101d0e */
[----:B---3--:R2:W-:Y:S04]  /*8c40*/  @!P0 STG.E.128 desc[UR14][R4.64+0x100], R20 ;  /* 0x0001001404008986 */ /* 0x0085e8000c101d0e */
[----:B----4-:R2:W-:Y:S02]  /*8c50*/  @!P2 STG.E.128 desc[UR14][R4.64], R16 ;  /* 0x000000100400a986 */ /* 0x0105e4000c101d0e */
.L_x_771:
[----:B------:R-:W-:Y:S05]  /*8c60*/  BSYNC B0 ;  /* 0x0000000000007941 */ /* 0x000fea0003800000 */
.L_x_770:
[----:B--2---:R2:W1:Y:S01]  /*8c70*/  LDS.128 R16, [R0+0x17000] ;  /* 0x0170000000107984 */ /* 0x0044620000000c00 */
[----:B------:R-:W-:Y:S04]  /*8c80*/  BSSY B0, `(.L_x_772) ;  /* 0x0000014000007945 */ /* 0x000fe80003800000 */
[----:B------:R-:W-:Y:S05]  /*8c90*/  @P3 BRA `(.L_x_773) ;  /* 0x0000000000483947 */ /* 0x000fea0003800000 */
[----:B-12---:R-:W-:Y:S01]  /*8ca0*/  IADD3 R0, P0, R234, 0x20, RZ ;  /* 0x00000020ea007810 */ /* 0x006fe20007f1e0ff */
[----:B------:R-:W-:Y:S01]  /*8cb0*/  ULDC UR4, c[0x0][0x2d0] ;  /* 0x0000b40000047ab9 */ /* 0x000fe20000000800 */
[----:B------:R-:W-:Y:S01]  /*8cc0*/  MOV R5, R13 ;  /* 0x0000000d00057202 */ /* 0x000fe20000000f00 */
        /* <DEDUP_REMOVED lines=14> */
[----:B------:R1:W-:Y:S02]  /*8db0*/  @!P0 STG.E.128 desc[UR14][R2.64+0x100], R16 ;  /* 0x0001001002008986 */ /* 0x0003e4000c101d0e */
.L_x_773:
[----:B------:R-:W-:Y:S05]  /*8dc0*/  BSYNC B0 ;  /* 0x0000000000007941 */ /* 0x000fea0003800000 */
.L_x_772:
[-C--:B-1----:R-:W-:Y:S01]  /*8dd0*/  IMAD.WIDE.U32 R2, R12, R14.reuse, R6 ;  /* 0x0000000e0c027225 */ /* 0x082fe200078e0006 */
[----:B------:R-:W-:Y:S01]  /*8de0*/  ULDC.64 UR6, c[0x0][0x470] ;  /* 0x00011c0000067ab9 */ /* 0x000fe20000000a00 */
[----:B------:R-:W-:Y:S02]  /*8df0*/  BSSY B0, `(.L_x_774) ;  /* 0x000001a000007945 */ /* 0x000fe40003800000 */
[----:B--2---:R-:W-:Y:S01]  /*8e00*/  IMAD R0, R31, R14, RZ ;  /* 0x0000000e1f007224 */ /* 0x004fe200078e02ff */
        /* <DEDUP_REMOVED lines=22> */
[----:B------:R1:W-:Y:S04]  /*8f70*/  @!P1 STG.E.128 desc[UR14][R2.64+0x80], R48 ;  /* 0x0000803002009986 */ /* 0x0003e8000c101d0e */
[----:B------:R1:W-:Y:S02]  /*8f80*/  @!P0 STG.E.128 desc[UR14][R2.64+0x100], R44 ;  /* 0x0001002c02008986 */ /* 0x0003e4000c101d0e */
.L_x_775:
[----:B------:R-:W-:Y:S05]  /*8f90*/  BSYNC B0 ;  /* 0x0000000000007941 */ /* 0x000fea0003800000 */
.L_x_774:
[----:B------:R-:W-:Y:S05]  /*8fa0*/  @P3 BRA `(.L_x_746) ;  /* 0x0000000000483947 */ /* 0x000fea0003800000 */
[----:B------:R-:W-:Y:S01]  /*8fb0*/  IADD3 R0, P0, R234, 0x20, RZ ;  /* 0x00000020ea007810 */ /* 0x000fe20007f1e0ff */
[----:B-1----:R-:W-:Y:S01]  /*8fc0*/  IMAD.MOV.U32 R2, RZ, RZ, R4 ;  /* 0x000000ffff027224 */ /* 0x002fe200078e0004 */
        /* <DEDUP_REMOVED lines=14> */
[----:B------:R2:W-:Y:S04]  /*90b0*/  @!P1 STG.E.128 desc[UR14][R2.64+0x80], R60 ;  /* 0x0000803c02009986 */ /* 0x0005e8000c101d0e */
[----:B------:R2:W-:Y:S02]  /*90c0*/  @!P0 STG.E.128 desc[UR14][R2.64+0x100], R56 ;  /* 0x0001003802008986 */ /* 0x0005e4000c101d0e */
.L_x_746:
[----:B------:R-:W-:Y:S05]  /*90d0*/  BSYNC B1 ;  /* 0x0000000000017941 */ /* 0x000fea0003800000 */
.L_x_732:
[----:B------:R-:W3:Y:S02]  /*90e0*/  LDC R0, c[0x0][0xc] ;  /* 0x00000300ff007b82 */ /* 0x000ee40000000800 */
[----:B---3--:R-:W-:-:S04]  /*90f0*/  IADD3 R238, R0, R238, RZ ;  /* 0x000000ee00ee7210 */ /* 0x008fc80007ffe0ff */
[----:B------:R-:W-:-:S13]  /*9100*/  ISETP.GE.AND P0, PT, R238, UR12, PT ;  /* 0x0000000cee007c0c */ /* 0x000fda000bf06270 */
[----:B------:R-:W-:Y:S05]  /*9110*/  @P0 BRA `(.L_x_776) ;  /* 0x0000000000040947 */ /* 0x000fea0003800000 */
[----:B------:R-:W-:Y:S05]  /*9120*/  BRA `(.L_x_777) ;  /* 0xffffff7400f47947 */ /* 0x000fea000383ffff */
.L_x_776:
[----:B------:R-:W-:Y:S05]  /*9130*/  EXIT ;  /* 0x000000000000794d */ /* 0x000fea0003800000 */
.L_x_778:
        /* <DEDUP_REMOVED lines=12> */
.L_x_823:


//--------------------- .text._ZN5flash25flash_bwd_dot_do_o_kernelILb0E23Flash_bwd_kernel_traitsILi192ELi64ELi64ELi8ELi4ELi2ELi2ELb0ELb0EN7cutlass6half_tE19Flash_kernel_traitsILi192ELi64ELi64ELi8ES3_EEEEvNS_16Flash_bwd_paramsE --------------------------
	.section	.text._ZN5flash25flash_bwd_dot_do_o_kernelILb0E23Flash_bwd_kernel_traitsILi192ELi64ELi64ELi8ELi4ELi2ELi2ELb0ELb0EN7cutlass6half_tE19Flash_kernel_traitsILi192ELi64ELi64ELi8ES3_EEEEvNS_16Flash_bwd_paramsE,"ax",@progbits
	.align	128
        .global         _ZN5flash25flash_bwd_dot_do_o_kernelILb0E23Flash_bwd_kernel_traitsILi192ELi64ELi64ELi8ELi4ELi2ELi2ELb0ELb0EN7cutlass6half_tE19Flash_kernel_traitsILi192ELi64ELi64ELi8ES3_EEEEvNS_16Flash_bwd_paramsE
        .type           _ZN5flash25flash_bwd_dot_do_o_kernelILb0E23Flash_bwd_kernel_traitsILi192ELi64ELi64ELi8ELi4ELi2ELi2ELb0ELb0EN7cutlass6half_tE19Flash_kernel_traitsILi192ELi64ELi64ELi8ES3_EEEEvNS_16Flash_bwd_paramsE,@function
        .size           _ZN5flash25flash_bwd_dot_do_o_kernelILb0E23Flash_bwd_kernel_traitsILi192ELi64ELi64ELi8ELi4ELi2ELi2ELb0ELb0EN7cutlass6half_tE19Flash_kernel_traitsILi192ELi64ELi64ELi8ES3_EEEEvNS_16Flash_bwd_paramsE,(.L_x_824 - _ZN5flash25flash_bwd_dot_do_o_kernelILb0E23Flash_bwd_kernel_traitsILi192ELi64ELi64ELi8ELi4ELi2ELi2ELb0ELb0EN7cutlass6half_tE19Flash_kernel_traitsILi192ELi64ELi64ELi8ES3_EEEEvNS_16Flash_bwd_paramsE)
        .other          _ZN5flash25flash_bwd_dot_do_o_kernelILb0E23Flash_bwd_kernel_traitsILi192ELi64ELi64ELi8ELi4ELi2ELi2ELb0ELb0EN7cutlass6half_tE19Flash_kernel_traitsILi192ELi64ELi64ELi8ES3_EEEEvNS_16Flash_bwd_paramsE,@"STO_CUDA_ENTRY STV_DEFAULT"
_ZN5flash25flash_bwd_dot_do_o_kernelILb0E23Flash_bwd_kernel_traitsILi192ELi64ELi64ELi8ELi4ELi2ELi2ELb0ELb0EN7cutlass6half_tE19Flash_kernel_traitsILi192ELi64ELi64ELi8ES3_EEEEvNS_16Flash_bwd_paramsE:
.text._ZN5flash25flash_bwd_dot_do_o_kernelILb0E23Flash_bwd_kernel_traitsILi192ELi64ELi64ELi8ELi4ELi2ELi2ELb0ELb0EN7cutlass6half_tE19Flash_kernel_traitsILi192ELi64ELi64ELi8ES3_EEEEvNS_16Flash_bwd_paramsE:
        /* <DEDUP_REMOVED lines=52> */
.L_x_779:
[----:B------:R-:W0:Y:S08]  /*0340*/  LDC R46, c[0x0][0x270] ;  /* 0x00009c00ff2e7b82 */ /* 0x000e300000000800 */
[----:B------:R-:W1:Y:S01]  /*0350*/  LDC R3, c[0x0][0x2d4] ;  /* 0x0000b500ff037b82 */ /* 0x000e620000000800 */
[----:B0-----:R-:W-:-:S04]  /*0360*/  IMAD R46, R7, R46, UR5 ;  /* 0x00000005072e7e24 */ /* 0x001fc8000f8e022e */
[----:B-1----:R-:W-:-:S07]  /*0370*/  IMAD R46, R46, R3, RZ ;  /* 0x000000032e2e7224 */ /* 0x002fce00078e02ff */
.L_x_780:
        /* <DEDUP_REMOVED lines=54> */
.L_x_782:
[----:B------:R-:W-:Y:S05]  /*06e0*/  BSYNC B0 ;  /* 0x0000000000007941 */ /* 0x000fea0003800000 */
.L_x_781:
        /* <DEDUP_REMOVED lines=37> */
.L_x_784:
[----:B------:R-:W-:Y:S05]  /*0940*/  BSYNC B0 ;  /* 0x0000000000007941 */ /* 0x000fea0003800000 */
.L_x_783:
        /* <DEDUP_REMOVED lines=41> */
.L_x_786:
[----:B------:R-:W-:Y:S05]  /*0be0*/  BSYNC B0 ;  /* 0x0000000000007941 */ /* 0x000fea0003800000 */
.L_x_785:
        /* <DEDUP_REMOVED lines=29> */
.L_x_788:
[----:B------:R-:W-:Y:S05]  /*0dc0*/  BSYNC B0 ;  /* 0x0000000000007941 */ /* 0x000fea0003800000 */
.L_x_787:
        /* <DEDUP_REMOVED lines=171> */
.L_x_789:
        /* <DEDUP_REMOVED lines=16> */
.L_x_824:


//--------------------- .text._ZN5flash25flash_bwd_dot_do_o_kernelILb1E23Flash_bwd_kernel_traitsILi192ELi64ELi64ELi8ELi4ELi2ELi2ELb0ELb0EN7cutlass6half_tE19Flash_kernel_traitsILi192ELi64ELi64ELi8ES3_EEEEvNS_16Flash_bwd_paramsE --------------------------
	.section	.text._ZN5flash25flash_bwd_dot_do_o_kernelILb1E23Flash_bwd_kernel_traitsILi192ELi64ELi64ELi8ELi4ELi2ELi2ELb0ELb0EN7cutlass6half_tE19Flash_kernel_traitsILi192ELi64ELi64ELi8ES3_EEEEvNS_16Flash_bwd_paramsE,"ax",@progbits
	.align	128
        .global         _ZN5flash25flash_bwd_dot_do_o_kernelILb1E23Flash_bwd_kernel_traitsILi192ELi64ELi64ELi8ELi4ELi2ELi2ELb0ELb0EN7cutlass6half_tE19Flash_kernel_traitsILi192ELi64ELi64ELi8ES3_EEEEvNS_16Flash_bwd_paramsE
        .type           _ZN5flash25flash_bwd_dot_do_o_kernelILb1E23Flash_bwd_kernel_traitsILi192ELi64ELi64ELi8ELi4ELi2ELi2ELb0ELb0EN7cutlass6half_tE19Flash_kernel_traitsILi192ELi64ELi64ELi8ES3_EEEEvNS_16Flash_bwd_paramsE,@function
        .size           _ZN5flash25flash_bwd_dot_do_o_kernelILb1E23Flash_bwd_kernel_traitsILi192ELi64ELi64ELi8ELi4ELi2ELi2ELb0ELb0EN7cutlass6half_tE19Flash_kernel_traitsILi192ELi64ELi64ELi8ES3_EEEEvNS_16Flash_bwd_paramsE,(.L_x_825 - _ZN5flash25flash_bwd_dot_do_o_kernelILb1E23Flash_bwd_kernel_traitsILi192ELi64ELi64ELi8ELi4ELi2ELi2ELb0ELb0EN7cutlass6half_tE19Flash_kernel_traitsILi192ELi64ELi64ELi8ES3_EEEEvNS_16Flash_bwd_paramsE)
        .other          _ZN5flash25flash_bwd_dot_do_o_kernelILb1E23Flash_bwd_kernel_traitsILi192ELi64ELi64ELi8ELi4ELi2ELi2ELb0ELb0EN7cutlass6half_tE19Flash_kernel_traitsILi192ELi64ELi64ELi8ES3_EEEEvNS_16Flash_bwd_paramsE,@"STO_CUDA_ENTRY STV_DEFAULT"
_ZN5flash25flash_bwd_dot_do_o_kernelILb1E23Flash_bwd_kernel_traitsILi192ELi64ELi64ELi8ELi4ELi2ELi2ELb0ELb0EN7cutlass6half_tE19Flash_kernel_traitsILi192ELi64ELi64ELi8ES3_EEEEvNS_16Flash_bwd_paramsE:
.text._ZN5flash25flash_bwd_dot_do_o_kernelILb1E23Flash_bwd_kernel_traitsILi192ELi64ELi64ELi8ELi4ELi2ELi2ELb0ELb0EN7cutlass6half_tE19Flash_kernel_traitsILi192ELi64ELi64ELi8ES3_EEEEvNS_16Flash_bwd_paramsE:
        /* <DEDUP_REMOVED lines=60> */
.L_x_790:
        /* <DEDUP_REMOVED lines=27> */
.L_x_791:
[----:B------:R-:W-:-:S04]  /*0570*/  IMAD R16, R16, R11, R29 ;  /* 0x0000000b10107224 */ /* 0x000fc800078e021d */
[----:B------:R-:W-:-:S07]  /*0580*/  IMAD R16, R16, R19, RZ ;  /* 0x0000001310107224 */ /* 0x000fce00078e02ff */
.L_x_792:
        /* <DEDUP_REMOVED lines=71> */
.L_x_794:
[----:B------:R-:W-:Y:S05]  /*0a00*/  BSYNC B0 ;  /* 0x0000000000007941 */ /* 0x000fea0003800000 */
.L_x_793:
        /* <DEDUP_REMOVED lines=31> */
.L_x_796:
[----:B------:R-:W-:Y:S05]  /*0c00*/  BSYNC B0 ;  /* 0x0000000000007941 */ /* 0x000fea0003800000 */
.L_x_795:
        /* <DEDUP_REMOVED lines=38> */
.L_x_798:
[----:B------:R-:W-:Y:S05]  /*0e70*/  BSYNC B0 ;  /* 0x0000000000007941 */ /* 0x000fea0003800000 */
.L_x_797:
        /* <DEDUP_REMOVED lines=34> */
.L_x_800:
[----:B------:R-:W-:Y:S05]  /*10a0*/  BSYNC B0 ;  /* 0x0000000000007941 */ /* 0x000fea0003800000 */
.L_x_799:
        /* <DEDUP_REMOVED lines=188> */
.L_x_801:
        /* <DEDUP_REMOVED lines=9> */
.L_x_825:


//--------------------- .nv.shared._ZN5flash44flash_bwd_dq_dk_dv_loop_seqk_parallel_kernelI23Flash_bwd_kernel_traitsILi192ELi64ELi64ELi8ELi4ELi2ELi2ELb1ELb1EN7cutlass6half_tE19Flash_kernel_traitsILi192ELi64ELi64ELi8ES3_EELb0ELb1ELb0ELb0ELb0ELb0ELb0EEEvNS_16Flash_bwd_paramsE --------------------------
	.section	.nv.shared._ZN5flash44flash_bwd_dq_dk_dv_loop_seqk_parallel_kernelI23Flash_bwd_kernel_traitsILi192ELi64ELi64ELi8ELi4ELi2ELi2ELb1ELb1EN7cutlass6half_tE19Flash_kernel_traitsILi192ELi64ELi64ELi8ES3_EELb0ELb1ELb0ELb0ELb0ELb0ELb0EEEvNS_16Flash_bwd_paramsE,"aw",@nobits
	.sectionflags	@""
	.align	16
	.zero		1024


//--------------------- .nv.shared.reserved.0     --------------------------
	.section	.nv.shared.reserved.0,"aw",@nobits
	.weak		__nv_reservedSMEM_offset_0_alias
	.size		__nv_reservedSMEM_offset_0_alias, 0, 0
	.other		__nv_reservedSMEM_offset_0_alias,@"STO_CUDA_RESERVED_SHARED STV_DEFAULT"
__nv_reservedSMEM_offset_0_alias:
	.zero		0


//--------------------- .nv.global                --------------------------
	.section	.nv.global,"aw",@nobits
.nv.global:
	.type		_ZN73_INTERNAL_31cad011_37_flash_bwd_hdim192_fp16_causal_sm80_cu_a6473388_29064cute1_E,@object
	.size		_ZN73_INTERNAL_31cad011_37_flash_bwd_hdim192_fp16_causal_sm80_cu_a6473388_29064cute1_E,(_ZN73_INTERNAL_31cad011_37_flash_bwd_hdim192_fp16_causal_sm80_cu_a6473388_29064cuda3std3__45__cpo6cbeginE - _ZN73_INTERNAL_31cad011_37_flash_bwd_hdim192_fp16_causal_sm80_cu_a6473388_29064cute1_E)
_ZN73_INTERNAL_31cad011_37_flash_bwd_hdim192_fp16_causal_sm80_cu_a6473388_29064cute1_E:
	.zero		1
	.type		_ZN73_INTERNAL_31cad011_37_flash_bwd_hdim192_fp16_causal_sm80_cu_a6473388_29064cuda3std3__45__cpo6cbeginE,@object
	.size		_ZN73_INTERNAL_31cad011_37_flash_bwd_hdim192_fp16_causal_sm80_cu_a6473388_29064cuda3std3__45__cpo6cbeginE,(_ZN73_INTERNAL_31cad011_37_flash_bwd_hdim192_fp16_causal_sm80_cu_a6473388_29064cuda3std3__48in_placeE - _ZN73_INTERNAL_31cad011_37_flash_bwd_hdim192_fp16_causal_sm80_cu_a6473388_29064cuda3std3__45__cpo6cbeginE)
_ZN73_INTERNAL_31cad011_37_flash_bwd_hdim192_fp16_causal_sm80_cu_a6473388_29064cuda3std3__45__cpo6cbeginE:
	.zero		1
	.type		_ZN73_INTERNAL_31cad011_37_flash_bwd_hdim192_fp16_causal_sm80_cu_a6473388_29064cuda3std3__48in_placeE,@object
	.size		_ZN73_INTERNAL_31cad011_37_flash_bwd_hdim192_fp16_causal_sm80_cu_a6473388_29064cuda3std3__48in_placeE,(_ZN73_INTERNAL_31cad011_37_flash_bwd_hdim192_fp16_causal_sm80_cu_a6473388_29064cuda3std6ranges3__45__cpo9iter_moveE - _ZN73_INTERNAL_31cad011_37_flash_bwd_hdim192_fp16_causal_sm80_cu_a6473388_29064cuda3std3__48in_placeE)
_ZN73_INTERNAL_31cad011_37_flash_bwd_hdim192_fp16_causal_sm80_cu_a6473388_29064cuda3std3__48in_placeE:
	.zero		1
	.type		_ZN73_INTERNAL_31cad011_37_flash_bwd_hdim192_fp16_causal_sm80_cu_a6473388_29064cuda3std6ranges3__45__cpo9iter_moveE,@object
	.size		_ZN73_INTERNAL_31cad011_37_flash_bwd_hdim192_fp16_causal_sm80_cu_a6473388_29064cuda3std6ranges3__45__cpo9iter_moveE,(_ZN73_INTERNAL_31cad011_37_flash_bwd_hdim192_fp16_causal_sm80_cu_a6473388_29064cuda3std3__45__cpo5beginE - _ZN73_INTERNAL_31cad011_37_flash_bwd_hdim192_fp16_causal_sm80_cu_a6473388_29064cuda3std6ranges3__45__cpo9iter_moveE)
_ZN73_INTERNAL_31cad011_37_flash_bwd_hdim192_fp16_causal_sm80_cu_a6473388_29064cuda3std6ranges3__45__cpo9iter_moveE:
	.zero		1
	.type		_ZN73_INTERNAL_31cad011_37_flash_bwd_hdim192_fp16_causal_sm80_cu_a6473388_29064cuda3std3__45__cpo5beginE,@object
	.size		_ZN73_INTERNAL_31cad011_37_flash_bwd_hdim192_fp16_causal_sm80_cu_a6473388_29064cuda3std3__45__cpo5beginE,(_ZN73_INTERNAL_31cad011_37_flash_bwd_hdim192_fp16_causal_sm80_cu_a6473388_29064cuda3std3__475_GLOBAL__N__31cad011_37_flash_bwd_hdim192_fp16_causal_sm80_cu_a6473388_29066ignoreE - _ZN73_INTERNAL_31cad011_37_flash_bwd_hdim192_fp16_causal_sm80_cu_a6473388_29064cuda3std3__45__cpo5beginE)
_ZN73_INTERNAL_31cad011_37_flash_bwd_hdim192_fp16_causal_sm80_cu_a6473388_29064cuda3std3__45__cpo5beginE:
	.zero		1
	.type		_ZN73_INTERNAL_31cad011_37_flash_bwd_hdim192_fp16_causal_sm80_cu_a6473388_29064cuda3std3__475_GLOBAL__N__31cad011_37_flash_bwd_hdim192_fp16_causal_sm80_cu_a6473388_29066ignoreE,@object
	.size		_ZN73_INTERNAL_31cad011_37_flash_bwd_hdim192_fp16_causal_sm80_cu_a6473388_29064cuda3std3__475_GLOBAL__N__31cad011_37_flash_bwd_hdim192_fp16_causal_sm80_cu_a6473388_29066ignoreE,(_ZN73_INTERNAL_31cad011_37_flash_bwd_hdim192_fp16_causal_sm80_cu_a6473388_29064cute7productE - _ZN73_INTERNAL_31cad011_37_flash_bwd_hdim192_fp16_causal_sm80_cu_a6473388_29064cuda3std3__475_GLOBAL__N__31cad011_37_flash_bwd_hdim192_fp16_causal_sm80_cu_a6473388_29066ignoreE)
_ZN73_INTERNAL_31cad011_37_flash_bwd_hdim192_fp16_causal_sm80_cu_a6473388_29064cuda3std3__475_GLOBAL__N__31cad011_37_flash_bwd_hdim192_fp16_causal_sm80_cu_a6473388_29066ignoreE:
	.zero		1
	.type		_ZN73_INTERNAL_31cad011_37_flash_bwd_hdim192_fp16_causal_sm80_cu_a6473388_29064cute7productE,@object
	.size		_ZN73_INTERNAL_31cad011_37_flash_bwd_hdim192_fp16_causal_sm80_cu_a6473388_29064cute7productE,(_ZN73_INTERNAL_31cad011_37_flash_bwd_hdim192_fp16_causal_sm80_cu_a6473388_29064cuda3std3__45__cpo3endE - _ZN73_INTERNAL_31cad011_37_flash_bwd_hdim192_fp16_causal_sm80_cu_a6473388_29064cute7productE)
_ZN73_INTERNAL_31cad011_37_flash_bwd_hdim192_fp16_causal_sm80_cu_a6473388_29064cute7productE:
	.zero		1
	.type		_ZN73_INTERNAL_31cad011_37_flash_bwd_hdim192_fp16_causal_sm80_cu_a6473388_29064cuda3std3__45__cpo3endE,@object
	.size		_ZN73_INTERNAL_31cad011_37_flash_bwd_hdim192_fp16_causal_sm80_cu_a6473388_29064cuda3std3__45__cpo3endE,(_ZN73_INTERNAL_31cad011_37_flash_bwd_hdim192_fp16_causal_sm80_cu_a6473388_29064cuda3std3__419piecewise_constructE - _ZN73_INTERNAL_31cad011_37_flash_bwd_hdim192_fp16_causal_sm80_cu_a6473388_29064cuda3std3__45__cpo3endE)
_ZN73_INTERNAL_31cad011_37_flash_bwd_hdim192_fp16_causal_sm80_cu_a6473388_29064cuda3std3__45__cpo3endE:
	.zero		1
	.type		_ZN73_INTERNAL_31cad011_37_flash_bwd_hdim192_fp16_causal_sm80_cu_a6473388_29064cuda3std3__419piecewise_constructE,@object
	.size		_ZN73_INTERNAL_31cad011_37_flash_bwd_hdim192_fp16_causal_sm80_cu_a6473388_29064cuda3std3__419piecewise_constructE,(_ZN73_INTERNAL_31cad011_37_flash_bwd_hdim192_fp16_causal_sm80_cu_a6473388_29064cuda3std3__45__cpo4cendE - _ZN73_INTERNAL_31cad011_37_flash_bwd_hdim192_fp16_causal_sm80_cu_a6473388_29064cuda3std3__419piecewise_constructE)
_ZN73_INTERNAL_31cad011_37_flash_bwd_hdim192_fp16_causal_sm80_cu_a6473388_29064cuda3std3__419piecewise_constructE:
	.zero		1
	.type		_ZN73_INTERNAL_31cad011_37_flash_bwd_hdim192_fp16_causal_sm80_cu_a6473388_29064cuda3std3__45__cpo4cendE,@object
	.size		_ZN73_INTERNAL_31cad011_37_flash_bwd_hdim192_fp16_causal_sm80_cu_a6473388_29064cuda3std3__45__cpo4cendE,(_ZN73_INTERNAL_31cad011_37_flash_bwd_hdim192_fp16_causal_sm80_cu_a6473388_29064cuda3std6ranges3__45__cpo4swapE - _ZN73_INTERNAL_31cad011_37_flash_bwd_hdim192_fp16_causal_sm80_cu_a6473388_29064cuda3std3__45__cpo4cendE)
_ZN73_INTERNAL_31cad011_37_flash_bwd_hdim192_fp16_causal_sm80_cu_a6473388_29064cuda3std3__45__cpo4cendE:
	.zero		1
	.type		_ZN73_INTERNAL_31cad011_37_flash_bwd_hdim192_fp16_causal_sm80_cu_a6473388_29064cuda3std6ranges3__45__cpo4swapE,@object
	.size		_ZN73_INTERNAL_31cad011_37_flash_bwd_hdim192_fp16_causal_sm80_cu_a6473388_29064cuda3std6ranges3__45__cpo4swapE,(.L_7 - _ZN73_INTERNAL_31cad011_37_flash_bwd_hdim192_fp16_causal_sm80_cu_a6473388_29064cuda3std6ranges3__45__cpo4swapE)
_ZN73_INTERNAL_31cad011_37_flash_bwd_hdim192_fp16_causal_sm80_cu_a6473388_29064cuda3std6ranges3__45__cpo4swapE:
	.zero		1
.L_7:


//--------------------- .nv.shared._ZN5flash44flash_bwd_dq_dk_dv_loop_seqk_parallel_kernelI23Flash_bwd_kernel_traitsILi192ELi64ELi64ELi8ELi4ELi2ELi2ELb1ELb1EN7cutlass6half_tE19Flash_kernel_traitsILi192ELi64ELi64ELi8ES3_EELb0ELb1ELb0ELb0ELb0ELb1ELb0EEEvNS_16Flash_bwd_paramsE --------------------------
	.section	.nv.shared._ZN5flash44flash_bwd_dq_dk_dv_loop_seqk_parallel_kernelI23Flash_bwd_kernel_traitsILi192ELi64ELi64ELi8ELi4ELi2ELi2ELb1ELb1EN7cutlass6half_tE19Flash_kernel_traitsILi192ELi64ELi64ELi8ES3_EELb0ELb1ELb0ELb0ELb0ELb1ELb0EEEvNS_16Flash_bwd_paramsE,"aw",@nobits
	.sectionflags	@""
	.align	16
	.zero		1024


//--------------------- .nv.shared._ZN5flash44flash_bwd_dq_dk_dv_loop_seqk_parallel_kernelI23Flash_bwd_kernel_traitsILi192ELi64ELi64ELi8ELi4ELi2ELi2ELb1ELb1EN7cutlass6half_tE19Flash_kernel_traitsILi192ELi64ELi64ELi8ES3_EELb0ELb1ELb0ELb1ELb0ELb0ELb0EEEvNS_16Flash_bwd_paramsE --------------------------
	.section	.nv.shared._ZN5flash44flash_bwd_dq_dk_dv_loop_seqk_parallel_kernelI23Flash_bwd_kernel_traitsILi192ELi64ELi64ELi8ELi4ELi2ELi2ELb1ELb1EN7cutlass6half_tE19Flash_kernel_traitsILi192ELi64ELi64ELi8ES3_EELb0ELb1ELb0ELb1ELb0ELb0ELb0EEEvNS_16Flash_bwd_paramsE,"aw",@nobits
	.sectionflags	@""
	.align	16
	.zero		1024


//--------------------- .nv.shared._ZN5flash44flash_bwd_dq_dk_dv_loop_seqk_parallel_kernelI23Flash_bwd_kernel_traitsILi192ELi64ELi64ELi8ELi4ELi2ELi2ELb0ELb0EN7cutlass6half_tE19Flash_kernel_traitsILi192ELi64ELi64ELi8ES3_EELb0ELb1ELb0ELb0ELb0ELb0ELb0EEEvNS_16Flash_bwd_paramsE --------------------------
	.section	.nv.shared._ZN5flash44flash_bwd_dq_dk_dv_loop_seqk_parallel_kernelI23Flash_bwd_kernel_traitsILi192ELi64ELi64ELi8ELi4ELi2ELi2ELb0ELb0EN7cutlass6half_tE19Flash_kernel_traitsILi192ELi64ELi64ELi8ES3_EELb0ELb1ELb0ELb0ELb0ELb0ELb0EEEvNS_16Flash_bwd_paramsE,"aw",@nobits
	.sectionflags	@""
	.align	16
	.zero		1024


//--------------------- .nv.shared._ZN5flash44flash_bwd_dq_dk_dv_loop_seqk_parallel_kernelI23Flash_bwd_kernel_traitsILi192ELi64ELi64ELi8ELi4ELi2ELi2ELb0ELb0EN7cutlass6half_tE19Flash_kernel_traitsILi192ELi64ELi64ELi8ES3_EELb0ELb1ELb0ELb0ELb0ELb1ELb0EEEvNS_16Flash_bwd_paramsE --------------------------
	.section	.nv.shared._ZN5flash44flash_bwd_dq_dk_dv_loop_seqk_parallel_kernelI23Flash_bwd_kernel_traitsILi192ELi64ELi64ELi8ELi4ELi2ELi2ELb0ELb0EN7cutlass6half_tE19Flash_kernel_traitsILi192ELi64ELi64ELi8ES3_EELb0ELb1ELb0ELb0ELb0ELb1ELb0EEEvNS_16Flash_bwd_paramsE,"aw",@nobits
	.sectionflags	@""
	.align	16
	.zero		1024


//--------------------- .nv.shared._ZN5flash44flash_bwd_dq_dk_dv_loop_seqk_parallel_kernelI23Flash_bwd_kernel_traitsILi192ELi64ELi64ELi8ELi4ELi2ELi2ELb0ELb0EN7cutlass6half_tE19Flash_kernel_traitsILi192ELi64ELi64ELi8ES3_EELb0ELb1ELb0ELb1ELb0ELb0ELb0EEEvNS_16Flash_bwd_paramsE --------------------------
	.section	.nv.shared._ZN5flash44flash_bwd_dq_dk_dv_loop_seqk_parallel_kernelI23Flash_bwd_kernel_traitsILi192ELi64ELi64ELi8ELi4ELi2ELi2ELb0ELb0EN7cutlass6half_tE19Flash_kernel_traitsILi192ELi64ELi64ELi8ES3_EELb0ELb1ELb0ELb1ELb0ELb0ELb0EEEvNS_16Flash_bwd_paramsE,"aw",@nobits
	.sectionflags	@""
	.align	16
	.zero		1024


//--------------------- .nv.shared._ZN5flash27flash_bwd_convert_dq_kernelI23Flash_bwd_kernel_traitsILi192ELi64ELi64ELi8ELi4ELi2ELi2ELb1ELb1EN7cutlass6half_tE19Flash_kernel_traitsILi192ELi64ELi64ELi8ES3_EEEEvNS_16Flash_bwd_paramsEi --------------------------
	.section	.nv.shared._ZN5flash27flash_bwd_convert_dq_kernelI23Flash_bwd_kernel_traitsILi192ELi64ELi64ELi8ELi4ELi2ELi2ELb1ELb1EN7cutlass6half_tE19Flash_kernel_traitsILi192ELi64ELi64ELi8ES3_EEEEvNS_16Flash_bwd_paramsEi,"aw",@nobits
	.sectionflags	@""
	.align	16
	.zero		1024


//--------------------- .nv.shared._ZN5flash44flash_bwd_dq_dk_dv_loop_seqk_parallel_kernelI23Flash_bwd_kernel_traitsILi192ELi64ELi64ELi8ELi4ELi2ELi2ELb1ELb1EN7cutlass6half_tE19Flash_kernel_traitsILi192ELi64ELi64ELi8ES3_EELb1ELb1ELb0ELb0ELb0ELb0ELb0EEEvNS_16Flash_bwd_paramsE --------------------------
	.section	.nv.shared._ZN5flash44flash_bwd_dq_dk_dv_loop_seqk_parallel_kernelI23Flash_bwd_kernel_traitsILi192ELi64ELi64ELi8ELi4ELi2ELi2ELb1ELb1EN7cutlass6half_tE19Flash_kernel_traitsILi192ELi64ELi64ELi8ES3_EELb1ELb1ELb0ELb0ELb0ELb0ELb0EEEvNS_16Flash_bwd_paramsE,"aw",@nobits
	.sectionflags	@""
	.align	16
	.zero		1024


//--------------------- .nv.shared._ZN5flash44flash_bwd_dq_dk_dv_loop_seqk_parallel_kernelI23Flash_bwd_kernel_traitsILi192ELi64ELi64ELi8ELi4ELi2ELi2ELb1ELb1EN7cutlass6half_tE19Flash_kernel_traitsILi192ELi64ELi64ELi8ES3_EELb0ELb1ELb0ELb0ELb0ELb0ELb1EEEvNS_16Flash_bwd_paramsE --------------------------
	.section	.nv.shared._ZN5flash44flash_bwd_dq_dk_dv_loop_seqk_parallel_kernelI23Flash_bwd_kernel_traitsILi192ELi64ELi64ELi8ELi4ELi2ELi2ELb1ELb1EN7cutlass6half_tE19Flash_kernel_traitsILi192ELi64ELi64ELi8ES3_EELb0ELb1ELb0ELb0ELb0ELb0ELb1EEEvNS_16Flash_bwd_paramsE,"aw",@nobits
	.sectionflags	@""
	.align	16
	.zero		1024


//--------------------- .nv.shared._ZN5flash44flash_bwd_dq_dk_dv_loop_seqk_parallel_kernelI23Flash_bwd_kernel_traitsILi192ELi64ELi64ELi8ELi4ELi2ELi2ELb1ELb1EN7cutlass6half_tE19Flash_kernel_traitsILi192ELi64ELi64ELi8ES3_EELb1ELb1ELb0ELb0ELb0ELb1ELb0EEEvNS_16Flash_bwd_paramsE --------------------------
	.section	.nv.shared._ZN5flash44flash_bwd_dq_dk_dv_loop_seqk_parallel_kernelI23Flash_bwd_kernel_traitsILi192ELi64ELi64ELi8ELi4ELi2ELi2ELb1ELb1EN7cutlass6half_tE19Flash_kernel_traitsILi192ELi64ELi64ELi8ES3_EELb1ELb1ELb0ELb0ELb0ELb1ELb0EEEvNS_16Flash_bwd_paramsE,"aw",@nobits
	.sectionflags	@""
	.align	16
	.zero		1024


//--------------------- .nv.shared._ZN5flash44flash_bwd_dq_dk_dv_loop_seqk_parallel_kernelI23Flash_bwd_kernel_traitsILi192ELi64ELi64ELi8ELi4ELi2ELi2ELb1ELb1EN7cutlass6half_tE19Flash_kernel_traitsILi192ELi64ELi64ELi8ES3_EELb0ELb1ELb0ELb0ELb0ELb1ELb1EEEvNS_16Flash_bwd_paramsE --------------------------
	.section	.nv.shared._ZN5flash44flash_bwd_dq_dk_dv_loop_seqk_parallel_kernelI23Flash_bwd_kernel_traitsILi192ELi64ELi64ELi8ELi4ELi2ELi2ELb1ELb1EN7cutlass6half_tE19Flash_kernel_traitsILi192ELi64ELi64ELi8ES3_EELb0ELb1ELb0ELb0ELb0ELb1ELb1EEEvNS_16Flash_bwd_paramsE,"aw",@nobits
	.sectionflags	@""
	.align	16
	.zero		1024


//--------------------- .nv.shared._ZN5flash44flash_bwd_dq_dk_dv_loop_seqk_parallel_kernelI23Flash_bwd_kernel_traitsILi192ELi64ELi64ELi8ELi4ELi2ELi2ELb1ELb1EN7cutlass6half_tE19Flash_kernel_traitsILi192ELi64ELi64ELi8ES3_EELb1ELb1ELb0ELb1ELb0ELb0ELb0EEEvNS_16Flash_bwd_paramsE --------------------------
	.section	.nv.shared._ZN5flash44flash_bwd_dq_dk_dv_loop_seqk_parallel_kernelI23Flash_bwd_kernel_traitsILi192ELi64ELi64ELi8ELi4ELi2ELi2ELb1ELb1EN7cutlass6half_tE19Flash_kernel_traitsILi192ELi64ELi64ELi8ES3_EELb1ELb1ELb0ELb1ELb0ELb0ELb0EEEvNS_16Flash_bwd_paramsE,"aw",@nobits
	.sectionflags	@""
	.align	16
	.zero		1024


//--------------------- .nv.shared._ZN5flash44flash_bwd_dq_dk_dv_loop_seqk_parallel_kernelI23Flash_bwd_kernel_traitsILi192ELi64ELi64ELi8ELi4ELi2ELi2ELb1ELb1EN7cutlass6half_tE19Flash_kernel_traitsILi192ELi64ELi64ELi8ES3_EELb0ELb1ELb0ELb1ELb0ELb0ELb1EEEvNS_16Flash_bwd_paramsE --------------------------
	.section	.nv.shared._ZN5flash44flash_bwd_dq_dk_dv_loop_seqk_parallel_kernelI23Flash_bwd_kernel_traitsILi192ELi64ELi64ELi8ELi4ELi2ELi2ELb1ELb1EN7cutlass6half_tE19Flash_kernel_traitsILi192ELi64ELi64ELi8ES3_EELb0ELb1ELb0ELb1ELb0ELb0ELb1EEEvNS_16Flash_bwd_paramsE,"aw",@nobits
	.sectionflags	@""
	.align	16
	.zero		1024


//--------------------- .nv.shared._ZN5flash25flash_bwd_dot_do_o_kernelILb0E23Flash_bwd_kernel_traitsILi192ELi64ELi64ELi8ELi4ELi2ELi2ELb1ELb1EN7cutlass6half_tE19Flash_kernel_traitsILi192ELi64ELi64ELi8ES3_EEEEvNS_16Flash_bwd_paramsE --------------------------
	.section	.nv.shared._ZN5flash25flash_bwd_dot_do_o_kernelILb0E23Flash_bwd_kernel_traitsILi192ELi64ELi64ELi8ELi4ELi2ELi2ELb1ELb1EN7cutlass6half_tE19Flash_kernel_traitsILi192ELi64ELi64ELi8ES3_EEEEvNS_16Flash_bwd_paramsE,"aw",@nobits
	.sectionflags	@""
	.align	16
	.zero		1024


//--------------------- .nv.shared._ZN5flash25flash_bwd_dot_do_o_kernelILb1E23Flash_bwd_kernel_traitsILi192ELi64ELi64ELi8ELi4ELi2ELi2ELb1ELb1EN7cutlass6half_tE19Flash_kernel_traitsILi192ELi64ELi64ELi8ES3_EEEEvNS_16Flash_bwd_paramsE --------------------------
	.section	.nv.shared._ZN5flash25flash_bwd_dot_do_o_kernelILb1E23Flash_bwd_kernel_traitsILi192ELi64ELi64ELi8ELi4ELi2ELi2ELb1ELb1EN7cutlass6half_tE19Flash_kernel_traitsILi192ELi64ELi64ELi8ES3_EEEEvNS_16Flash_bwd_paramsE,"aw",@nobits
	.sectionflags	@""
	.align	16
	.zero		1024


//--------------------- .nv.shared._ZN5flash27flash_bwd_convert_dq_kernelI23Flash_bwd_kernel_traitsILi192ELi64ELi64ELi8ELi4ELi2ELi2ELb0ELb0EN7cutlass6half_tE19Flash_kernel_traitsILi192ELi64ELi64ELi8ES3_EEEEvNS_16Flash_bwd_paramsEi --------------------------
	.section	.nv.shared._ZN5flash27flash_bwd_convert_dq_kernelI23Flash_bwd_kernel_traitsILi192ELi64ELi64ELi8ELi4ELi2ELi2ELb0ELb0EN7cutlass6half_tE19Flash_kernel_traitsILi192ELi64ELi64ELi8ES3_EEEEvNS_16Flash_bwd_paramsEi,"aw",@nobits
	.sectionflags	@""
	.align	16
	.zero		1024


//--------------------- .nv.shared._ZN5flash44flash_bwd_dq_dk_dv_loop_seqk_parallel_kernelI23Flash_bwd_kernel_traitsILi192ELi64ELi64ELi8ELi4ELi2ELi2ELb0ELb0EN7cutlass6half_tE19Flash_kernel_traitsILi192ELi64ELi64ELi8ES3_EELb1ELb1ELb0ELb0ELb0ELb0ELb0EEEvNS_16Flash_bwd_paramsE --------------------------
	.section	.nv.shared._ZN5flash44flash_bwd_dq_dk_dv_loop_seqk_parallel_kernelI23Flash_bwd_kernel_traitsILi192ELi64ELi64ELi8ELi4ELi2ELi2ELb0ELb0EN7cutlass6half_tE19Flash_kernel_traitsILi192ELi64ELi64ELi8ES3_EELb1ELb1ELb0ELb0ELb0ELb0ELb0EEEvNS_16Flash_bwd_paramsE,"aw",@nobits
	.sectionflags	@""
	.align	16
	.zero		1024


//--------------------- .nv.shared._ZN5flash44flash_bwd_dq_dk_dv_loop_seqk_parallel_kernelI23Flash_bwd_kernel_traitsILi192ELi64ELi64ELi8ELi4ELi2ELi2ELb0ELb0EN7cutlass6half_tE19Flash_kernel_traitsILi192ELi64ELi64ELi8ES3_EELb0ELb1ELb0ELb0ELb0ELb0ELb1EEEvNS_16Flash_bwd_paramsE --------------------------
	.section	.nv.shared._ZN5flash44flash_bwd_dq_dk_dv_loop_seqk_parallel_kernelI23Flash_bwd_kernel_traitsILi192ELi64ELi64ELi8ELi4ELi2ELi2ELb0ELb0EN7cutlass6half_tE19Flash_kernel_traitsILi192ELi64ELi64ELi8ES3_EELb0ELb1ELb0ELb0ELb0ELb0ELb1EEEvNS_16Flash_bwd_paramsE,"aw",@nobits
	.sectionflags	@""
	.align	16
	.zero		1024


//--------------------- .nv.shared._ZN5flash44flash_bwd_dq_dk_dv_loop_seqk_parallel_kernelI23Flash_bwd_kernel_traitsILi192ELi64ELi64ELi8ELi4ELi2ELi2ELb0ELb0EN7cutlass6half_tE19Flash_kernel_traitsILi192ELi64ELi64ELi8ES3_EELb1ELb1ELb0ELb0ELb0ELb1ELb0EEEvNS_16Flash_bwd_paramsE --------------------------
	.section	.nv.shared._ZN5flash44flash_bwd_dq_dk_dv_loop_seqk_parallel_kernelI23Flash_bwd_kernel_traitsILi192ELi64ELi64ELi8ELi4ELi2ELi2ELb0ELb0EN7cutlass6half_tE19Flash_kernel_traitsILi192ELi64ELi64ELi8ES3_EELb1ELb1ELb0ELb0ELb0ELb1ELb0EEEvNS_16Flash_bwd_paramsE,"aw",@nobits
	.sectionflags	@""
	.align	16
	.zero		1024


//--------------------- .nv.shared._ZN5flash44flash_bwd_dq_dk_dv_loop_seqk_parallel_kernelI23Flash_bwd_kernel_traitsILi192ELi64ELi64ELi8ELi4ELi2ELi2ELb0ELb0EN7cutlass6half_tE19Flash_kernel_traitsILi192ELi64ELi64ELi8ES3_EELb0ELb1ELb0ELb0ELb0ELb1ELb1EEEvNS_16Flash_bwd_paramsE --------------------------
	.section	.nv.shared._ZN5flash44flash_bwd_dq_dk_dv_loop_seqk_parallel_kernelI23Flash_bwd_kernel_traitsILi192ELi64ELi64ELi8ELi4ELi2ELi2ELb0ELb0EN7cutlass6half_tE19Flash_kernel_traitsILi192ELi64ELi64ELi8ES3_EELb0ELb1ELb0ELb0ELb0ELb1ELb1EEEvNS_16Flash_bwd_paramsE,"aw",@nobits
	.sectionflags	@""
	.align	16
	.zero		1024


//--------------------- .nv.shared._ZN5flash44flash_bwd_dq_dk_dv_loop_seqk_parallel_kernelI23Flash_bwd_kernel_traitsILi192ELi64ELi64ELi8ELi4ELi2ELi2ELb0ELb0EN7cutlass6half_tE19Flash_kernel_traitsILi192ELi64ELi64ELi8ES3_EELb1ELb1ELb0ELb1ELb0ELb0ELb0EEEvNS_16Flash_bwd_paramsE --------------------------
	.section	.nv.shared._ZN5flash44flash_bwd_dq_dk_dv_loop_seqk_parallel_kernelI23Flash_bwd_kernel_traitsILi192ELi64ELi64ELi8ELi4ELi2ELi2ELb0ELb0EN7cutlass6half_tE19Flash_kernel_traitsILi192ELi64ELi64ELi8ES3_EELb1ELb1ELb0ELb1ELb0ELb0ELb0EEEvNS_16Flash_bwd_paramsE,"aw",@nobits
	.sectionflags	@""
	.align	16
	.zero		1024


//--------------------- .nv.shared._ZN5flash44flash_bwd_dq_dk_dv_loop_seqk_parallel_kernelI23Flash_bwd_kernel_traitsILi192ELi64ELi64ELi8ELi4ELi2ELi2ELb0ELb0EN7cutlass6half_tE19Flash_kernel_traitsILi192ELi64ELi64ELi8ES3_EELb0ELb1ELb0ELb1ELb0ELb0ELb1EEEvNS_16Flash_bwd_paramsE --------------------------
	.section	.nv.shared._ZN5flash44flash_bwd_dq_dk_dv_loop_seqk_parallel_kernelI23Flash_bwd_kernel_traitsILi192ELi64ELi64ELi8ELi4ELi2ELi2ELb0ELb0EN7cutlass6half_tE19Flash_kernel_traitsILi192ELi64ELi64ELi8ES3_EELb0ELb1ELb0ELb1ELb0ELb0ELb1EEEvNS_16Flash_bwd_paramsE,"aw",@nobits
	.sectionflags	@""
	.align	16
	.zero		1024


//--------------------- .nv.shared._ZN5flash25flash_bwd_dot_do_o_kernelILb0E23Flash_bwd_kernel_traitsILi192ELi64ELi64ELi8ELi4ELi2ELi2ELb0ELb0EN7cutlass6half_tE19Flash_kernel_traitsILi192ELi64ELi64ELi8ES3_EEEEvNS_16Flash_bwd_paramsE --------------------------
	.section	.nv.shared._ZN5flash25flash_bwd_dot_do_o_kernelILb0E23Flash_bwd_kernel_traitsILi192ELi64ELi64ELi8ELi4ELi2ELi2ELb0ELb0EN7cutlass6half_tE19Flash_kernel_traitsILi192ELi64ELi64ELi8ES3_EEEEvNS_16Flash_bwd_paramsE,"aw",@nobits
	.sectionflags	@""
	.align	16
	.zero		1024


//--------------------- .nv.shared._ZN5flash25flash_bwd_dot_do_o_kernelILb1E23Flash_bwd_kernel_traitsILi192ELi64ELi64ELi8ELi4ELi2ELi2ELb0ELb0EN7cutlass6half_tE19Flash_kernel_traitsILi192ELi64ELi64ELi8ES3_EEEEvNS_16Flash_bwd_paramsE --------------------------
	.section	.nv.shared._ZN5flash25flash_bwd_dot_do_o_kernelILb1E23Flash_bwd_kernel_traitsILi192ELi64ELi64ELi8ELi4ELi2ELi2ELb0ELb0EN7cutlass6half_tE19Flash_kernel_traitsILi192ELi64ELi64ELi8ES3_EEEEvNS_16Flash_bwd_paramsE,"aw",@nobits
	.sectionflags	@""
	.align	16
	.zero		1024


//--------------------- .nv.constant0._ZN5flash44flash_bwd_dq_dk_dv_loop_seqk_parallel_kernelI23Flash_bwd_kernel_traitsILi192ELi64ELi64ELi8ELi4ELi2ELi2ELb1ELb1EN7cutlass6half_tE19Flash_kernel_traitsILi192ELi64ELi64ELi8ES3_EELb0ELb1ELb0ELb0ELb0ELb0ELb0EEEvNS_16Flash_bwd_paramsE --------------------------
	.section	.nv.constant0._ZN5flash44flash_bwd_dq_dk_dv_loop_seqk_parallel_kernelI23Flash_bwd_kernel_traitsILi192ELi64ELi64ELi8ELi4ELi2ELi2ELb1ELb1EN7cutlass6half_tE19Flash_kernel_traitsILi192ELi64ELi64ELi8ES3_EELb0ELb1ELb0ELb0ELb0ELb0ELb0EEEvNS_16Flash_bwd_paramsE,"a",@progbits
	.sectionflags	@""
	.align	4
.nv.constant0._ZN5flash44flash_bwd_dq_dk_dv_loop_seqk_parallel_kernelI23Flash_bwd_kernel_traitsILi192ELi64ELi64ELi8ELi4ELi2ELi2ELb1ELb1EN7cutlass6half_tE19Flash_kernel_traitsILi192ELi64ELi64ELi8ES3_EELb0ELb1ELb0ELb0ELb0ELb0ELb0EEEvNS_16Flash_bwd_paramsE:
	.zero		1168


//--------------------- .nv.constant0._ZN5flash44flash_bwd_dq_dk_dv_loop_seqk_parallel_kernelI23Flash_bwd_kernel_traitsILi192ELi64ELi64ELi8ELi4ELi2ELi2ELb1ELb1EN7cutlass6half_tE19Flash_kernel_traitsILi192ELi64ELi64ELi8ES3_EELb0ELb1ELb0ELb0ELb0ELb1ELb0EEEvNS_16Flash_bwd_paramsE --------------------------
	.section	.nv.constant0._ZN5flash44flash_bwd_dq_dk_dv_loop_seqk_parallel_kernelI23Flash_bwd_kernel_traitsILi192ELi64ELi64ELi8ELi4ELi2ELi2ELb1ELb1EN7cutlass6half_tE19Flash_kernel_traitsILi192ELi64ELi64ELi8ES3_EELb0ELb1ELb0ELb0ELb0ELb1ELb0EEEvNS_16Flash_bwd_paramsE,"a",@progbits
	.sectionflags	@""
	.align	4
.nv.constant0._ZN5flash44flash_bwd_dq_dk_dv_loop_seqk_parallel_kernelI23Flash_bwd_kernel_traitsILi192ELi64ELi64ELi8ELi4ELi2ELi2ELb1ELb1EN7cutlass6half_tE19Flash_kernel_traitsILi192ELi64ELi64ELi8ES3_EELb0ELb1ELb0ELb0ELb0ELb1ELb0EEEvNS_16Flash_bwd_paramsE:
	.zero		1168


//--------------------- .nv.constant0._ZN5flash44flash_bwd_dq_dk_dv_loop_seqk_parallel_kernelI23Flash_bwd_kernel_traitsILi192ELi64ELi64ELi8ELi4ELi2ELi2ELb1ELb1EN7cutlass6half_tE19Flash_kernel_traitsILi192ELi64ELi64ELi8ES3_EELb0ELb1ELb0ELb1ELb0ELb0ELb0EEEvNS_16Flash_bwd_paramsE --------------------------
	.section	.nv.constant0._ZN5flash44flash_bwd_dq_dk_dv_loop_seqk_parallel_kernelI23Flash_bwd_kernel_traitsILi192ELi64ELi64ELi8ELi4ELi2ELi2ELb1ELb1EN7cutlass6half_tE19Flash_kernel_traitsILi192ELi64ELi64ELi8ES3_EELb0ELb1ELb0ELb1ELb0ELb0ELb0EEEvNS_16Flash_bwd_paramsE,"a",@progbits
	.sectionflags	@""
	.align	4
.nv.constant0._ZN5flash44flash_bwd_dq_dk_dv_loop_seqk_parallel_kernelI23Flash_bwd_kernel_traitsILi192ELi64ELi64ELi8ELi4ELi2ELi2ELb1ELb1EN7cutlass6half_tE19Flash_kernel_traitsILi192ELi64ELi64ELi8ES3_EELb0ELb1ELb0ELb1ELb0ELb0ELb0EEEvNS_16Flash_bwd_paramsE:
	.zero		1168


//--------------------- .nv.constant0._ZN5flash44flash_bwd_dq_dk_dv_loop_seqk_parallel_kernelI23Flash_bwd_kernel_traitsILi192ELi64ELi64ELi8ELi4ELi2ELi2ELb0ELb0EN7cutlass6half_tE19Flash_kernel_traitsILi192ELi64ELi64ELi8ES3_EELb0ELb1ELb0ELb0ELb0ELb0ELb0EEEvNS_16Flash_bwd_paramsE --------------------------
	.section	.nv.constant0._ZN5flash44flash_bwd_dq_dk_dv_loop_seqk_parallel_kernelI23Flash_bwd_kernel_traitsILi192ELi64ELi64ELi8ELi4ELi2ELi2ELb0ELb0EN7cutlass6half_tE19Flash_kernel_traitsILi192ELi64ELi64ELi8ES3_EELb0ELb1ELb0ELb0ELb0ELb0ELb0EEEvNS_16Flash_bwd_paramsE,"a",@progbits
	.sectionflags	@""
	.align	4
.nv.constant0._ZN5flash44flash_bwd_dq_dk_dv_loop_seqk_parallel_kernelI23Flash_bwd_kernel_traitsILi192ELi64ELi64ELi8ELi4ELi2ELi2ELb0ELb0EN7cutlass6half_tE19Flash_kernel_traitsILi192ELi64ELi64ELi8ES3_EELb0ELb1ELb0ELb0ELb0ELb0ELb0EEEvNS_16Flash_bwd_paramsE:
	.zero		1168


//--------------------- .nv.constant0._ZN5flash44flash_bwd_dq_dk_dv_loop_seqk_parallel_kernelI23Flash_bwd_kernel_traitsILi192ELi64ELi64ELi8ELi4ELi2ELi2ELb0ELb0EN7cutlass6half_tE19Flash_kernel_traitsILi192ELi64ELi64ELi8ES3_EELb0ELb1ELb0ELb0ELb0ELb1ELb0EEEvNS_16Flash_bwd_paramsE --------------------------
	.section	.nv.constant0._ZN5flash44flash_bwd_dq_dk_dv_loop_seqk_parallel_kernelI23Flash_bwd_kernel_traitsILi192ELi64ELi64ELi8ELi4ELi2ELi2ELb0ELb0EN7cutlass6half_tE19Flash_kernel_traitsILi192ELi64ELi64ELi8ES3_EELb0ELb1ELb0ELb0ELb0ELb1ELb0EEEvNS_16Flash_bwd_paramsE,"a",@progbits
	.sectionflags	@""
	.align	4
.nv.constant0._ZN5flash44flash_bwd_dq_dk_dv_loop_seqk_parallel_kernelI23Flash_bwd_kernel_traitsILi192ELi64ELi64ELi8ELi4ELi2ELi2ELb0ELb0EN7cutlass6half_tE19Flash_kernel_traitsILi192ELi64ELi64ELi8ES3_EELb0ELb1ELb0ELb0ELb0ELb1ELb0EEEvNS_16Flash_bwd_paramsE:
	.zero		1168


//--------------------- .nv.constant0._ZN5flash44flash_bwd_dq_dk_dv_loop_seqk_parallel_kernelI23Flash_bwd_kernel_traitsILi192ELi64ELi64ELi8ELi4ELi2ELi2ELb0ELb0EN7cutlass6half_tE19Flash_kernel_traitsILi192ELi64ELi64ELi8ES3_EELb0ELb1ELb0ELb1ELb0ELb0ELb0EEEvNS_16Flash_bwd_paramsE --------------------------
	.section	.nv.constant0._ZN5flash44flash_bwd_dq_dk_dv_loop_seqk_parallel_kernelI23Flash_bwd_kernel_traitsILi192ELi64ELi64ELi8ELi4ELi2ELi2ELb0ELb0EN7cutlass6half_tE19Flash_kernel_traitsILi192ELi64ELi64ELi8ES3_EELb0ELb1ELb0ELb1ELb0ELb0ELb0EEEvNS_16Flash_bwd_paramsE,"a",@progbits
	.sectionflags	@""
	.align	4
.nv.constant0._ZN5flash44flash_bwd_dq_dk_dv_loop_seqk_parallel_kernelI23Flash_bwd_kernel_traitsILi192ELi64ELi64ELi8ELi4ELi2ELi2ELb0ELb0EN7cutlass6half_tE19Flash_kernel_traitsILi192ELi64ELi64ELi8ES3_EELb0ELb1ELb0ELb1ELb0ELb0ELb0EEEvNS_16Flash_bwd_paramsE:
	.zero		1168


//--------------------- .nv.constant0._ZN5flash27flash_bwd_convert_dq_kernelI23Flash_bwd_kernel_traitsILi192ELi64ELi64ELi8ELi4ELi2ELi2ELb1ELb1EN7cutlass6half_tE19Flash_kernel_traitsILi192ELi64ELi64ELi8ES3_EEEEvNS_16Flash_bwd_paramsEi --------------------------
	.section	.nv.constant0._ZN5flash27flash_bwd_convert_dq_kernelI23Flash_bwd_kernel_traitsILi192ELi64ELi64ELi8ELi4ELi2ELi2ELb1ELb1EN7cutlass6half_tE19Flash_kernel_traitsILi192ELi64ELi64ELi8ES3_EEEEvNS_16Flash_bwd_paramsEi,"a",@progbits
	.sectionflags	@""
	.align	4
.nv.constant0._ZN5flash27flash_bwd_convert_dq_kernelI23Flash_bwd_kernel_traitsILi192ELi64ELi64ELi8ELi4ELi2ELi2ELb1ELb1EN7cutlass6half_tE19Flash_kernel_traitsILi192ELi64ELi64ELi8ES3_EEEEvNS_16Flash_bwd_paramsEi:
	.zero		1172


//--------------------- .nv.constant0._ZN5flash44flash_bwd_dq_dk_dv_loop_seqk_parallel_kernelI23Flash_bwd_kernel_traitsILi192ELi64ELi64ELi8ELi4ELi2ELi2ELb1ELb1EN7cutlass6half_tE19Flash_kernel_traitsILi192ELi64ELi64ELi8ES3_EELb1ELb1ELb0ELb0ELb0ELb0ELb0EEEvNS_16Flash_bwd_paramsE --------------------------
	.section	.nv.constant0._ZN5flash44flash_bwd_dq_dk_dv_loop_seqk_parallel_kernelI23Flash_bwd_kernel_traitsILi192ELi64ELi64ELi8ELi4ELi2ELi2ELb1ELb1EN7cutlass6half_tE19Flash_kernel_traitsILi192ELi64ELi64ELi8ES3_EELb1ELb1ELb0ELb0ELb0ELb0ELb0EEEvNS_16Flash_bwd_paramsE,"a",@progbits
	.sectionflags	@""
	.align	4
.nv.constant0._ZN5flash44flash_bwd_dq_dk_dv_loop_seqk_parallel_kernelI23Flash_bwd_kernel_traitsILi192ELi64ELi64ELi8ELi4ELi2ELi2ELb1ELb1EN7cutlass6half_tE19Flash_kernel_traitsILi192ELi64ELi64ELi8ES3_EELb1ELb1ELb0ELb0ELb0ELb0ELb0EEEvNS_16Flash_bwd_paramsE:
	.zero		1168


//--------------------- .nv.constant0._ZN5flash44flash_bwd_dq_dk_dv_loop_seqk_parallel_kernelI23Flash_bwd_kernel_traitsILi192ELi64ELi64ELi8ELi4ELi2ELi2ELb1ELb1EN7cutlass6half_tE19Flash_kernel_traitsILi192ELi64ELi64ELi8ES3_EELb0ELb1ELb0ELb0ELb0ELb0ELb1EEEvNS_16Flash_bwd_paramsE --------------------------
	.section	.nv.constant0._ZN5flash44flash_bwd_dq_dk_dv_loop_seqk_parallel_kernelI23Flash_bwd_kernel_traitsILi192ELi64ELi64ELi8ELi4ELi2ELi2ELb1ELb1EN7cutlass6half_tE19Flash_kernel_traitsILi192ELi64ELi64ELi8ES3_EELb0ELb1ELb0ELb0ELb0ELb0ELb1EEEvNS_16Flash_bwd_paramsE,"a",@progbits
	.sectionflags	@""
	.align	4
.nv.constant0._ZN5flash44flash_bwd_dq_dk_dv_loop_seqk_parallel_kernelI23Flash_bwd_kernel_traitsILi192ELi64ELi64ELi8ELi4ELi2ELi2ELb1ELb1EN7cutlass6half_tE19Flash_kernel_traitsILi192ELi64ELi64ELi8ES3_EELb0ELb1ELb0ELb0ELb0ELb0ELb1EEEvNS_16Flash_bwd_paramsE:
	.zero		1168


//--------------------- .nv.constant0._ZN5flash44flash_bwd_dq_dk_dv_loop_seqk_parallel_kernelI23Flash_bwd_kernel_traitsILi192ELi64ELi64ELi8ELi4ELi2ELi2ELb1ELb1EN7cutlass6half_tE19Flash_kernel_traitsILi192ELi64ELi64ELi8ES3_EELb1ELb1ELb0ELb0ELb0ELb1ELb0EEEvNS_16Flash_bwd_paramsE --------------------------
	.section	.nv.constant0._ZN5flash44flash_bwd_dq_dk_dv_loop_seqk_parallel_kernelI23Flash_bwd_kernel_traitsILi192ELi64ELi64ELi8ELi4ELi2ELi2ELb1ELb1EN7cutlass6half_tE19Flash_kernel_traitsILi192ELi64ELi64ELi8ES3_EELb1ELb1ELb0ELb0ELb0ELb1ELb0EEEvNS_16Flash_bwd_paramsE,"a",@progbits
	.sectionflags	@""
	.align	4
.nv.constant0._ZN5flash44flash_bwd_dq_dk_dv_loop_seqk_parallel_kernelI23Flash_bwd_kernel_traitsILi192ELi64ELi64ELi8ELi4ELi2ELi2ELb1ELb1EN7cutlass6half_tE19Flash_kernel_traitsILi192ELi64ELi64ELi8ES3_EELb1ELb1ELb0ELb0ELb0ELb1ELb0EEEvNS_16Flash_bwd_paramsE:
	.zero		1168


//--------------------- .nv.constant0._ZN5flash44flash_bwd_dq_dk_dv_loop_seqk_parallel_kernelI23Flash_bwd_kernel_traitsILi192ELi64ELi64ELi8ELi4ELi2ELi2ELb1ELb1EN7cutlass6half_tE19Flash_kernel_traitsILi192ELi64ELi64ELi8ES3_EELb0ELb1ELb0ELb0ELb0ELb1ELb1EEEvNS_16Flash_bwd_paramsE --------------------------
	.section	.nv.constant0._ZN5flash44flash_bwd_dq_dk_dv_loop_seqk_parallel_kernelI23Flash_bwd_kernel_traitsILi192ELi64ELi64ELi8ELi4ELi2ELi2ELb1ELb1EN7cutlass6half_tE19Flash_kernel_traitsILi192ELi64ELi64ELi8ES3_EELb0ELb1ELb0ELb0ELb0ELb1ELb1EEEvNS_16Flash_bwd_paramsE,"a",@progbits
	.sectionflags	@""
	.align	4
.nv.constant0._ZN5flash44flash_bwd_dq_dk_dv_loop_seqk_parallel_kernelI23Flash_bwd_kernel_traitsILi192ELi64ELi64ELi8ELi4ELi2ELi2ELb1ELb1EN7cutlass6half_tE19Flash_kernel_traitsILi192ELi64ELi64ELi8ES3_EELb0ELb1ELb0ELb0ELb0ELb1ELb1EEEvNS_16Flash_bwd_paramsE:
	.zero		1168


//--------------------- .nv.constant0._ZN5flash44flash_bwd_dq_dk_dv_loop_seqk_parallel_kernelI23Flash_bwd_kernel_traitsILi192ELi64ELi64ELi8ELi4ELi2ELi2ELb1ELb1EN7cutlass6half_tE19Flash_kernel_traitsILi192ELi64ELi64ELi8ES3_EELb1ELb1ELb0ELb1ELb0ELb0ELb0EEEvNS_16Flash_bwd_paramsE --------------------------
	.section	.nv.constant0._ZN5flash44flash_bwd_dq_dk_dv_loop_seqk_parallel_kernelI23Flash_bwd_kernel_traitsILi192ELi64ELi64ELi8ELi4ELi2ELi2ELb1ELb1EN7cutlass6half_tE19Flash_kernel_traitsILi192ELi64ELi64ELi8ES3_EELb1ELb1ELb0ELb1ELb0ELb0ELb0EEEvNS_16Flash_bwd_paramsE,"a",@progbits
	.sectionflags	@""
	.align	4
.nv.constant0._ZN5flash44flash_bwd_dq_dk_dv_loop_seqk_parallel_kernelI23Flash_bwd_kernel_traitsILi192ELi64ELi64ELi8ELi4ELi2ELi2ELb1ELb1EN7cutlass6half_tE19Flash_kernel_traitsILi192ELi64ELi64ELi8ES3_EELb1ELb1ELb0ELb1ELb0ELb0ELb0EEEvNS_16Flash_bwd_paramsE:
	.zero		1168


//--------------------- .nv.constant0._ZN5flash44flash_bwd_dq_dk_dv_loop_seqk_parallel_kernelI23Flash_bwd_kernel_traitsILi192ELi64ELi64ELi8ELi4ELi2ELi2ELb1ELb1EN7cutlass6half_tE19Flash_kernel_traitsILi192ELi64ELi64ELi8ES3_EELb0ELb1ELb0ELb1ELb0ELb0ELb1EEEvNS_16Flash_bwd_paramsE --------------------------
	.section	.nv.constant0._ZN5flash44flash_bwd_dq_dk_dv_loop_seqk_parallel_kernelI23Flash_bwd_kernel_traitsILi192ELi64ELi64ELi8ELi4ELi2ELi2ELb1ELb1EN7cutlass6half_tE19Flash_kernel_traitsILi192ELi64ELi64ELi8ES3_EELb0ELb1ELb0ELb1ELb0ELb0ELb1EEEvNS_16Flash_bwd_paramsE,"a",@progbits
	.sectionflags	@""
	.align	4
.nv.constant0._ZN5flash44flash_bwd_dq_dk_dv_loop_seqk_parallel_kernelI23Flash_bwd_kernel_traitsILi192ELi64ELi64ELi8ELi4ELi2ELi2ELb1ELb1EN7cutlass6half_tE19Flash_kernel_traitsILi192ELi64ELi64ELi8ES3_EELb0ELb1ELb0ELb1ELb0ELb0ELb1EEEvNS_16Flash_bwd_paramsE:
	.zero		1168


//--------------------- .nv.constant0._ZN5flash25flash_bwd_dot_do_o_kernelILb0E23Flash_bwd_kernel_traitsILi192ELi64ELi64ELi8ELi4ELi2ELi2ELb1ELb1EN7cutlass6half_tE19Flash_kernel_traitsILi192ELi64ELi64ELi8ES3_EEEEvNS_16Flash_bwd_paramsE --------------------------
	.section	.nv.constant0._ZN5flash25flash_bwd_dot_do_o_kernelILb0E23Flash_bwd_kernel_traitsILi192ELi64ELi64ELi8ELi4ELi2ELi2ELb1ELb1EN7cutlass6half_tE19Flash_kernel_traitsILi192ELi64ELi64ELi8ES3_EEEEvNS_16Flash_bwd_paramsE,"a",@progbits
	.sectionflags	@""
	.align	4
.nv.constant0._ZN5flash25flash_bwd_dot_do_o_kernelILb0E23Flash_bwd_kernel_traitsILi192ELi64ELi64ELi8ELi4ELi2ELi2ELb1ELb1EN7cutlass6half_tE19Flash_kernel_traitsILi192ELi64ELi64ELi8ES3_EEEEvNS_16Flash_bwd_paramsE:
	.zero		1168


//--------------------- .nv.constant0._ZN5flash25flash_bwd_dot_do_o_kernelILb1E23Flash_bwd_kernel_traitsILi192ELi64ELi64ELi8ELi4ELi2ELi2ELb1ELb1EN7cutlass6half_tE19Flash_kernel_traitsILi192ELi64ELi64ELi8ES3_EEEEvNS_16Flash_bwd_paramsE --------------------------
	.section	.nv.constant0._ZN5flash25flash_bwd_dot_do_o_kernelILb1E23Flash_bwd_kernel_traitsILi192ELi64ELi64ELi8ELi4ELi2ELi2ELb1ELb1EN7cutlass6half_tE19Flash_kernel_traitsILi192ELi64ELi64ELi8ES3_EEEEvNS_16Flash_bwd_paramsE,"a",@progbits
	.sectionflags	@""
	.align	4
.nv.constant0._ZN5flash25flash_bwd_dot_do_o_kernelILb1E23Flash_bwd_kernel_traitsILi192ELi64ELi64ELi8ELi4ELi2ELi2ELb1ELb1EN7cutlass6half_tE19Flash_kernel_traitsILi192ELi64ELi64ELi8ES3_EEEEvNS_16Flash_bwd_paramsE:
	.zero		1168


//--------------------- .nv.constant0._ZN5flash27flash_bwd_convert_dq_kernelI23Flash_bwd_kernel_traitsILi192ELi64ELi64ELi8ELi4ELi2ELi2ELb0ELb0EN7cutlass6half_tE19Flash_kernel_traitsILi192ELi64ELi64ELi8ES3_EEEEvNS_16Flash_bwd_paramsEi --------------------------
	.section	.nv.constant0._ZN5flash27flash_bwd_convert_dq_kernelI23Flash_bwd_kernel_traitsILi192ELi64ELi64ELi8ELi4ELi2ELi2ELb0ELb0EN7cutlass6half_tE19Flash_kernel_traitsILi192ELi64ELi64ELi8ES3_EEEEvNS_16Flash_bwd_paramsEi,"a",@progbits
	.sectionflags	@""
	.align	4
.nv.constant0._ZN5flash27flash_bwd_convert_dq_kernelI23Flash_bwd_kernel_traitsILi192ELi64ELi64ELi8ELi4ELi2ELi2ELb0ELb0EN7cutlass6half_tE19Flash_kernel_traitsILi192ELi64ELi64ELi8ES3_EEEEvNS_16Flash_bwd_paramsEi:
	.zero		1172


//--------------------- .nv.constant0._ZN5flash44flash_bwd_dq_dk_dv_loop_seqk_parallel_kernelI23Flash_bwd_kernel_traitsILi192ELi64ELi64ELi8ELi4ELi2ELi2ELb0ELb0EN7cutlass6half_tE19Flash_kernel_traitsILi192ELi64ELi64ELi8ES3_EELb1ELb1ELb0ELb0ELb0ELb0ELb0EEEvNS_16Flash_bwd_paramsE --------------------------
	.section	.nv.constant0._ZN5flash44flash_bwd_dq_dk_dv_loop_seqk_parallel_kernelI23Flash_bwd_kernel_traitsILi192ELi64ELi64ELi8ELi4ELi2ELi2ELb0ELb0EN7cutlass6half_tE19Flash_kernel_traitsILi192ELi64ELi64ELi8ES3_EELb1ELb1ELb0ELb0ELb0ELb0ELb0EEEvNS_16Flash_bwd_paramsE,"a",@progbits
	.sectionflags	@""
	.align	4
.nv.constant0._ZN5flash44flash_bwd_dq_dk_dv_loop_seqk_parallel_kernelI23Flash_bwd_kernel_traitsILi192ELi64ELi64ELi8ELi4ELi2ELi2ELb0ELb0EN7cutlass6half_tE19Flash_kernel_traitsILi192ELi64ELi64ELi8ES3_EELb1ELb1ELb0ELb0ELb0ELb0ELb0EEEvNS_16Flash_bwd_paramsE:
	.zero		1168


//--------------------- .nv.constant0._ZN5flash44flash_bwd_dq_dk_dv_loop_seqk_parallel_kernelI23Flash_bwd_kernel_traitsILi192ELi64ELi64ELi8ELi4ELi2ELi2ELb0ELb0EN7cutlass6half_tE19Flash_kernel_traitsILi192ELi64ELi64ELi8ES3_EELb0ELb1ELb0ELb0ELb0ELb0ELb1EEEvNS_16Flash_bwd_paramsE --------------------------
	.section	.nv.constant0._ZN5flash44flash_bwd_dq_dk_dv_loop_seqk_parallel_kernelI23Flash_bwd_kernel_traitsILi192ELi64ELi64ELi8ELi4ELi2ELi2ELb0ELb0EN7cutlass6half_tE19Flash_kernel_traitsILi192ELi64ELi64ELi8ES3_EELb0ELb1ELb0ELb0ELb0ELb0ELb1EEEvNS_16Flash_bwd_paramsE,"a",@progbits
	.sectionflags	@""
	.align	4
.nv.constant0._ZN5flash44flash_bwd_dq_dk_dv_loop_seqk_parallel_kernelI23Flash_bwd_kernel_traitsILi192ELi64ELi64ELi8ELi4ELi2ELi2ELb0ELb0EN7cutlass6half_tE19Flash_kernel_traitsILi192ELi64ELi64ELi8ES3_EELb0ELb1ELb0ELb0ELb0ELb0ELb1EEEvNS_16Flash_bwd_paramsE:
	.zero		1168


//--------------------- .nv.constant0._ZN5flash44flash_bwd_dq_dk_dv_loop_seqk_parallel_kernelI23Flash_bwd_kernel_traitsILi192ELi64ELi64ELi8ELi4ELi2ELi2ELb0ELb0EN7cutlass6half_tE19Flash_kernel_traitsILi192ELi64ELi64ELi8ES3_EELb1ELb1ELb0ELb0ELb0ELb1ELb0EEEvNS_16Flash_bwd_paramsE --------------------------
	.section	.nv.constant0._ZN5flash44flash_bwd_dq_dk_dv_loop_seqk_parallel_kernelI23Flash_bwd_kernel_traitsILi192ELi64ELi64ELi8ELi4ELi2ELi2ELb0ELb0EN7cutlass6half_tE19Flash_kernel_traitsILi192ELi64ELi64ELi8ES3_EELb1ELb1ELb0ELb0ELb0ELb1ELb0EEEvNS_16Flash_bwd_paramsE,"a",@progbits
	.sectionflags	@""
	.align	4
.nv.constant0._ZN5flash44flash_bwd_dq_dk_dv_loop_seqk_parallel_kernelI23Flash_bwd_kernel_traitsILi192ELi64ELi64ELi8ELi4ELi2ELi2ELb0ELb0EN7cutlass6half_tE19Flash_kernel_traitsILi192ELi64ELi64ELi8ES3_EELb1ELb1ELb0ELb0ELb0ELb1ELb0EEEvNS_16Flash_bwd_paramsE:
	.zero		1168


//--------------------- .nv.constant0._ZN5flash44flash_bwd_dq_dk_dv_loop_seqk_parallel_kernelI23Flash_bwd_kernel_traitsILi192ELi64ELi64ELi8ELi4ELi2ELi2ELb0ELb0EN7cutlass6half_tE19Flash_kernel_traitsILi192ELi64ELi64ELi8ES3_EELb0ELb1ELb0ELb0ELb0ELb1ELb1EEEvNS_16Flash_bwd_paramsE --------------------------
	.section	.nv.constant0._ZN5flash44flash_bwd_dq_dk_dv_loop_seqk_parallel_kernelI23Flash_bwd_kernel_traitsILi192ELi64ELi64ELi8ELi4ELi2ELi2ELb0ELb0EN7cutlass6half_tE19Flash_kernel_traitsILi192ELi64ELi64ELi8ES3_EELb0ELb1ELb0ELb0ELb0ELb1ELb1EEEvNS_16Flash_bwd_paramsE,"a",@progbits
	.sectionflags	@""
	.align	4
.nv.constant0._ZN5flash44flash_bwd_dq_dk_dv_loop_seqk_parallel_kernelI23Flash_bwd_kernel_traitsILi192ELi64ELi64ELi8ELi4ELi2ELi2ELb0ELb0EN7cutlass6half_tE19Flash_kernel_traitsILi192ELi64ELi64ELi8ES3_EELb0ELb1ELb0ELb0ELb0ELb1ELb1EEEvNS_16Flash_bwd_paramsE:
	.zero		1168


//--------------------- .nv.constant0._ZN5flash44flash_bwd_dq_dk_dv_loop_seqk_parallel_kernelI23Flash_bwd_kernel_traitsILi192ELi64ELi64ELi8ELi4ELi2ELi2ELb0ELb0EN7cutlass6half_tE19Flash_kernel_traitsILi192ELi64ELi64ELi8ES3_EELb1ELb1ELb0ELb1ELb0ELb0ELb0EEEvNS_16Flash_bwd_paramsE --------------------------
	.section	.nv.constant0._ZN5flash44flash_bwd_dq_dk_dv_loop_seqk_parallel_kernelI23Flash_bwd_kernel_traitsILi192ELi64ELi64ELi8ELi4ELi2ELi2ELb0ELb0EN7cutlass6half_tE19Flash_kernel_traitsILi192ELi64ELi64ELi8ES3_EELb1ELb1ELb0ELb1ELb0ELb0ELb0EEEvNS_16Flash_bwd_paramsE,"a",@progbits
	.sectionflags	@""
	.align	4
.nv.constant0._ZN5flash44flash_bwd_dq_dk_dv_loop_seqk_parallel_kernelI23Flash_bwd_kernel_traitsILi192ELi64ELi64ELi8ELi4ELi2ELi2ELb0ELb0EN7cutlass6half_tE19Flash_kernel_traitsILi192ELi64ELi64ELi8ES3_EELb1ELb1ELb0ELb1ELb0ELb0ELb0EEEvNS_16Flash_bwd_paramsE:
	.zero		1168


//--------------------- .nv.constant0._ZN5flash44flash_bwd_dq_dk_dv_loop_seqk_parallel_kernelI23Flash_bwd_kernel_traitsILi192ELi64ELi64ELi8ELi4ELi2ELi2ELb0ELb0EN7cutlass6half_tE19Flash_kernel_traitsILi192ELi64ELi64ELi8ES3_EELb0ELb1ELb0ELb1ELb0ELb0ELb1EEEvNS_16Flash_bwd_paramsE --------------------------
	.section	.nv.constant0._ZN5flash44flash_bwd_dq_dk_dv_loop_seqk_parallel_kernelI23Flash_bwd_kernel_traitsILi192ELi64ELi64ELi8ELi4ELi2ELi2ELb0ELb0EN7cutlass6half_tE19Flash_kernel_traitsILi192ELi64ELi64ELi8ES3_EELb0ELb1ELb0ELb1ELb0ELb0ELb1EEEvNS_16Flash_bwd_paramsE,"a",@progbits
	.sectionflags	@""
	.align	4
.nv.constant0._ZN5flash44flash_bwd_dq_dk_dv_loop_seqk_parallel_kernelI23Flash_bwd_kernel_traitsILi192ELi64ELi64ELi8ELi4ELi2ELi2ELb0ELb0EN7cutlass6half_tE19Flash_kernel_traitsILi192ELi64ELi64ELi8ES3_EELb0ELb1ELb0ELb1ELb0ELb0ELb1EEEvNS_16Flash_bwd_paramsE:
	.zero		1168


//--------------------- .nv.constant0._ZN5flash25flash_bwd_dot_do_o_kernelILb0E23Flash_bwd_kernel_traitsILi192ELi64ELi64ELi8ELi4ELi2ELi2ELb0ELb0EN7cutlass6half_tE19Flash_kernel_traitsILi192ELi64ELi64ELi8ES3_EEEEvNS_16Flash_bwd_paramsE --------------------------
	.section	.nv.constant0._ZN5flash25flash_bwd_dot_do_o_kernelILb0E23Flash_bwd_kernel_traitsILi192ELi64ELi64ELi8ELi4ELi2ELi2ELb0ELb0EN7cutlass6half_tE19Flash_kernel_traitsILi192ELi64ELi64ELi8ES3_EEEEvNS_16Flash_bwd_paramsE,"a",@progbits
	.sectionflags	@""
	.align	4
.nv.constant0._ZN5flash25flash_bwd_dot_do_o_kernelILb0E23Flash_bwd_kernel_traitsILi192ELi64ELi64ELi8ELi4ELi2ELi2ELb0ELb0EN7cutlass6half_tE19Flash_kernel_traitsILi192ELi64ELi64ELi8ES3_EEEEvNS_16Flash_bwd_paramsE:
	.zero		1168


//--------------------- .nv.constant0._ZN5flash25flash_bwd_dot_do_o_kernelILb1E23Flash_bwd_kernel_traitsILi192ELi64ELi64ELi8ELi4ELi2ELi2ELb0ELb0EN7cutlass6half_tE19Flash_kernel_traitsILi192ELi64ELi64ELi8ES3_EEEEvNS_16Flash_bwd_paramsE --------------------------
	.section	.nv.constant0._ZN5flash25flash_bwd_dot_do_o_kernelILb1E23Flash_bwd_kernel_traitsILi192ELi64ELi64ELi8ELi4ELi2ELi2ELb0ELb0EN7cutlass6half_tE19Flash_kernel_traitsILi192ELi64ELi64ELi8ES3_EEEEvNS_16Flash_bwd_paramsE,"a",@progbits
	.sectionflags	@""
	.align	4
.nv.constant0._ZN5flash25flash_bwd_dot_do_o_kernelILb1E23Flash_bwd_kernel_traitsILi192ELi64ELi64ELi8ELi4ELi2ELi2ELb0ELb0EN7cutlass6half_tE19Flash_kernel_traitsILi192ELi64ELi64ELi8ES3_EEEEvNS_16Flash_bwd_paramsE:
	.zero		1168


//--------------------- SYMBOLS --------------------------

	.type		.nv.reservedSmem.offset0,@object
	.size		.nv.reservedSmem.offset0,0x4
